def matmul_kernel(
    a_ptr,
    b_ptr,
    c_ptr,
    M,
    N,
    K,
    stride_am,
    stride_ak,
    stride_bk,
    stride_bn,
    stride_cm,
    stride_cn,
    BLOCK_M: tl.constexpr,
    BLOCK_N: tl.constexpr,
    BLOCK_K: tl.constexpr,
    GROUP_M: tl.constexpr,
):
    pid = tl.program_id(axis=0)
    num_pid_m = tl.cdiv(M, BLOCK_M)
    num_pid_n = tl.cdiv(N, BLOCK_N)
    num_pid_in_group = GROUP_M * num_pid_n
    group_id = pid // num_pid_in_group
    first_pid_m = group_id * GROUP_M
    group_size_m = min(num_pid_m - first_pid_m, GROUP_M)
    pid_m = first_pid_m + ((pid % num_pid_in_group) % group_size_m)
    pid_n = (pid % num_pid_in_group) // group_size_m

    offs_am = (pid_m * BLOCK_M + tl.arange(0, BLOCK_M)) % M
    offs_bn = (pid_n * BLOCK_N + tl.arange(0, BLOCK_N)) % N
    offs_k = tl.arange(0, BLOCK_K)
    a_ptrs = a_ptr + offs_am[:, None] * stride_am + offs_k[None, :] * stride_ak
    b_ptrs = b_ptr + offs_k[:, None] * stride_bk + offs_bn[None, :] * stride_bn

    acc = tl.zeros((BLOCK_M, BLOCK_N), dtype=tl.float32)
    for kk in range(0, tl.cdiv(K, BLOCK_K)):
        a = tl.load(a_ptrs, mask=offs_k[None, :] < K - kk * BLOCK_K, other=0.0)
        b = tl.load(b_ptrs, mask=offs_k[:, None] < K - kk * BLOCK_K, other=0.0)
        acc = tl.dot(a, b, acc)
        a_ptrs += BLOCK_K * stride_ak
        b_ptrs += BLOCK_K * stride_bk

    c = acc.to(c_ptr.dtype.element_ty)
    offs_cm = pid_m * BLOCK_M + tl.arange(0, BLOCK_M)
    offs_cn = pid_n * BLOCK_N + tl.arange(0, BLOCK_N)
    c_ptrs = c_ptr + offs_cm[:, None] * stride_cm + offs_cn[None, :] * stride_cn
    mask = (offs_cm[:, None] < M) & (offs_cn[None, :] < N)
    tl.store(c_ptrs, c, mask=mask)

# config = {"BLOCK_K": 64, "BLOCK_M": 128, "BLOCK_N": 64, "GROUP_M": 8, "arch": "sm_100", "dtype": "bf16", "num_ctas": 1, "num_stages": 3, "num_warps": 1}
# arch = sm_100


// ===== COMPILED SASS (sm_100a) =====

	.target	sm_100a

	.elftype	@"ET_EXEC"


//--------------------- .note.nv.tkinfo           --------------------------
	.section	.note.nv.tkinfo,"",@"SHT_NOTE"
	.sectionflags	@"SHF_NOTE_NV_TKINFO"
	.tkinfo
        /*0018*/ 	.word	0x00000081
        /*0030*/ 	.string	""
        /*0030*/ 	.string	"ptxas-blackwell"
        /*0030*/ 	.string	"Cuda compilation tools, release 12.9, V12.9.86"
        /*0030*/ 	.string	"Build cuda_12.9.r12.9/compiler.36037853_0"
        /*0030*/ 	.string	"-v  -suppress-debug-info  -lineinfo  -arch sm_100a "



//--------------------- .note.nv.cuver            --------------------------
	.section	.note.nv.cuver,"",@"SHT_NOTE"
	.sectionflags	@"SHF_NOTE_NV_CUVER"
        /*0018*/ 	.short	0x0001
        /*001a*/ 	.short	0x0064
        /*001c*/ 	.short	0x0001
        /*001e*/ 	.short	0x0000
        /*0020*/ 	.short	0x0001
        /*0022*/ 	.short	0x0000


//--------------------- .nv.info                  --------------------------
	.section	.nv.info,"",@"SHT_CUDA_INFO"
	.align	4


	//----- nvinfo : EIATTR_REGCOUNT
	.align		4
        /*0000*/ 	.byte	0x04, 0x2f
        /*0002*/ 	.short	(.L_1 - .L_0)
	.align		4
.L_0:
        /*0004*/ 	.word	index@(matmul_kernel)
        /*0008*/ 	.word	0x00000040


	//----- nvinfo : EIATTR_FRAME_SIZE
	.align		4
.L_1:
        /*000c*/ 	.byte	0x04, 0x11
        /*000e*/ 	.short	(.L_3 - .L_2)
	.align		4
.L_2:
        /*0010*/ 	.word	index@(matmul_kernel)
        /*0014*/ 	.word	0x000020a0


	//----- nvinfo : EIATTR_MIN_STACK_SIZE
	.align		4
.L_3:
        /*0018*/ 	.byte	0x04, 0x12
        /*001a*/ 	.short	(.L_5 - .L_4)
	.align		4
.L_4:
        /*001c*/ 	.word	index@(matmul_kernel)
        /*0020*/ 	.word	0x000020a0
.L_5:


//--------------------- .nv.info.matmul_kernel    --------------------------
	.section	.nv.info.matmul_kernel,"",@"SHT_CUDA_INFO"
	.sectionflags	@""
	.align	4


	//----- nvinfo : EIATTR_CUDA_API_VERSION
	.align		4
        /*0000*/ 	.byte	0x04, 0x37
        /*0002*/ 	.short	(.L_7 - .L_6)
.L_6:
        /*0004*/ 	.word	0x00000081


	//----- nvinfo : EIATTR_KPARAM_INFO
	.align		4
.L_7:
        /*0008*/ 	.byte	0x04, 0x17
        /*000a*/ 	.short	(.L_9 - .L_8)
.L_8:
        /*000c*/ 	.word	0x00000000
        /*0010*/ 	.short	0x000d
        /*0012*/ 	.short	0x0048
        /*0014*/ 	.byte	0x00, 0xf4, 0x21, 0x00


	//----- nvinfo : EIATTR_KPARAM_INFO
	.align		4
.L_9:
        /*0018*/ 	.byte	0x04, 0x17
        /*001a*/ 	.short	(.L_11 - .L_10)
.L_10:
        /*001c*/ 	.word	0x00000000
        /*0020*/ 	.short	0x000c
        /*0022*/ 	.short	0x0040
        /*0024*/ 	.byte	0x00, 0xf4, 0x21, 0x00


	//----- nvinfo : EIATTR_KPARAM_INFO
	.align		4
.L_11:
        /*0028*/ 	.byte	0x04, 0x17
        /*002a*/ 	.short	(.L_13 - .L_12)
.L_12:
        /*002c*/ 	.word	0x00000000
        /*0030*/ 	.short	0x000b
        /*0032*/ 	.short	0x0038
        /*0034*/ 	.byte	0x00, 0xf0, 0x11, 0x00


	//----- nvinfo : EIATTR_KPARAM_INFO
	.align		4
.L_13:
        /*0038*/ 	.byte	0x04, 0x17
        /*003a*/ 	.short	(.L_15 - .L_14)
.L_14:
        /*003c*/ 	.word	0x00000000
        /*0040*/ 	.short	0x000a
        /*0042*/ 	.short	0x0034
        /*0044*/ 	.byte	0x00, 0xf0, 0x11, 0x00


	//----- nvinfo : EIATTR_KPARAM_INFO
	.align		4
.L_15:
        /*0048*/ 	.byte	0x04, 0x17
        /*004a*/ 	.short	(.L_17 - .L_16)
.L_16:
        /*004c*/ 	.word	0x00000000
        /*0050*/ 	.short	0x0009
        /*0052*/ 	.short	0x0030
        /*0054*/ 	.byte	0x00, 0xf0, 0x11, 0x00


	//----- nvinfo : EIATTR_KPARAM_INFO
	.align		4
.L_17:
        /*0058*/ 	.byte	0x04, 0x17
        /*005a*/ 	.short	(.L_19 - .L_18)
.L_18:
        /*005c*/ 	.word	0x00000000
        /*0060*/ 	.short	0x0008
        /*0062*/ 	.short	0x002c
        /*0064*/ 	.byte	0x00, 0xf0, 0x11, 0x00


	//----- nvinfo : EIATTR_KPARAM_INFO
	.align		4
.L_19:
        /*0068*/ 	.byte	0x04, 0x17
        /*006a*/ 	.short	(.L_21 - .L_20)
.L_20:
        /*006c*/ 	.word	0x00000000
        /*0070*/ 	.short	0x0007
        /*0072*/ 	.short	0x0028
        /*0074*/ 	.byte	0x00, 0xf0, 0x11, 0x00


	//----- nvinfo : EIATTR_KPARAM_INFO
	.align		4
.L_21:
        /*0078*/ 	.byte	0x04, 0x17
        /*007a*/ 	.short	(.L_23 - .L_22)
.L_22:
        /*007c*/ 	.word	0x00000000
        /*0080*/ 	.short	0x0006
        /*0082*/ 	.short	0x0024
        /*0084*/ 	.byte	0x00, 0xf0, 0x11, 0x00


	//----- nvinfo : EIATTR_KPARAM_INFO
	.align		4
.L_23:
        /*0088*/ 	.byte	0x04, 0x17
        /*008a*/ 	.short	(.L_25 - .L_24)
.L_24:
        /*008c*/ 	.word	0x00000000
        /*0090*/ 	.short	0x0005
        /*0092*/ 	.short	0x0020
        /*0094*/ 	.byte	0x00, 0xf0, 0x11, 0x00


	//----- nvinfo : EIATTR_KPARAM_INFO
	.align		4
.L_25:
        /*0098*/ 	.byte	0x04, 0x17
        /*009a*/ 	.short	(.L_27 - .L_26)
.L_26:
        /*009c*/ 	.word	0x00000000
        /*00a0*/ 	.short	0x0004
        /*00a2*/ 	.short	0x001c
        /*00a4*/ 	.byte	0x00, 0xf0, 0x11, 0x00


	//----- nvinfo : EIATTR_KPARAM_INFO
	.align		4
.L_27:
        /*00a8*/ 	.byte	0x04, 0x17
        /*00aa*/ 	.short	(.L_29 - .L_28)
.L_28:
        /*00ac*/ 	.word	0x00000000
        /*00b0*/ 	.short	0x0003
        /*00b2*/ 	.short	0x0018
        /*00b4*/ 	.byte	0x00, 0xf0, 0x11, 0x00


	//----- nvinfo : EIATTR_KPARAM_INFO
	.align		4
.L_29:
        /*00b8*/ 	.byte	0x04, 0x17
        /*00ba*/ 	.short	(.L_31 - .L_30)
.L_30:
        /*00bc*/ 	.word	0x00000000
        /*00c0*/ 	.short	0x0002
        /*00c2*/ 	.short	0x0010
        /*00c4*/ 	.byte	0x00, 0xf4, 0x21, 0x00


	//----- nvinfo : EIATTR_KPARAM_INFO
	.align		4
.L_31:
        /*00c8*/ 	.byte	0x04, 0x17
        /*00ca*/ 	.short	(.L_33 - .L_32)
.L_32:
        /*00cc*/ 	.word	0x00000000
        /*00d0*/ 	.short	0x0001
        /*00d2*/ 	.short	0x0008
        /*00d4*/ 	.byte	0x00, 0xf4, 0x21, 0x00


	//----- nvinfo : EIATTR_KPARAM_INFO
	.align		4
.L_33:
        /*00d8*/ 	.byte	0x04, 0x17
        /*00da*/ 	.short	(.L_35 - .L_34)
.L_34:
        /*00dc*/ 	.word	0x00000000
        /*00e0*/ 	.short	0x0000
        /*00e2*/ 	.short	0x0000
        /*00e4*/ 	.byte	0x00, 0xf4, 0x21, 0x00


	//----- nvinfo : EIATTR_SPARSE_MMA_MASK
	.align		4
.L_35:
        /*00e8*/ 	.byte	0x03, 0x50
        /*00ea*/ 	.short	0x0000


	//----- nvinfo : EIATTR_MAXREG_COUNT
	.align		4
        /*00ec*/ 	.byte	0x03, 0x1b
        /*00ee*/ 	.short	0x00ff


	//----- nvinfo : EIATTR_NUM_BARRIERS
	.align		4
        /*00f0*/ 	.byte	0x02, 0x4c
        /*00f2*/ 	.byte	0x01
	.zero		1


	//----- nvinfo : EIATTR_ANNOTATIONS
	.align		4
        /*00f4*/ 	.byte	0x04, 0x55
        /*00f6*/ 	.short	(.L_37 - .L_36)


	//   ....[0]....
.L_36:
        /*00f8*/ 	.word	0x00000001
        /*00fc*/ 	.byte	0xa0, 0x01, 0x00, 0x00, 0x01, 0x00, 0x00, 0x00, 0xf0, 0x01, 0x00, 0x00, 0x01, 0x00, 0x00, 0x00
        /* <DEDUP_REMOVED lines=3817> */
        /*ef9c*/ 	.byte	0x40, 0x97, 0x03, 0x00, 0x01, 0x00, 0x00, 0x00, 0x50, 0x97, 0x03, 0x00


	//----- nvinfo : EIATTR_COOP_GROUP_MASK_REGIDS
	.align		4
.L_37:
        /*efa8*/ 	.byte	0x04, 0x29
        /*efaa*/ 	.short	(.L_39 - .L_38)


	//   ....[0]....
.L_38:
        /*efac*/ 	.word	0xffffffff


	//   ....[1]....
        /*efb0*/ 	.word	0xffffffff


	//   ....[2]....
        /*efb4*/ 	.word	0xffffffff


	//   ....[3]....
        /*efb8*/ 	.word	0xffffffff


	//   ....[4]....
        /*efbc*/ 	.word	0xffffffff


	//   ....[5]....
        /*efc0*/ 	.word	0xffffffff


	//   ....[6]....
        /*efc4*/ 	.word	0xffffffff


	//   ....[7]....
        /*efc8*/ 	.word	0xffffffff


	//   ....[8]....
        /*efcc*/ 	.word	0xffffffff


	//   ....[9]....
        /*efd0*/ 	.word	0xffffffff


	//   ....[10]....
        /*efd4*/ 	.word	0xffffffff


	//   ....[11]....
        /*efd8*/ 	.word	0xffffffff


	//   ....[12]....
        /*efdc*/ 	.word	0xffffffff


	//   ....[13]....
        /*efe0*/ 	.word	0xffffffff


	//   ....[14]....
        /*efe4*/ 	.word	0xffffffff


	//   ....[15]....
        /*efe8*/ 	.word	0xffffffff


	//   ....[16]....
        /*efec*/ 	.word	0xffffffff


	//   ....[17]....
        /*eff0*/ 	.word	0xffffffff


	//   ....[18]....
        /*eff4*/ 	.word	0xffffffff


	//   ....[19]....
        /*eff8*/ 	.word	0xffffffff


	//   ....[20]....
        /*effc*/ 	.word	0xffffffff


	//   ....[21]....
        /*f000*/ 	.word	0xffffffff


	//   ....[22]....
        /*f004*/ 	.word	0xffffffff


	//   ....[23]....
        /*f008*/ 	.word	0xffffffff


	//   ....[24]....
        /*f00c*/ 	.word	0xffffffff


	//   ....[25]....
        /*f010*/ 	.word	0xffffffff


	//   ....[26]....
        /*f014*/ 	.word	0xffffffff


	//   ....[27]....
        /*f018*/ 	.word	0xffffffff


	//   ....[28]....
        /*f01c*/ 	.word	0xffffffff


	//   ....[29]....
        /*f020*/ 	.word	0xffffffff


	//   ....[30]....
        /*f024*/ 	.word	0xffffffff


	//   ....[31]....
        /*f028*/ 	.word	0xffffffff


	//   ....[32]....
        /*f02c*/ 	.word	0xffffffff


	//   ....[33]....
        /*f030*/ 	.word	0xffffffff


	//   ....[34]....
        /*f034*/ 	.word	0xffffffff


	//   ....[35]....
        /*f038*/ 	.word	0xffffffff


	//   ....[36]....
        /*f03c*/ 	.word	0xffffffff


	//   ....[37]....
        /*f040*/ 	.word	0xffffffff


	//   ....[38]....
        /*f044*/ 	.word	0xffffffff


	//   ....[39]....
        /*f048*/ 	.word	0xffffffff


	//   ....[40]....
        /*f04c*/ 	.word	0xffffffff


	//   ....[41]....
        /*f050*/ 	.word	0xffffffff


	//   ....[42]....
        /*f054*/ 	.word	0xffffffff


	//   ....[43]....
        /*f058*/ 	.word	0xffffffff


	//   ....[44]....
        /*f05c*/ 	.word	0xffffffff


	//   ....[45]....
        /*f060*/ 	.word	0xffffffff


	//   ....[46]....
        /*f064*/ 	.word	0xffffffff


	//   ....[47]....
        /*f068*/ 	.word	0xffffffff


	//   ....[48]....
        /*f06c*/ 	.word	0xffffffff


	//   ....[49]....
        /*f070*/ 	.word	0xffffffff


	//   ....[50]....
        /*f074*/ 	.word	0xffffffff


	//   ....[51]....
        /*f078*/ 	.word	0xffffffff


	//   ....[52]....
        /*f07c*/ 	.word	0xffffffff


	//   ....[53]....
        /*f080*/ 	.word	0xffffffff


	//   ....[54]....
        /*f084*/ 	.word	0xffffffff


	//   ....[55]....
        /*f088*/ 	.word	0xffffffff


	//   ....[56]....
        /*f08c*/ 	.word	0xffffffff


	//   ....[57]....
        /*f090*/ 	.word	0xffffffff


	//   ....[58]....
        /*f094*/ 	.word	0xffffffff


	//   ....[59]....
        /*f098*/ 	.word	0xffffffff


	//   ....[60]....
        /*f09c*/ 	.word	0xffffffff


	//   ....[61]....
        /*f0a0*/ 	.word	0xffffffff


	//   ....[62]....
        /*f0a4*/ 	.word	0xffffffff


	//----- nvinfo : EIATTR_COOP_GROUP_INSTR_OFFSETS
	.align		4
.L_39:
        /*f0a8*/ 	.byte	0x04, 0x28
        /*f0aa*/ 	.short	(.L_41 - .L_40)


	//   ....[0]....
.L_40:
        /*f0ac*/ 	.word	0x00032f00


	//   ....[1]....
        /*f0b0*/ 	.word	0x00032f20


	//   ....[2]....
        /*f0b4*/ 	.word	0x00032f40


	//   ....[3]....
        /*f0b8*/ 	.word	0x00032f60


	//   ....[4]....
        /*f0bc*/ 	.word	0x00032f80


	//   ....[5]....
        /*f0c0*/ 	.word	0x00032fa0


	//   ....[6]....
        /*f0c4*/ 	.word	0x00032fc0


	//   ....[7]....
        /*f0c8*/ 	.word	0x00032fe0


	//   ....[8]....
        /*f0cc*/ 	.word	0x00033000


	//   ....[9]....
        /*f0d0*/ 	.word	0x00033020


	//   ....[10]....
        /*f0d4*/ 	.word	0x00033040


	//   ....[11]....
        /*f0d8*/ 	.word	0x00033070


	//   ....[12]....
        /*f0dc*/ 	.word	0x000331a0


	//   ....[13]....
        /*f0e0*/ 	.word	0x000331d0


	//   ....[14]....
        /*f0e4*/ 	.word	0x000331f0


	//   ....[15]....
        /*f0e8*/ 	.word	0x00033240


	//   ....[16]....
        /*f0ec*/ 	.word	0x000333d0


	//   ....[17]....
        /*f0f0*/ 	.word	0x000333f0


	//   ....[18]....
        /*f0f4*/ 	.word	0x00033410


	//   ....[19]....
        /*f0f8*/ 	.word	0x00033430


	//   ....[20]....
        /*f0fc*/ 	.word	0x00033450


	//   ....[21]....
        /*f100*/ 	.word	0x00033470


	//   ....[22]....
        /*f104*/ 	.word	0x000334f0


	//   ....[23]....
        /*f108*/ 	.word	0x00033510


	//   ....[24]....
        /*f10c*/ 	.word	0x00033570


	//   ....[25]....
        /*f110*/ 	.word	0x000335d0


	//   ....[26]....
        /*f114*/ 	.word	0x000335f0


	//   ....[27]....
        /*f118*/ 	.word	0x00033630


	//   ....[28]....
        /*f11c*/ 	.word	0x00033670


	//   ....[29]....
        /*f120*/ 	.word	0x00033690


	//   ....[30]....
        /*f124*/ 	.word	0x000336d0


	//   ....[31]....
        /*f128*/ 	.word	0x000336f0


	//   ....[32]....
        /*f12c*/ 	.word	0x00033730


	//   ....[33]....
        /*f130*/ 	.word	0x00033750


	//   ....[34]....
        /*f134*/ 	.word	0x00033770


	//   ....[35]....
        /*f138*/ 	.word	0x000337b0


	//   ....[36]....
        /*f13c*/ 	.word	0x000337d0


	//   ....[37]....
        /*f140*/ 	.word	0x00033810


	//   ....[38]....
        /*f144*/ 	.word	0x00033830


	//   ....[39]....
        /*f148*/ 	.word	0x00033870


	//   ....[40]....
        /*f14c*/ 	.word	0x00033890


	//   ....[41]....
        /*f150*/ 	.word	0x000338d0


	//   ....[42]....
        /*f154*/ 	.word	0x00033a10


	//   ....[43]....
        /*f158*/ 	.word	0x00033a30


	//   ....[44]....
        /*f15c*/ 	.word	0x00033a50


	//   ....[45]....
        /*f160*/ 	.word	0x00033a70


	//   ....[46]....
        /*f164*/ 	.word	0x00033a90


	//   ....[47]....
        /*f168*/ 	.word	0x00033ab0


	//   ....[48]....
        /*f16c*/ 	.word	0x00033b30


	//   ....[49]....
        /*f170*/ 	.word	0x00033b50


	//   ....[50]....
        /*f174*/ 	.word	0x00033bb0


	//   ....[51]....
        /*f178*/ 	.word	0x00033bd0


	//   ....[52]....
        /*f17c*/ 	.word	0x00033c30


	//   ....[53]....
        /*f180*/ 	.word	0x00033c50


	//   ....[54]....
        /*f184*/ 	.word	0x00033cb0


	//   ....[55]....
        /*f188*/ 	.word	0x00033cd0


	//   ....[56]....
        /*f18c*/ 	.word	0x00033d30


	//   ....[57]....
        /*f190*/ 	.word	0x00033d50


	//   ....[58]....
        /*f194*/ 	.word	0x00033d80


	//   ....[59]....
        /*f198*/ 	.word	0x00033da0


	//   ....[60]....
        /*f19c*/ 	.word	0x00033dd0


	//   ....[61]....
        /*f1a0*/ 	.word	0x00033df0


	//   ....[62]....
        /*f1a4*/ 	.word	0x00033ed0


	//----- nvinfo : EIATTR_VRC_CTA_INIT_COUNT
	.align		4
.L_41:
        /*f1a8*/ 	.byte	0x02, 0x4a
	.zero		1
	.zero		1


	//----- nvinfo : EIATTR_EXIT_INSTR_OFFSETS
	.align		4
        /*f1ac*/ 	.byte	0x04, 0x1c
        /*f1ae*/ 	.short	(.L_43 - .L_42)


	//   ....[0]....
.L_42:
        /*f1b0*/ 	.word	0x00039870


	//   ....[1]....
        /*f1b4*/ 	.word	0x000398a0


	//----- nvinfo : EIATTR_REQNTID
	.align		4
.L_43:
        /*f1b8*/ 	.byte	0x04, 0x10
        /*f1ba*/ 	.short	(.L_45 - .L_44)
.L_44:
        /*f1bc*/ 	.word	0x00000020
        /*f1c0*/ 	.word	0x00000001
        /*f1c4*/ 	.word	0x00000001


	//----- nvinfo : EIATTR_CBANK_PARAM_SIZE
	.align		4
.L_45:
        /*f1c8*/ 	.byte	0x03, 0x19
        /*f1ca*/ 	.short	0x0050


	//----- nvinfo : EIATTR_PARAM_CBANK
	.align		4
        /*f1cc*/ 	.byte	0x04, 0x0a
        /*f1ce*/ 	.short	(.L_47 - .L_46)
	.align		4
.L_46:
        /*f1d0*/ 	.word	index@(.nv.constant0.matmul_kernel)
        /*f1d4*/ 	.short	0x0380
        /*f1d6*/ 	.short	0x0050


	//----- nvinfo : EIATTR_SW_WAR
	.align		4
.L_47:
        /*f1d8*/ 	.byte	0x04, 0x36
        /*f1da*/ 	.short	(.L_49 - .L_48)
.L_48:
        /*f1dc*/ 	.word	0x00000008
.L_49:


//--------------------- .nv.compat                --------------------------
	.section	.nv.compat,"",@"SHT_CUDA_COMPAT_INFO"
	.align	4
        /*0000*/ 	.byte	0x02, 0x02, 0x01, 0x00, 0x02, 0x05, 0x05, 0x00, 0x02, 0x03, 0x00, 0x00, 0x02, 0x06, 0x01, 0x00


//--------------------- .nv.callgraph             --------------------------
	.section	.nv.callgraph,"",@"SHT_CUDA_CALLGRAPH"
	.align	4
	.sectionentsize	8
	.align		4
        /*0000*/ 	.word	0x00000000
	.align		4
        /*0004*/ 	.word	0xffffffff
	.align		4
        /*0008*/ 	.word	0x00000000
	.align		4
        /*000c*/ 	.word	0xfffffffe
	.align		4
        /*0010*/ 	.word	0x00000000
	.align		4
        /*0014*/ 	.word	0xfffffffd
	.align		4
        /*0018*/ 	.word	0x00000000
	.align		4
        /*001c*/ 	.word	0xfffffffc


//--------------------- .text.matmul_kernel       --------------------------
	.section	.text.matmul_kernel,"ax",@progbits
	.align	128
        .global         matmul_kernel
        .type           matmul_kernel,@function
        .size           matmul_kernel,(.L_x_3 - matmul_kernel)
        .other          matmul_kernel,@"STO_CUDA_ENTRY STV_DEFAULT"
matmul_kernel:
.text.matmul_kernel:
[----:B------:R-:W0:Y:S08]  /*0000*/  LDC R1, c[0x0][0x37c] ;  /* 0x0000df00ff017b82 */ /* 0x000e300000000800 */
[----:B------:R-:W1:Y:S01]  /*0010*/  LDC.64 R2, c[0x0][0x398] ;  /* 0x0000e600ff027b82 */ /* 0x000e620000000a00 */
[----:B------:R-:W2:Y:S01]  /*0020*/  S2R R7, SR_CTAID.X ;  /* 0x0000000000077919 */ /* 0x000ea20000002500 */
[----:B0-----:R-:W-:Y:S01]  /*0030*/  VIADD R1, R1, 0xffffdf60 ;  /* 0xffffdf6001017836 */ /* 0x001fe20000000000 */
[----:B------:R-:W0:Y:S01]  /*0040*/  LDCU UR4, c[0x0][0x3a0] ;  /* 0x00007400ff0477ac */ /* 0x000e220008000800 */
[----:B------:R-:W-:Y:S01]  /*0050*/  CS2R R14, SRZ ;  /* 0x00000000000e7805 */ /* 0x000fe2000001ff00 */
[----:B------:R-:W3:Y:S01]  /*0060*/  S2R R61, SR_TID.X ;  /* 0x00000000003d7919 */ /* 0x000ee20000002100 */
[----:B------:R-:W-:-:S02]  /*0070*/  CS2R R16, SRZ ;  /* 0x0000000000107805 */ /* 0x000fc4000001ff00 */
[----:B------:R-:W-:Y:S01]  /*0080*/  CS2R R18, SRZ ;  /* 0x0000000000127805 */ /* 0x000fe2000001ff00 */
[----:B------:R-:W4:Y:S01]  /*0090*/  S2UR UR6, SR_CgaCtaId ;  /* 0x00000000000679c3 */ /* 0x000f220000008800 */
[----:B------:R-:W-:Y:S02]  /*00a0*/  CS2R R20, SRZ ;  /* 0x0000000000147805 */ /* 0x000fe4000001ff00 */
[----:B------:R-:W-:Y:S02]  /*00b0*/  CS2R R22, SRZ ;  /* 0x0000000000167805 */ /* 0x000fe4000001ff00 */
[----:B------:R-:W-:Y:S02]  /*00c0*/  CS2R R24, SRZ ;  /* 0x0000000000187805 */ /* 0x000fe4000001ff00 */
[----:B------:R-:W-:Y:S02]  /*00d0*/  CS2R R26, SRZ ;  /* 0x00000000001a7805 */ /* 0x000fe4000001ff00 */
[----:B------:R-:W-:-:S02]  /*00e0*/  CS2R R28, SRZ ;  /* 0x00000000001c7805 */ /* 0x000fc4000001ff00 */
[----:B------:R-:W-:Y:S02]  /*00f0*/  CS2R R30, SRZ ;  /* 0x00000000001e7805 */ /* 0x000fe4000001ff00 */
[----:B------:R-:W-:Y:S02]  /*0100*/  CS2R R32, SRZ ;  /* 0x0000000000207805 */ /* 0x000fe4000001ff00 */
[----:B------:R-:W-:Y:S02]  /*0110*/  CS2R R34, SRZ ;  /* 0x0000000000227805 */ /* 0x000fe4000001ff00 */
[----:B------:R-:W-:Y:S02]  /*0120*/  CS2R R36, SRZ ;  /* 0x0000000000247805 */ /* 0x000fe4000001ff00 */
[----:B------:R-:W-:Y:S02]  /*0130*/  CS2R R38, SRZ ;  /* 0x0000000000267805 */ /* 0x000fe4000001ff00 */
[----:B------:R-:W-:-:S02]  /*0140*/  CS2R R40, SRZ ;  /* 0x0000000000287805 */ /* 0x000fc4000001ff00 */
[----:B------:R-:W-:Y:S01]  /*0150*/  CS2R R42, SRZ ;  /* 0x00000000002a7805 */ /* 0x000fe2000001ff00 */
[----:B0-----:R-:W-:Y:S01]  /*0160*/  UIADD3 UR4, UPT, UPT, UR4, 0x3f, URZ ;  /* 0x0000003f04047890 */ /* 0x001fe2000fffe0ff */
[----:B------:R-:W-:Y:S02]  /*0170*/  CS2R R44, SRZ ;  /* 0x00000000002c7805 */ /* 0x000fe4000001ff00 */
[----:B------:R-:W-:Y:S01]  /*0180*/  CS2R R46, SRZ ;  /* 0x00000000002e7805 */ /* 0x000fe2000001ff00 */
[----:B-1----:R-:W-:Y:S01]  /*0190*/  VIADD R0, R3, 0x3f ;  /* 0x0000003f03007836 */ /* 0x002fe20000000000 */
[----:B------:R-:W-:Y:S01]  /*01a0*/  STL [R1+0x1368], R3 ;  /* 0x0013680301007387 */ /* 0x000fe20000100800 */
[----:B------:R-:W-:Y:S01]  /*01b0*/  UISETP.GE.AND UP0, UPT, UR4, 0x40, UPT ;  /* 0x000000400400788c */ /* 0x000fe2000bf06270 */
[----:B------:R-:W-:Y:S02]  /*01c0*/  CS2R R48, SRZ ;  /* 0x0000000000307805 */ /* 0x000fe4000001ff00 */
[----:B------:R-:W-:-:S02]  /*01d0*/  CS2R R50, SRZ ;  /* 0x0000000000327805 */ /* 0x000fc4000001ff00 */
[----:B------:R-:W-:Y:S01]  /*01e0*/  SHF.R.S32.HI R5, RZ, 0x1f, R0 ;  /* 0x0000001fff057819 */ /* 0x000fe20000011400 */
[----:B------:R3:W-:Y:S01]  /*01f0*/  STL [R1+0x136c], R2 ;  /* 0x00136c0201007387 */ /* 0x0007e20000100800 */
[----:B------:R-:W-:Y:S02]  /*0200*/  CS2R R52, SRZ ;  /* 0x0000000000347805 */ /* 0x000fe4000001ff00 */
[----:B------:R-:W-:Y:S02]  /*0210*/  CS2R R54, SRZ ;  /* 0x0000000000367805 */ /* 0x000fe4000001ff00 */
[----:B------:R-:W-:Y:S01]  /*0220*/  LEA.HI R5, R5, R0, RZ, 0x6 ;  /* 0x0000000005057211 */ /* 0x000fe200078f30ff */
[----:B------:R-:W-:Y:S01]  /*0230*/  STL [R1+0x40], RZ ;  /* 0x000040ff01007387 */ /* 0x000fe20000100800 */
[----:B--2---:R-:W-:Y:S02]  /*0240*/  IABS R10, R7 ;  /* 0x00000007000a7213 */ /* 0x004fe40000000000 */
[----:B------:R-:W-:-:S02]  /*0250*/  CS2R R56, SRZ ;  /* 0x0000000000387805 */ /* 0x000fc4000001ff00 */
[----:B------:R-:W-:Y:S01]  /*0260*/  SHF.R.S32.HI R5, RZ, 0x6, R5 ;  /* 0x00000006ff057819 */ /* 0x000fe20000011405 */
[----:B------:R-:W-:Y:S01]  /*0270*/  STL [R1+0x44], RZ ;  /* 0x000044ff01007387 */ /* 0x000fe20000100800 */
[----:B------:R-:W-:Y:S01]  /*0280*/  CS2R R58, SRZ ;  /* 0x00000000003a7805 */ /* 0x000fe2000001ff00 */
[----:B------:R-:W-:Y:S01]  /*0290*/  UMOV UR5, 0x400 ;  /* 0x0000040000057882 */ /* 0x000fe20000000000 */
[----:B------:R-:W0:Y:S01]  /*02a0*/  LDCU.64 UR38, c[0x0][0x358] ;  /* 0x00006b00ff2677ac */ /* 0x000e220008000a00 */
[----:B------:R-:W-:Y:S01]  /*02b0*/  IMAD.SHL.U32 R6, R5, 0x8, RZ ;  /* 0x0000000805067824 */ /* 0x000fe200078e00ff */
[----:B------:R-:W-:Y:S01]  /*02c0*/  STL [R1+0x48], RZ ;  /* 0x000048ff01007387 */ /* 0x000fe20000100800 */
[----:B----4-:R-:W-:-:S03]  /*02d0*/  ULEA UR5, UR6, UR5, 0x18 ;  /* 0x0000000506057291 */ /* 0x010fc6000f8ec0ff */
[-C--:B------:R-:W-:Y:S01]  /*02e0*/  IABS R9, R6.reuse ;  /* 0x0000000600097213 */ /* 0x080fe20000000000 */
[----:B------:R-:W-:Y:S01]  /*02f0*/  STL [R1+0x4c], RZ ;  /* 0x00004cff01007387 */ /* 0x000fe20000100800 */
[----:B------:R-:W-:Y:S02]  /*0300*/  IABS R12, R6 ;  /* 0x00000006000c7213 */ /* 0x000fe40000000000 */
[----:B------:R-:W1:Y:S01]  /*0310*/  I2F.RP R0, R9 ;  /* 0x0000000900007306 */ /* 0x000e620000209400 */
[----:B------:R-:W-:Y:S04]  /*0320*/  STL [R1+0x30], RZ ;  /* 0x000030ff01007387 */ /* 0x000fe80000100800 */
[----:B------:R-:W-:Y:S04]  /*0330*/  STL [R1+0x34], RZ ;  /* 0x000034ff01007387 */ /* 0x000fe80000100800 */
[----:B------:R-:W-:Y:S04]  /*0340*/  STL [R1+0x38], RZ ;  /* 0x000038ff01007387 */ /* 0x000fe80000100800 */
[----:B------:R-:W-:Y:S01]  /*0350*/  STL [R1+0x3c], RZ ;  /* 0x00003cff01007387 */ /* 0x000fe20000100800 */
[----:B-1----:R-:W1:Y:S03]  /*0360*/  MUFU.RCP R0, R0 ;  /* 0x0000000000007308 */ /* 0x002e660000001000 */
[----:B------:R-:W-:Y:S04]  /*0370*/  STL [R1+0x20], RZ ;  /* 0x000020ff01007387 */ /* 0x000fe80000100800 */
[----:B------:R-:W-:Y:S04]  /*0380*/  STL [R1+0x24], RZ ;  /* 0x000024ff01007387 */ /* 0x000fe80000100800 */
[----:B------:R-:W-:Y:S04]  /*0390*/  STL [R1+0x28], RZ ;  /* 0x000028ff01007387 */ /* 0x000fe80000100800 */
[----:B------:R-:W-:Y:S01]  /*03a0*/  STL [R1+0x2c], RZ ;  /* 0x00002cff01007387 */ /* 0x000fe20000100800 */
[----:B-1----:R-:W-:-:S03]  /*03b0*/  VIADD R4, R0, 0xffffffe ;  /* 0x0ffffffe00047836 */ /* 0x002fc60000000000 */
[----:B------:R-:W-:Y:S01]  /*03c0*/  STL [R1+0x10], RZ ;  /* 0x000010ff01007387 */ /* 0x000fe20000100800 */
[----:B------:R-:W-:Y:S01]  /*03d0*/  IMAD.MOV R0, RZ, RZ, -R12 ;  /* 0x000000ffff007224 */ /* 0x000fe200078e0a0c */
[----:B------:R1:W2:Y:S02]  /*03e0*/  F2I.FTZ.U32.TRUNC.NTZ R5, R4 ;  /* 0x0000000400057305 */ /* 0x0002a4000021f000 */
[----:B------:R-:W-:Y:S04]  /*03f0*/  STL [R1+0x14], RZ ;  /* 0x000014ff01007387 */ /* 0x000fe80000100800 */
[----:B------:R-:W-:Y:S01]  /*0400*/  STL [R1+0x18], RZ ;  /* 0x000018ff01007387 */ /* 0x000fe20000100800 */
[----:B-1----:R-:W-:-:S03]  /*0410*/  IMAD.MOV.U32 R4, RZ, RZ, RZ ;  /* 0x000000ffff047224 */ /* 0x002fc600078e00ff */
[----:B------:R-:W-:Y:S04]  /*0420*/  STL [R1+0x1c], RZ ;  /* 0x00001cff01007387 */ /* 0x000fe80000100800 */
[----:B------:R-:W-:Y:S01]  /*0430*/  STL [R1], RZ ;  /* 0x000000ff01007387 */ /* 0x000fe20000100800 */
[----:B--2---:R-:W-:-:S03]  /*0440*/  IMAD.MOV R8, RZ, RZ, -R5 ;  /* 0x000000ffff087224 */ /* 0x004fc600078e0a05 */
[----:B------:R-:W-:Y:S01]  /*0450*/  STL [R1+0x4], RZ ;  /* 0x000004ff01007387 */ /* 0x000fe20000100800 */
[----:B------:R-:W-:Y:S02]  /*0460*/  IMAD R11, R8, R9, RZ ;  /* 0x00000009080b7224 */ /* 0x000fe400078e02ff */
[----:B------:R-:W-:Y:S01]  /*0470*/  IMAD.MOV.U32 R8, RZ, RZ, R10 ;  /* 0x000000ffff087224 */ /* 0x000fe200078e000a */
[----:B------:R-:W-:Y:S01]  /*0480*/  STL [R1+0x8], RZ ;  /* 0x000008ff01007387 */ /* 0x000fe20000100800 */
[----:B------:R-:W-:-:S03]  /*0490*/  IMAD.HI.U32 R5, R5, R11, R4 ;  /* 0x0000000b05057227 */ /* 0x000fc600078e0004 */
[----:B------:R-:W-:Y:S03]  /*04a0*/  STL [R1+0xc], RZ ;  /* 0x00000cff01007387 */ /* 0x000fe60000100800 */
[----:B------:R-:W-:Y:S01]  /*04b0*/  IMAD.HI.U32 R5, R5, R8, RZ ;  /* 0x0000000805057227 */ /* 0x000fe200078e00ff */
[----:B------:R-:W-:Y:S03]  /*04c0*/  STL [R1+0x90], RZ ;  /* 0x000090ff01007387 */ /* 0x000fe60000100800 */
[----:B------:R-:W-:Y:S01]  /*04d0*/  IMAD R0, R5, R0, R8 ;  /* 0x0000000005007224 */ /* 0x000fe200078e0208 */
[----:B------:R-:W-:Y:S04]  /*04e0*/  STL [R1+0x94], RZ ;  /* 0x000094ff01007387 */ /* 0x000fe80000100800 */
[----:B------:R-:W-:Y:S01]  /*04f0*/  ISETP.GT.U32.AND P1, PT, R9, R0, PT ;  /* 0x000000000900720c */ /* 0x000fe20003f24070 */
[----:B------:R-:W-:Y:S04]  /*0500*/  STL [R1+0x98], RZ ;  /* 0x000098ff01007387 */ /* 0x000fe80000100800 */
[----:B------:R-:W-:Y:S04]  /*0510*/  STL [R1+0x9c], RZ ;  /* 0x00009cff01007387 */ /* 0x000fe80000100800 */
[----:B------:R-:W-:Y:S04]  /*0520*/  STL [R1+0x80], RZ ;  /* 0x000080ff01007387 */ /* 0x000fe80000100800 */
[----:B------:R-:W-:Y:S01]  /*0530*/  @!P1 IMAD.IADD R0, R0, 0x1, -R9 ;  /* 0x0000000100009824 */ /* 0x000fe200078e0a09 */
[----:B------:R-:W-:Y:S01]  /*0540*/  STL [R1+0x84], RZ ;  /* 0x000084ff01007387 */ /* 0x000fe20000100800 */
[----:B------:R-:W-:Y:S01]  /*0550*/  @!P1 VIADD R5, R5, 0x1 ;  /* 0x0000000105059836 */ /* 0x000fe20000000000 */
[----:B------:R-:W-:-:S02]  /*0560*/  ISETP.NE.AND P1, PT, R6, RZ, PT ;  /* 0x000000ff0600720c */ /* 0x000fc40003f25270 */
[----:B------:R-:W-:Y:S01]  /*0570*/  ISETP.GE.U32.AND P0, PT, R0, R9, PT ;  /* 0x000000090000720c */ /* 0x000fe20003f06070 */
[----:B------:R-:W-:Y:S01]  /*0580*/  STL [R1+0x88], RZ ;  /* 0x000088ff01007387 */ /* 0x000fe20000100800 */
[----:B------:R-:W-:-:S03]  /*0590*/  LOP3.LUT R0, R7, R6, RZ, 0x3c, !PT ;  /* 0x0000000607007212 */ /* 0x000fc600078e3cff */
[----:B------:R-:W-:Y:S01]  /*05a0*/  STL [R1+0x8c], RZ ;  /* 0x00008cff01007387 */ /* 0x000fe20000100800 */
[----:B------:R-:W-:Y:S01]  /*05b0*/  ISETP.GE.AND P2, PT, R0, RZ, PT ;  /* 0x000000ff0000720c */ /* 0x000fe20003f46270 */
[----:B------:R-:W-:Y:S01]  /*05c0*/  VIADD R0, R2, 0x7f ;  /* 0x0000007f02007836 */ /* 0x000fe20000000000 */
[----:B---3--:R-:W-:Y:S01]  /*05d0*/  LOP3.LUT R2, R61, 0x1f, RZ, 0xc0, !PT ;  /* 0x0000001f3d027812 */ /* 0x008fe200078ec0ff */
[----:B------:R-:W-:Y:S04]  /*05e0*/  STL [R1+0x70], RZ ;  /* 0x000070ff01007387 */ /* 0x000fe80000100800 */
[----:B------:R-:W-:Y:S01]  /*05f0*/  @P0 VIADD R5, R5, 0x1 ;  /* 0x0000000105050836 */ /* 0x000fe20000000000 */
[----:B------:R-:W-:Y:S03]  /*0600*/  STL [R1+0x74], RZ ;  /* 0x000074ff01007387 */ /* 0x000fe60000100800 */
[----:B------:R-:W-:Y:S01]  /*0610*/  IMAD.MOV.U32 R4, RZ, RZ, R5 ;  /* 0x000000ffff047224 */ /* 0x000fe200078e0005 */
[----:B------:R-:W-:Y:S01]  /*0620*/  SHF.R.S32.HI R5, RZ, 0x1f, R0 ;  /* 0x0000001fff057819 */ /* 0x000fe20000011400 */
[----:B------:R-:W-:Y:S02]  /*0630*/  STL [R1+0x78], RZ ;  /* 0x000078ff01007387 */ /* 0x000fe40000100800 */
[----:B------:R-:W-:Y:S01]  /*0640*/  @!P2 IMAD.MOV R4, RZ, RZ, -R4 ;  /* 0x000000ffff04a224 */ /* 0x000fe200078e0a04 */
[----:B------:R-:W-:Y:S01]  /*0650*/  @!P1 LOP3.LUT R4, RZ, R6, RZ, 0x33, !PT ;  /* 0x00000006ff049212 */ /* 0x000fe200078e33ff */
[----:B------:R-:W-:Y:S01]  /*0660*/  STL [R1+0x7c], RZ ;  /* 0x00007cff01007387 */ /* 0x000fe20000100800 */
[----:B------:R-:W-:-:S03]  /*0670*/  LEA.HI R5, R5, R0, RZ, 0x7 ;  /* 0x0000000005057211 */ /* 0x000fc600078f38ff */
[----:B------:R-:W-:Y:S01]  /*0680*/  IMAD.SHL.U32 R8, R4, 0x8, RZ ;  /* 0x0000000804087824 */ /* 0x000fe200078e00ff */
[----:B------:R-:W-:Y:S01]  /*0690*/  STL [R1+0x60], RZ ;  /* 0x000060ff01007387 */ /* 0x000fe20000100800 */
[----:B------:R-:W-:-:S03]  /*06a0*/  IMAD.MOV R4, RZ, RZ, -R4 ;  /* 0x000000ffff047224 */ /* 0x000fc600078e0a04 */
[----:B------:R-:W-:Y:S01]  /*06b0*/  LEA.HI.SX32 R5, R5, -R8, 0x19 ;  /* 0x8000000805057211 */ /* 0x000fe200078fcaff */
[----:B------:R-:W-:Y:S01]  /*06c0*/  IMAD R6, R6, R4, R7 ;  /* 0x0000000406067224 */ /* 0x000fe200078e0207 */
[----:B------:R-:W-:Y:S02]  /*06d0*/  STL [R1+0x64], RZ ;  /* 0x000064ff01007387 */ /* 0x000fe40000100800 */
[----:B------:R-:W-:Y:S02]  /*06e0*/  VIMNMX R13, PT, PT, R5, 0x8, PT ;  /* 0x00000008050d7848 */ /* 0x000fe40003fe0100 */
[----:B------:R-:W-:Y:S01]  /*06f0*/  IABS R11, R6 ;  /* 0x00000006000b7213 */ /* 0x000fe20000000000 */
[----:B------:R-:W-:Y:S01]  /*0700*/  STL [R1+0x68], RZ ;  /* 0x000068ff01007387 */ /* 0x000fe20000100800 */
[----:B------:R-:W-:-:S03]  /*0710*/  IABS R9, R13 ;  /* 0x0000000d00097213 */ /* 0x000fc60000000000 */
[----:B------:R-:W-:Y:S01]  /*0720*/  STL [R1+0x6c], RZ ;  /* 0x00006cff01007387 */ /* 0x000fe20000100800 */
[----:B------:R-:W1:Y:S03]  /*0730*/  I2F.RP R0, R9 ;  /* 0x0000000900007306 */ /* 0x000e660000209400 */
        /* <DEDUP_REMOVED lines=9> */
[----:B------:R-:W-:Y:S04]  /*07d0*/  STL [R1+0xbc], RZ ;  /* 0x0000bcff01007387 */ /* 0x000fe80000100800 */
[----:B------:R-:W-:Y:S01]  /*07e0*/  STL [R1+0xc0], RZ ;  /* 0x0000c0ff01007387 */ /* 0x000fe20000100800 */
[----:B------:R-:W1:Y:S03]  /*07f0*/  F2I.FTZ.U32.TRUNC.NTZ R5, R5 ;  /* 0x0000000500057305 */ /* 0x000e66000021f000 */
[----:B------:R-:W-:Y:S04]  /*0800*/  STL [R1+0xc4], RZ ;  /* 0x0000c4ff01007387 */ /* 0x000fe80000100800 */
[----:B------:R-:W-:Y:S04]  /*0810*/  STL [R1+0xc8], RZ ;  /* 0x0000c8ff01007387 */ /* 0x000fe80000100800 */
[----:B------:R-:W-:Y:S01]  /*0820*/  STL [R1+0xcc], RZ ;  /* 0x0000ccff01007387 */ /* 0x000fe20000100800 */
[----:B-1----:R-:W-:-:S03]  /*0830*/  IMAD.MOV R10, RZ, RZ, -R5 ;  /* 0x000000ffff0a7224 */ /* 0x002fc600078e0a05 */
[----:B------:R-:W-:Y:S01]  /*0840*/  STL [R1+0xd0], RZ ;  /* 0x0000d0ff01007387 */ /* 0x000fe20000100800 */
[----:B------:R-:W-:Y:S01]  /*0850*/  IMAD.MOV.U32 R4, RZ, RZ, R10 ;  /* 0x000000ffff047224 */ /* 0x000fe200078e000a */
[----:B------:R-:W-:Y:S02]  /*0860*/  IABS R10, R13 ;  /* 0x0000000d000a7213 */ /* 0x000fe40000000000 */
[----:B------:R-:W-:Y:S01]  /*0870*/  STL [R1+0xd4], RZ ;  /* 0x0000d4ff01007387 */ /* 0x000fe20000100800 */
[----:B------:R-:W-:Y:S02]  /*0880*/  IMAD R7, R4, R9, RZ ;  /* 0x0000000904077224 */ /* 0x000fe400078e02ff */
[----:B------:R-:W-:Y:S01]  /*0890*/  IMAD.MOV.U32 R4, RZ, RZ, RZ ;  /* 0x000000ffff047224 */ /* 0x000fe200078e00ff */
[----:B------:R-:W-:Y:S03]  /*08a0*/  STL [R1+0xd8], RZ ;  /* 0x0000d8ff01007387 */ /* 0x000fe60000100800 */
[----:B------:R-:W-:Y:S01]  /*08b0*/  IMAD.HI.U32 R4, R5, R7, R4 ;  /* 0x0000000705047227 */ /* 0x000fe200078e0004 */
[----:B------:R-:W-:Y:S03]  /*08c0*/  STL [R1+0xdc], RZ ;  /* 0x0000dcff01007387 */ /* 0x000fe60000100800 */
[----:B------:R-:W-:Y:S01]  /*08d0*/  IMAD.MOV R5, RZ, RZ, -R10 ;  /* 0x000000ffff057224 */ /* 0x000fe200078e0a0a */
[----:B------:R-:W-:Y:S01]  /*08e0*/  STL [R1+0xe0], RZ ;  /* 0x0000e0ff01007387 */ /* 0x000fe20000100800 */
[----:B------:R-:W-:-:S03]  /*08f0*/  IMAD.HI.U32 R0, R4, R11, RZ ;  /* 0x0000000b04007227 */ /* 0x000fc600078e00ff */
[----:B------:R-:W-:Y:S01]  /*0900*/  STL [R1+0xe4], RZ ;  /* 0x0000e4ff01007387 */ /* 0x000fe20000100800 */
[----:B------:R-:W-:Y:S01]  /*0910*/  IMAD R4, R0, R5, R11 ;  /* 0x0000000500047224 */ /* 0x000fe200078e020b */
[----:B------:R-:W-:Y:S02]  /*0920*/  CS2R R10, SRZ ;  /* 0x00000000000a7805 */ /* 0x000fe4000001ff00 */
[----:B------:R-:W-:Y:S02]  /*0930*/  STL [R1+0xe8], RZ ;  /* 0x0000e8ff01007387 */ /* 0x000fe40000100800 */
[----:B------:R-:W-:Y:S02]  /*0940*/  ISETP.GT.U32.AND P1, PT, R9, R4, PT ;  /* 0x000000040900720c */ /* 0x000fe40003f24070 */
[----:B------:R-:W-:Y:S04]  /*0950*/  STL [R1+0xec], RZ ;  /* 0x0000ecff01007387 */ /* 0x000fe80000100800 */
[----:B------:R-:W-:Y:S04]  /*0960*/  STL [R1+0xf0], RZ ;  /* 0x0000f0ff01007387 */ /* 0x000fe80000100800 */
[----:B------:R-:W-:Y:S03]  /*0970*/  STL [R1+0xf4], RZ ;  /* 0x0000f4ff01007387 */ /* 0x000fe60000100800 */
        /* <DEDUP_REMOVED lines=8> */
[----:B------:R-:W-:Y:S02]  /*0a00*/  ISETP.GE.AND P2, PT, R4, RZ, PT ;  /* 0x000000ff0400720c */ /* 0x000fe40003f46270 */
[----:B------:R-:W-:Y:S01]  /*0a10*/  CS2R R4, SRZ ;  /* 0x0000000000047805 */ /* 0x000fe2000001ff00 */
[----:B------:R-:W-:Y:S04]  /*0a20*/  STL [R1+0x104], RZ ;  /* 0x000104ff01007387 */ /* 0x000fe80000100800 */
[----:B------:R-:W-:Y:S01]  /*0a30*/  @P0 VIADD R0, R0, 0x1 ;  /* 0x0000000100000836 */ /* 0x000fe20000000000 */
[----:B------:R-:W-:Y:S04]  /*0a40*/  STL [R1+0x108], RZ ;  /* 0x000108ff01007387 */ /* 0x000fe80000100800 */
[----:B------:R-:W-:Y:S01]  /*0a50*/  STL [R1+0x10c], RZ ;  /* 0x00010cff01007387 */ /* 0x000fe20000100800 */
[----:B------:R-:W-:Y:S01]  /*0a60*/  @!P2 IMAD.MOV R0, RZ, RZ, -R0 ;  /* 0x000000ffff00a224 */ /* 0x000fe200078e0a00 */
[----:B------:R-:W-:-:S02]  /*0a70*/  @!P1 LOP3.LUT R0, RZ, R13, RZ, 0x33, !PT ;  /* 0x0000000dff009212 */ /* 0x000fc400078e33ff */
[----:B------:R-:W-:Y:S03]  /*0a80*/  STL [R1+0x150], RZ ;  /* 0x000150ff01007387 */ /* 0x000fe60000100800 */
[----:B------:R-:W-:Y:S01]  /*0a90*/  IMAD.SHL.U32 R3, R0, 0x40, RZ ;  /* 0x0000004000037824 */ /* 0x000fe200078e00ff */
[----:B------:R-:W-:Y:S01]  /*0aa0*/  STL [R1+0x154], RZ ;  /* 0x000154ff01007387 */ /* 0x000fe20000100800 */
[----:B------:R-:W-:Y:S02]  /*0ab0*/  IMAD.MOV R60, RZ, RZ, -R0 ;  /* 0x000000ffff3c7224 */ /* 0x000fe400078e0a00 */
[----:B------:R-:W-:Y:S01]  /*0ac0*/  VIADD R0, R3, 0x1 ;  /* 0x0000000103007836 */ /* 0x000fe20000000000 */
[----:B------:R-:W-:Y:S01]  /*0ad0*/  STL [R1+0x158], RZ ;  /* 0x000158ff01007387 */ /* 0x000fe20000100800 */
[----:B------:R-:W-:Y:S01]  /*0ae0*/  IMAD R60, R13, R60, R6 ;  /* 0x0000003c0d3c7224 */ /* 0x000fe200078e0206 */
[----:B------:R-:W-:-:S02]  /*0af0*/  CS2R R6, SRZ ;  /* 0x0000000000067805 */ /* 0x000fc4000001ff00 */
[----:B------:R-:W-:Y:S01]  /*0b00*/  CS2R R12, SRZ ;  /* 0x00000000000c7805 */ /* 0x000fe2000001ff00 */
[----:B------:R-:W-:Y:S01]  /*0b10*/  STL [R1+0x15c], RZ ;  /* 0x00015cff01007387 */ /* 0x000fe20000100800 */
[----:B------:R-:W-:Y:S01]  /*0b20*/  IMAD.IADD R60, R8, 0x1, R60 ;  /* 0x00000001083c7824 */ /* 0x000fe200078e023c */
[----:B------:R-:W-:Y:S02]  /*0b30*/  CS2R R8, SRZ ;  /* 0x0000000000087805 */ /* 0x000fe4000001ff00 */
[----:B------:R-:W-:Y:S04]  /*0b40*/  STL [R1+0x160], RZ ;  /* 0x000160ff01007387 */ /* 0x000fe80000100800 */
[----:B------:R-:W-:Y:S04]  /*0b50*/  STL [R1+0x164], RZ ;  /* 0x000164ff01007387 */ /* 0x000fe80000100800 */
[----:B------:R-:W-:Y:S04]  /*0b60*/  STL [R1+0x168], RZ ;  /* 0x000168ff01007387 */ /* 0x000fe80000100800 */
[----:B------:R-:W-:Y:S04]  /*0b70*/  STL [R1+0x16c], RZ ;  /* 0x00016cff01007387 */ /* 0x000fe80000100800 */
[----:B------:R-:W-:Y:S04]  /*0b80*/  STL [R1+0x710], R3 ;  /* 0x0007100301007387 */ /* 0x000fe80000100800 */
[----:B------:R1:W-:Y:S02]  /*0b90*/  STL [R1+0x210], R0 ;  /* 0x0002100001007387 */ /* 0x0003e40000100800 */
[----:B-1----:R-:W-:-:S05]  /*0ba0*/  VIADD R0, R3, 0x2 ;  /* 0x0000000203007836 */ /* 0x002fca0000000000 */
        /* <DEDUP_REMOVED lines=113> */
[----:B-1----:R-:W-:Y:S02]  /*12c0*/  IMAD.SHL.U32 R0, R60, 0x80, RZ ;  /* 0x000000803c007824 */ /* 0x002fe400078e00ff */
[----:B------:R-:W-:-:S04]  /*12d0*/  IMAD.MOV.U32 R60, RZ, RZ, R3 ;  /* 0x000000ffff3c7224 */ /* 0x000fc800078e0003 */
[----:B------:R-:W-:-:S05]  /*12e0*/  VIADD R3, R60, 0x3b ;  /* 0x0000003b3c037836 */ /* 0x000fca0000000000 */
[----:B------:R1:W-:Y:S02]  /*12f0*/  STL [R1+0xa8], R3 ;  /* 0x0000a80301007387 */ /* 0x0003e40000100800 */
[----:B-1----:R-:W-:-:S05]  /*1300*/  VIADD R3, R60, 0x3c ;  /* 0x0000003c3c037836 */ /* 0x002fca0000000000 */
[----:B------:R1:W-:Y:S02]  /*1310*/  STL [R1+0xa4], R3 ;  /* 0x0000a40301007387 */ /* 0x0003e40000100800 */
[----:B-1----:R-:W-:-:S05]  /*1320*/  VIADD R3, R60, 0x3d ;  /* 0x0000003d3c037836 */ /* 0x002fca0000000000 */
[----:B------:R1:W-:Y:S02]  /*1330*/  STL [R1+0xa0], R3 ;  /* 0x0000a00301007387 */ /* 0x0003e40000100800 */
[----:B-1----:R-:W-:Y:S01]  /*1340*/  LOP3.LUT R3, R0, 0x1f, R61, 0xf8, !PT ;  /* 0x0000001f00037812 */ /* 0x002fe200078ef83d */
[----:B------:R-:W-:Y:S01]  /*1350*/  VIADD R61, R60, 0x3e ;  /* 0x0000003e3c3d7836 */ /* 0x000fe20000000000 */
[----:B------:R-:W-:Y:S01]  /*1360*/  LOP3.LUT R0, R0, 0x20, R2, 0xfe, !PT ;  /* 0x0000002000007812 */ /* 0x000fe200078efe02 */
[----:B------:R-:W-:Y:S01]  /*1370*/  VIADD R60, R60, 0x3f ;  /* 0x0000003f3c3c7836 */ /* 0x000fe20000000000 */
[----:B------:R1:W5:Y:S04]  /*1380*/  LDL.LU R2, [R1+0x136c] ;  /* 0x00136c0001027983 */ /* 0x0003680000300800 */
[----:B------:R-:W-:Y:S04]  /*1390*/  STL [R1+0x768], R3 ;  /* 0x0007680301007387 */ /* 0x000fe80000100800 */
[----:B------:R2:W-:Y:S02]  /*13a0*/  STL [R1+0x76c], R0 ;  /* 0x00076c0001007387 */ /* 0x0005e40000100800 */
[----:B--2---:R-:W-:-:S05]  /*13b0*/  LOP3.LUT R0, R3, 0x40, RZ, 0xfc, !PT ;  /* 0x0000004003007812 */ /* 0x004fca00078efcff */
[----:B------:R2:W-:Y:S02]  /*13c0*/  STL [R1+0xd34], R0 ;  /* 0x000d340001007387 */ /* 0x0005e40000100800 */
[----:B--2---:R-:W-:Y:S02]  /*13d0*/  LOP3.LUT R0, R3, 0x60, RZ, 0xfc, !PT ;  /* 0x0000006003007812 */ /* 0x004fe400078efcff */
[----:B------:R1:W5:Y:S04]  /*13e0*/  LDL.LU R3, [R1+0x1368] ;  /* 0x0013680001037983 */ /* 0x0003680000300800 */
[----:B------:R1:W-:Y:S01]  /*13f0*/  STL [R1+0xc54], R0 ;  /* 0x000c540001007387 */ /* 0x0003e20000100800 */
[----:B0-----:R-:W-:Y:S05]  /*1400*/  BRA.U !UP0, `(.L_x_0) ;  /* 0x0000031508187547 */ /* 0x001fea000b800000 */
[----:B------:R-:W2:Y:S01]  /*1410*/  LDL.LU R40, [R1+0x110] ;  /* 0x0001100001287983 */ /* 0x000ea20000300800 */
[----:B-----5:R-:W-:Y:S01]  /*1420*/  IABS R8, R2 ;  /* 0x0000000200087213 */ /* 0x020fe20000000000 */
[----:B------:R-:W-:Y:S01]  /*1430*/  IMAD.MOV.U32 R35, RZ, RZ, R0 ;  /* 0x000000ffff237224 */ /* 0x000fe200078e0000 */
[----:B------:R-:W-:Y:S01]  /*1440*/  IABS R58, R3 ;  /* 0x00000003003a7213 */ /* 0x000fe20000000000 */
[----:B------:R-:W3:Y:S01]  /*1450*/  LDL.LU R39, [R1+0xac] ;  /* 0x0000ac0001277983 */ /* 0x000ee20000300800 */
[----:B------:R-:W-:Y:S01]  /*1460*/  IMAD.MOV.U32 R4, RZ, RZ, RZ ;  /* 0x000000ffff047224 */ /* 0x000fe200078e00ff */
[----:B------:R-:W-:Y:S01]  /*1470*/  ISETP.GE.AND P3, PT, R60, RZ, PT ;  /* 0x000000ff3c00720c */ /* 0x000fe20003f66270 */
[----:B------:R-:W0:Y:S01]  /*1480*/  LDCU.128 UR8, c[0x0][0x380] ;  /* 0x00007000ff0877ac */ /* 0x000e220008000c00 */
[----:B------:R-:W4:Y:S01]  /*1490*/  LDL.LU R38, [R1+0xa8] ;  /* 0x0000a80001267983 */ /* 0x000f220000300800 */
[----:B------:R-:W1:Y:S03]  /*14a0*/  LDCU UR6, c[0x0][0x3a4] ;  /* 0x00007480ff0677ac */ /* 0x000e660008000800 */
[----:B------:R-:W2:Y:S01]  /*14b0*/  LDL.LU R37, [R1+0xa4] ;  /* 0x0000a40001257983 */ /* 0x000ea20000300800 */
[----:B------:R-:W0:Y:S03]  /*14c0*/  LDCU UR7, c[0x0][0x3b0] ;  /* 0x00007600ff0777ac */ /* 0x000e260008000800 */
[----:B------:R-:W2:Y:S04]  /*14d0*/  LDL.LU R36, [R1+0xa0] ;  /* 0x0000a00001247983 */ /* 0x000ea80000300800 */
[----:B------:R-:W2:Y:S04]  /*14e0*/  LDL.LU R48, [R1+0x134] ;  /* 0x0001340001307983 */ /* 0x000ea80000300800 */
[----:B------:R-:W2:Y:S04]  /*14f0*/  LDL.LU R49, [R1+0x138] ;  /* 0x0001380001317983 */ /* 0x000ea80000300800 */
[----:B------:R-:W2:Y:S04]  /*1500*/  LDL.LU R41, [R1+0x118] ;  /* 0x0001180001297983 */ /* 0x000ea80000300800 */
[----:B------:R-:W2:Y:S04]  /*1510*/  LDL.LU R42, [R1+0x11c] ;  /* 0x00011c00012a7983 */ /* 0x000ea80000300800 */
[----:B------:R-:W2:Y:S04]  /*1520*/  LDL.LU R47, [R1+0x130] ;  /* 0x00013000012f7983 */ /* 0x000ea80000300800 */
[----:B------:R-:W2:Y:S04]  /*1530*/  LDL.LU R46, [R1+0x12c] ;  /* 0x00012c00012e7983 */ /* 0x000ea80000300800 */
[----:B------:R-:W2:Y:S04]  /*1540*/  LDL.LU R45, [R1+0x128] ;  /* 0x00012800012d7983 */ /* 0x000ea80000300800 */
[----:B------:R-:W2:Y:S04]  /*1550*/  LDL R32, [R1+0x768] ;  /* 0x0007680001207983 */ /* 0x000ea80000100800 */
[----:B------:R-:W3:Y:S04]  /*1560*/  LDL.LU R43, [R1+0x120] ;  /* 0x00012000012b7983 */ /* 0x000ee80000300800 */
[----:B------:R-:W3:Y:S04]  /*1570*/  LDL.LU R55, [R1+0x148] ;  /* 0x0001480001377983 */ /* 0x000ee80000300800 */
[----:B------:R-:W3:Y:S04]  /*1580*/  LDL R33, [R1+0x76c] ;  /* 0x00076c0001217983 */ /* 0x000ee80000100800 */
[----:B------:R-:W4:Y:S04]  /*1590*/  LDL R34, [R1+0xd34] ;  /* 0x000d340001227983 */ /* 0x000f280000100800 */
[----:B------:R-:W4:Y:S04]  /*15a0*/  LDL.LU R56, [R1+0x178] ;  /* 0x0001780001387983 */ /* 0x000f280000300800 */
[----:B------:R-:W4:Y:S04]  /*15b0*/  LDL.LU R57, [R1+0x174] ;  /* 0x0001740001397983 */ /* 0x000f280000300800 */
[----:B------:R-:W4:Y:S04]  /*15c0*/  LDL.LU R54, [R1+0x170] ;  /* 0x0001700001367983 */ /* 0x000f280000300800 */
[----:B------:R-:W4:Y:S04]  /*15d0*/  LDL.LU R44, [R1+0x124] ;  /* 0x00012400012c7983 */ /* 0x000f280000300800 */
[----:B------:R-:W4:Y:S04]  /*15e0*/  LDL.LU R53, [R1+0x14c] ;  /* 0x00014c0001357983 */ /* 0x000f280000300800 */
[----:B------:R-:W4:Y:S04]  /*15f0*/  LDL.LU R52, [R1+0x144] ;  /* 0x0001440001347983 */ /* 0x000f280000300800 */
[----:B------:R-:W4:Y:S04]  /*1600*/  LDL.LU R51, [R1+0x140] ;  /* 0x0001400001337983 */ /* 0x000f280000300800 */
[----:B------:R-:W4:Y:S04]  /*1610*/  LDL.LU R50, [R1+0x13c] ;  /* 0x00013c0001327983 */ /* 0x000f280000300800 */
[----:B------:R-:W4:Y:S01]  /*1620*/  LDL.LU R59, [R1+0x114] ;  /* 0x00011400013b7983 */ /* 0x000f220000300800 */
[----:B-1----:R-:W1:Y:S01]  /*1630*/  I2F.RP R0, R8 ;  /* 0x0000000800007306 */ /* 0x002e620000209400 */
[----:B------:R-:W-:-:S02]  /*1640*/  ISETP.GE.AND P5, PT, R35, RZ, PT ;  /* 0x000000ff2300720c */ /* 0x000fc40003fa6270 */
[----:B------:R0:W-:Y:S05]  /*1650*/  STL [R1+0x1494], R3 ;  /* 0x0014940301007387 */ /* 0x0001ea0000100800 */
[----:B------:R-:W0:Y:S08]  /*1660*/  I2F.RP R6, R58 ;  /* 0x0000003a00067306 */ /* 0x000e300000209400 */
[----:B-1----:R-:W1:Y:S08]  /*1670*/  MUFU.RCP R0, R0 ;  /* 0x0000000000007308 */ /* 0x002e700000001000 */
[----:B0-----:R-:W0:Y:S01]  /*1680*/  MUFU.RCP R6, R6 ;  /* 0x0000000600067308 */ /* 0x001e220000001000 */
[----:B-1----:R-:W-:-:S07]  /*1690*/  VIADD R0, R0, 0xffffffe ;  /* 0x0ffffffe00007836 */ /* 0x002fce0000000000 */
[----:B------:R-:W1:Y:S01]  /*16a0*/  F2I.FTZ.U32.TRUNC.NTZ R5, R0 ;  /* 0x0000000000057305 */ /* 0x000e62000021f000 */
[----:B0-----:R-:W-:-:S07]  /*16b0*/  VIADD R6, R6, 0xffffffe ;  /* 0x0ffffffe06067836 */ /* 0x001fce0000000000 */
[----:B------:R0:W0:Y:S01]  /*16c0*/  F2I.FTZ.U32.TRUNC.NTZ R7, R6 ;  /* 0x0000000600077305 */ /* 0x000022000021f000 */
[----:B-1----:R-:W-:Y:S02]  /*16d0*/  IMAD.MOV R0, RZ, RZ, -R5 ;  /* 0x000000ffff007224 */ /* 0x002fe400078e0a05 */
[----:B0-----:R-:W-:Y:S02]  /*16e0*/  IMAD.MOV.U32 R6, RZ, RZ, RZ ;  /* 0x000000ffff067224 */ /* 0x001fe400078e00ff */
[----:B------:R-:W-:-:S04]  /*16f0*/  IMAD R9, R0, R8, RZ ;  /* 0x0000000800097224 */ /* 0x000fc800078e02ff */
[----:B------:R-:W-:Y:S01]  /*1700*/  IMAD.HI.U32 R9, R5, R9, R4 ;  /* 0x0000000905097227 */ /* 0x000fe200078e0004 */
[----:B------:R-:W-:-:S03]  /*1710*/  IABS R4, R35 ;  /* 0x0000002300047213 */ /* 0x000fc60000000000 */
[----:B------:R-:W-:-:S04]  /*1720*/  IMAD.MOV R0, RZ, RZ, -R7 ;  /* 0x000000ffff007224 */ /* 0x000fc800078e0a07 */
[----:B------:R-:W-:-:S04]  /*1730*/  IMAD R0, R0, R58, RZ ;  /* 0x0000003a00007224 */ /* 0x000fc800078e02ff */
[----:B------:R-:W-:Y:S01]  /*1740*/  IMAD.HI.U32 R0, R7, R0, R6 ;  /* 0x0000000007007227 */ /* 0x000fe200078e0006 */
[----:B--2---:R-:W-:Y:S02]  /*1750*/  IABS R13, R32 ;  /* 0x00000020000d7213 */ /* 0x004fe40000000000 */
[----:B------:R-:W-:-:S03]  /*1760*/  ISETP.GE.AND P6, PT, R32, RZ, PT ;  /* 0x000000ff2000720c */ /* 0x000fc60003fc6270 */
[----:B------:R-:W-:-:S04]  /*1770*/  IMAD.HI.U32 R14, R9, R13, RZ ;  /* 0x0000000d090e7227 */ /* 0x000fc800078e00ff */
[----:B------:R-:W-:Y:S01]  /*1780*/  IMAD.MOV R14, RZ, RZ, -R14 ;  /* 0x000000ffff0e7224 */ /* 0x000fe200078e0a0e */
[----:B---3--:R-:W-:-:S03]  /*1790*/  IABS R11, R33 ;  /* 0x00000021000b7213 */ /* 0x008fc60000000000 */
[C---:B------:R-:W-:Y:S01]  /*17a0*/  IMAD R7, R8.reuse, R14, R13 ;  /* 0x0000000e08077224 */ /* 0x040fe200078e020d */
[----:B------:R-:W-:Y:S02]  /*17b0*/  IABS R13, R60 ;  /* 0x0000003c000d7213 */ /* 0x000fe40000000000 */
[----:B----4-:R-:W-:Y:S01]  /*17c0*/  IABS R5, R34 ;  /* 0x0000002200057213 */ /* 0x010fe20000000000 */
[----:B------:R-:W-:Y:S01]  /*17d0*/  IMAD.HI.U32 R12, R9, R11, RZ ;  /* 0x0000000b090c7227 */ /* 0x000fe200078e00ff */
[----:B------:R-:W-:-:S03]  /*17e0*/  ISETP.GT.U32.AND P0, PT, R8, R7, PT ;  /* 0x000000070800720c */ /* 0x000fc60003f04070 */
[----:B------:R-:W-:Y:S02]  /*17f0*/  IMAD.MOV R12, RZ, RZ, -R12 ;  /* 0x000000ffff0c7224 */ /* 0x000fe400078e0a0c */
[----:B------:R-:W-:-:S04]  /*1800*/  IMAD.HI.U32 R10, R9, R5, RZ ;  /* 0x00000005090a7227 */ /* 0x000fc800078e00ff */
[----:B------:R-:W-:-:S04]  /*1810*/  IMAD.HI.U32 R9, R9, R4, RZ ;  /* 0x0000000409097227 */ /* 0x000fc800078e00ff */
[C---:B------:R-:W-:Y:S01]  /*1820*/  IMAD R6, R8.reuse, R12, R11 ;  /* 0x0000000c08067224 */ /* 0x040fe200078e020b */
[----:B------:R-:W-:Y:S01]  /*1830*/  IABS R11, R61 ;  /* 0x0000003d000b7213 */ /* 0x000fe20000000000 */
[----:B------:R-:W-:Y:S01]  /*1840*/  IMAD.MOV R9, RZ, RZ, -R9 ;  /* 0x000000ffff097224 */ /* 0x000fe200078e0a09 */
[----:B------:R-:W-:Y:S01]  /*1850*/  IABS R12, R36 ;  /* 0x00000024000c7213 */ /* 0x000fe20000000000 */
[----:B------:R-:W-:Y:S01]  /*1860*/  IMAD.MOV R10, RZ, RZ, -R10 ;  /* 0x000000ffff0a7224 */ /* 0x000fe200078e0a0a */
[C---:B------:R-:W-:Y:S01]  /*1870*/  ISETP.GT.U32.AND P1, PT, R8.reuse, R6, PT ;  /* 0x000000060800720c */ /* 0x040fe20003f24070 */
[C---:B------:R-:W-:Y:S01]  /*1880*/  IMAD R4, R8.reuse, R9, R4 ;  /* 0x0000000908047224 */ /* 0x040fe200078e0204 */
[----:B------:R-:W-:Y:S01]  /*1890*/  IABS R9, R38 ;  /* 0x0000002600097213 */ /* 0x000fe20000000000 */
[C---:B------:R-:W-:Y:S01]  /*18a0*/  IMAD R5, R8.reuse, R10, R5 ;  /* 0x0000000a08057224 */ /* 0x040fe200078e0205 */
[----:B------:R-:W-:Y:S01]  /*18b0*/  IABS R10, R37 ;  /* 0x00000025000a7213 */ /* 0x000fe20000000000 */
[----:B------:R-:W-:Y:S01]  /*18c0*/  @!P0 IMAD.IADD R7, R7, 0x1, -R8 ;  /* 0x0000000107078824 */ /* 0x000fe200078e0a08 */
[----:B------:R-:W-:Y:S01]  /*18d0*/  ISETP.GT.U32.AND P4, PT, R8, R4, PT ;  /* 0x000000040800720c */ /* 0x000fe20003f84070 */
[----:B------:R-:W-:Y:S01]  /*18e0*/  IMAD.HI.U32 R16, R0, R13, RZ ;  /* 0x0000000d00107227 */ /* 0x000fe200078e00ff */
[----:B------:R-:W-:-:S02]  /*18f0*/  ISETP.GT.U32.AND P2, PT, R8, R5, PT ;  /* 0x000000050800720c */ /* 0x000fc40003f44070 */
[----:B------:R-:W-:Y:S01]  /*1900*/  ISETP.GT.U32.AND P0, PT, R8, R7, PT ;  /* 0x000000070800720c */ /* 0x000fe20003f04070 */
[----:B------:R-:W-:Y:S01]  /*1910*/  IMAD.HI.U32 R15, R0, R11, RZ ;  /* 0x0000000b000f7227 */ /* 0x000fe200078e00ff */
[----:B------:R-:W-:-:S03]  /*1920*/  IABS R21, R53 ;  /* 0x0000003500157213 */ /* 0x000fc60000000000 */
[----:B------:R-:W-:Y:S02]  /*1930*/  @!P1 IMAD.IADD R6, R6, 0x1, -R8 ;  /* 0x0000000106069824 */ /* 0x000fe400078e0a08 */
[----:B------:R-:W-:Y:S02]  /*1940*/  IMAD.MOV R16, RZ, RZ, -R16 ;  /* 0x000000ffff107224 */ /* 0x000fe400078e0a10 */
[--C-:B------:R-:W-:Y:S01]  /*1950*/  @!P4 IMAD.IADD R4, R4, 0x1, -R8.reuse ;  /* 0x000000010404c824 */ /* 0x100fe200078e0a08 */
[----:B------:R-:W-:Y:S01]  /*1960*/  ISETP.GT.U32.AND P1, PT, R8, R6, PT ;  /* 0x000000060800720c */ /* 0x000fe20003f24070 */
[----:B------:R-:W-:Y:S02]  /*1970*/  IMAD.MOV R15, RZ, RZ, -R15 ;  /* 0x000000ffff0f7224 */ /* 0x000fe400078e0a0f */
[----:B------:R-:W-:Y:S01]  /*1980*/  IMAD R13, R58, R16, R13 ;  /* 0x000000103a0d7224 */ /* 0x000fe200078e020d */
[----:B------:R-:W-:Y:S01]  /*1990*/  ISETP.GT.U32.AND P4, PT, R8, R4, PT ;  /* 0x000000040800720c */ /* 0x000fe20003f84070 */
[----:B------:R-:W-:Y:S01]  /*19a0*/  @!P2 IMAD.IADD R5, R5, 0x1, -R8 ;  /* 0x000000010505a824 */ /* 0x000fe200078e0a08 */
[----:B------:R-:W-:Y:S01]  /*19b0*/  IABS R16, R49 ;  /* 0x0000003100107213 */ /* 0x000fe20000000000 */
[----:B------:R-:W-:-:S02]  /*19c0*/  IMAD R11, R58, R15, R11 ;  /* 0x0000000f3a0b7224 */ /* 0x000fc400078e020b */
[----:B------:R-:W-:Y:S01]  /*19d0*/  @!P0 IMAD.IADD R7, R7, 0x1, -R8 ;  /* 0x0000000107078824 */ /* 0x000fe200078e0a08 */
[----:B------:R-:W-:Y:S01]  /*19e0*/  ISETP.GT.U32.AND P2, PT, R8, R5, PT ;  /* 0x000000050800720c */ /* 0x000fe20003f44070 */
[----:B------:R-:W-:Y:S01]  /*19f0*/  IMAD.HI.U32 R18, R0, R12, RZ ;  /* 0x0000000c00127227 */ /* 0x000fe200078e00ff */
[----:B------:R-:W-:-:S03]  /*1a00*/  ISETP.GE.AND P0, PT, R33, RZ, PT ;  /* 0x000000ff2100720c */ /* 0x000fc60003f06270 */
[--C-:B------:R-:W-:Y:S01]  /*1a10*/  @!P1 IMAD.IADD R6, R6, 0x1, -R8.reuse ;  /* 0x0000000106069824 */ /* 0x100fe200078e0a08 */
[C---:B------:R-:W-:Y:S01]  /*1a20*/  ISETP.GT.U32.AND P1, PT, R58.reuse, R13, PT ;  /* 0x0000000d3a00720c */ /* 0x040fe20003f24070 */
[----:B------:R-:W-:Y:S01]  /*1a30*/  @!P6 IMAD.MOV R7, RZ, RZ, -R7 ;  /* 0x000000ffff07e224 */ /* 0x000fe200078e0a07 */
[----:B------:R-:W-:Y:S01]  /*1a40*/  ISETP.GT.U32.AND P6, PT, R58, R11, PT ;  /* 0x0000000b3a00720c */ /* 0x000fe20003fc4070 */
[----:B------:R-:W-:Y:S01]  /*1a50*/  @!P4 IMAD.IADD R4, R4, 0x1, -R8 ;  /* 0x000000010404c824 */ /* 0x000fe200078e0a08 */
[----:B------:R-:W-:Y:S01]  /*1a60*/  ISETP.GE.AND P4, PT, R34, RZ, PT ;  /* 0x000000ff2200720c */ /* 0x000fe20003f86270 */
[----:B------:R-:W-:-:S04]  /*1a70*/  IMAD.HI.U32 R17, R0, R10, RZ ;  /* 0x0000000a00117227 */ /* 0x000fc800078e00ff */
[----:B------:R-:W-:-:S04]  /*1a80*/  IMAD.HI.U32 R14, R0, R9, RZ ;  /* 0x00000009000e7227 */ /* 0x000fc800078e00ff */
[----:B------:R-:W-:Y:S02]  /*1a90*/  IMAD.MOV R18, RZ, RZ, -R18 ;  /* 0x000000ffff127224 */ /* 0x000fe400078e0a12 */
[----:B------:R-:W-:Y:S02]  /*1aa0*/  @!P1 IMAD.IADD R13, R13, 0x1, -R58 ;  /* 0x000000010d0d9824 */ /* 0x000fe400078e0a3a */
[----:B------:R-:W-:Y:S02]  /*1ab0*/  IMAD.MOV R17, RZ, RZ, -R17 ;  /* 0x000000ffff117224 */ /* 0x000fe400078e0a11 */
[----:B------:R-:W-:Y:S02]  /*1ac0*/  IMAD.MOV R14, RZ, RZ, -R14 ;  /* 0x000000ffff0e7224 */ /* 0x000fe400078e0a0e */
[----:B------:R-:W-:Y:S01]  /*1ad0*/  IMAD R12, R58, R18, R12 ;  /* 0x000000123a0c7224 */ /* 0x000fe200078e020c */
[----:B------:R-:W-:Y:S01]  /*1ae0*/  IABS R18, R51 ;  /* 0x0000003300127213 */ /* 0x000fe20000000000 */
[----:B------:R-:W-:Y:S01]  /*1af0*/  @!P2 IMAD.IADD R5, R5, 0x1, -R8 ;  /* 0x000000010505a824 */ /* 0x000fe200078e0a08 */
[----:B------:R-:W-:Y:S01]  /*1b00*/  ISETP.NE.AND P2, PT, R2, RZ, PT ;  /* 0x000000ff0200720c */ /* 0x000fe20003f45270 */
[----:B------:R-:W-:Y:S01]  /*1b10*/  @!P6 IMAD.IADD R11, R11, 0x1, -R58 ;  /* 0x000000010b0be824 */ /* 0x000fe200078e0a3a */
[C---:B------:R-:W-:Y:S01]  /*1b20*/  ISETP.GT.U32.AND P6, PT, R58.reuse, R13, PT ;  /* 0x0000000d3a00720c */ /* 0x040fe20003fc4070 */
[C---:B------:R-:W-:Y:S01]  /*1b30*/  IMAD R10, R58.reuse, R17, R10 ;  /* 0x000000113a0a7224 */ /* 0x040fe200078e020a */
[----:B------:R-:W-:Y:S01]  /*1b40*/  IABS R8, R39 ;  /* 0x0000002700087213 */ /* 0x000fe20000000000 */
[C---:B------:R-:W-:Y:S01]  /*1b50*/  IMAD R9, R58.reuse, R14, R9 ;  /* 0x0000000e3a097224 */ /* 0x040fe200078e0209 */
[----:B------:R-:W-:Y:S01]  /*1b60*/  LOP3.LUT R2, RZ, R2, RZ, 0x33, !PT ;  /* 0x00000002ff027212 */ /* 0x000fe200078e33ff */
[----:B------:R-:W-:Y:S01]  /*1b70*/  @!P0 IMAD.MOV R6, RZ, RZ, -R6 ;  /* 0x000000ffff068224 */ /* 0x000fe200078e0a06 */
[C---:B------:R-:W-:Y:S01]  /*1b80*/  ISETP.GT.U32.AND P0, PT, R58.reuse, R12, PT ;  /* 0x0000000c3a00720c */ /* 0x040fe20003f04070 */
[----:B------:R-:W-:Y:S01]  /*1b90*/  @!P4 IMAD.MOV R5, RZ, RZ, -R5 ;  /* 0x000000ffff05c224 */ /* 0x000fe200078e0a05 */
[C---:B------:R-:W-:Y:S01]  /*1ba0*/  ISETP.GT.U32.AND P4, PT, R58.reuse, R10, PT ;  /* 0x0000000a3a00720c */ /* 0x040fe20003f84070 */
[----:B------:R-:W-:Y:S01]  /*1bb0*/  @!P5 IMAD.MOV R4, RZ, RZ, -R4 ;  /* 0x000000ffff04d224 */ /* 0x000fe200078e0a04 */
[----:B------:R-:W-:Y:S01]  /*1bc0*/  ISETP.GT.U32.AND P1, PT, R58, R9, PT ;  /* 0x000000093a00720c */ /* 0x000fe20003f24070 */
[----:B------:R-:W-:Y:S01]  /*1bd0*/  IMAD.HI.U32 R15, R0, R8, RZ ;  /* 0x00000008000f7227 */ /* 0x000fe200078e00ff */
[----:B------:R-:W-:-:S02]  /*1be0*/  SEL R7, R2, R7, !P2 ;  /* 0x0000000702077207 */ /* 0x000fc40005000000 */
[C---:B------:R-:W-:Y:S01]  /*1bf0*/  SEL R6, R2.reuse, R6, !P2 ;  /* 0x0000000602067207 */ /* 0x040fe20005000000 */
[----:B------:R-:W-:Y:S01]  /*1c00*/  IMAD.MOV R15, RZ, RZ, -R15 ;  /* 0x000000ffff0f7224 */ /* 0x000fe200078e0a0f */
[C---:B------:R-:W-:Y:S01]  /*1c10*/  SEL R3, R2.reuse, R5, !P2 ;  /* 0x0000000502037207 */ /* 0x040fe20005000000 */
[--C-:B------:R-:W-:Y:S01]  /*1c20*/  @!P6 IMAD.IADD R13, R13, 0x1, -R58.reuse ;  /* 0x000000010d0de824 */ /* 0x100fe200078e0a3a */
[----:B------:R-:W-:Y:S01]  /*1c30*/  SEL R2, R2, R4, !P2 ;  /* 0x0000000402027207 */ /* 0x000fe20005000000 */
[----:B------:R-:W-:Y:S01]  /*1c40*/  @!P0 IMAD.IADD R12, R12, 0x1, -R58 ;  /* 0x000000010c0c8824 */ /* 0x000fe200078e0a3a */
[C---:B------:R-:W-:Y:S01]  /*1c50*/  ISETP.GT.U32.AND P2, PT, R58.reuse, R11, PT ;  /* 0x0000000b3a00720c */ /* 0x040fe20003f44070 */
[----:B------:R-:W-:Y:S01]  /*1c60*/  STL [R1+0x40], R7 ;  /* 0x0000400701007387 */ /* 0x000fe20000100800 */
[----:B------:R-:W-:Y:S01]  /*1c70*/  IABS R14, R40 ;  /* 0x00000028000e7213 */ /* 0x000fe20000000000 */
[----:B------:R-:W-:Y:S01]  /*1c80*/  IMAD R8, R58, R15, R8 ;  /* 0x0000000f3a087224 */ /* 0x000fe200078e0208 */
[----:B------:R-:W-:Y:S01]  /*1c90*/  ISETP.GE.AND P5, PT, R61, RZ, PT ;  /* 0x000000ff3d00720c */ /* 0x000fe20003fa6270 */
[----:B------:R-:W-:Y:S01]  /*1ca0*/  IMAD.MOV.U32 R5, RZ, RZ, R13 ;  /* 0x000000ffff057224 */ /* 0x000fe200078e000d */
[----:B------:R-:W-:Y:S01]  /*1cb0*/  STL [R1+0x3c], R6 ;  /* 0x00003c0601007387 */ /* 0x000fe20000100800 */
[--C-:B------:R-:W-:Y:S01]  /*1cc0*/  @!P4 IMAD.IADD R10, R10, 0x1, -R58.reuse ;  /* 0x000000010a0ac824 */ /* 0x100fe200078e0a3a */
[----:B------:R-:W-:Y:S01]  /*1cd0*/  ISETP.GE.AND P0, PT, R36, RZ, PT ;  /* 0x000000ff2400720c */ /* 0x000fe20003f06270 */
[--C-:B------:R-:W-:Y:S01]  /*1ce0*/  @!P1 IMAD.IADD R9, R9, 0x1, -R58.reuse ;  /* 0x0000000109099824 */ /* 0x100fe200078e0a3a */
[----:B------:R0:W-:Y:S01]  /*1cf0*/  STL [R1+0x38], R3 ;  /* 0x0000380301007387 */ /* 0x0001e20000100800 */
[C---:B------:R-:W-:Y:S01]  /*1d00*/  ISETP.GT.U32.AND P1, PT, R58.reuse, R12, PT ;  /* 0x0000000c3a00720c */ /* 0x040fe20003f24070 */
[----:B------:R-:W-:Y:S01]  /*1d10*/  @!P3 IMAD.MOV R5, RZ, RZ, -R5 ;  /* 0x000000ffff05b224 */ /* 0x000fe200078e0a05 */
[C---:B------:R-:W-:Y:S01]  /*1d20*/  ISETP.GT.U32.AND P3, PT, R58.reuse, R8, PT ;  /* 0x000000083a00720c */ /* 0x040fe20003f64070 */
[----:B------:R1:W-:Y:S01]  /*1d30*/  STL [R1+0x34], R2 ;  /* 0x0000340201007387 */ /* 0x0003e20000100800 */
[----:B------:R-:W-:Y:S01]  /*1d40*/  @!P2 IMAD.IADD R11, R11, 0x1, -R58 ;  /* 0x000000010b0ba824 */ /* 0x000fe200078e0a3a */
[----:B------:R-:W-:-:S02]  /*1d50*/  ISETP.GT.U32.AND P2, PT, R58, R10, PT ;  /* 0x0000000a3a00720c */ /* 0x000fc40003f44070 */
[----:B------:R-:W-:Y:S01]  /*1d60*/  IABS R4, R59 ;  /* 0x0000003b00047213 */ /* 0x000fe20000000000 */
[----:B------:R2:W-:Y:S01]  /*1d70*/  STL [R1+0x14], R5 ;  /* 0x0000140501007387 */ /* 0x0005e20000100800 */
[----:B0-----:R-:W-:Y:S01]  /*1d80*/  IMAD.MOV.U32 R3, RZ, RZ, R11 ;  /* 0x000000ffff037224 */ /* 0x001fe200078e000b */
[----:B------:R-:W-:Y:S02]  /*1d90*/  ISETP.GE.AND P4, PT, R37, RZ, PT ;  /* 0x000000ff2500720c */ /* 0x000fe40003f86270 */
[----:B------:R-:W-:Y:S01]  /*1da0*/  ISETP.GT.U32.AND P6, PT, R58, R9, PT ;  /* 0x000000093a00720c */ /* 0x000fe20003fc4070 */
[----:B-1----:R-:W-:Y:S01]  /*1db0*/  IMAD.HI.U32 R2, R0, R14, RZ ;  /* 0x0000000e00027227 */ /* 0x002fe200078e00ff */
[----:B------:R-:W-:Y:S02]  /*1dc0*/  IABS R6, R42 ;  /* 0x0000002a00067213 */ /* 0x000fe40000000000 */
[----:B------:R-:W-:Y:S01]  /*1dd0*/  IABS R11, R44 ;  /* 0x0000002c000b7213 */ /* 0x000fe20000000000 */
[----:B------:R-:W-:Y:S01]  /*1de0*/  IMAD.MOV R2, RZ, RZ, -R2 ;  /* 0x000000ffff027224 */ /* 0x000fe200078e0a02 */
[----:B------:R-:W-:Y:S01]  /*1df0*/  IABS R13, R46 ;  /* 0x0000002e000d7213 */ /* 0x000fe20000000000 */
[----:B------:R-:W-:Y:S01]  /*1e00*/  @!P5 IMAD.MOV R3, RZ, RZ, -R3 ;  /* 0x000000ffff03d224 */ /* 0x000fe200078e0a03 */
[----:B------:R-:W-:Y:S01]  /*1e10*/  ISETP.GE.AND P5, PT, R38, RZ, PT ;  /* 0x000000ff2600720c */ /* 0x000fe20003fa6270 */
[----:B------:R-:W-:Y:S01]  /*1e20*/  IMAD R14, R58, R2, R14 ;  /* 0x000000023a0e7224 */ /* 0x000fe200078e020e */
[----:B------:R-:W-:Y:S01]  /*1e30*/  IABS R2, R41 ;  /* 0x0000002900027213 */ /* 0x000fe20000000000 */
[----:B------:R-:W-:Y:S01]  /*1e40*/  @!P1 IMAD.IADD R12, R12, 0x1, -R58 ;  /* 0x000000010c0c9824 */ /* 0x000fe200078e0a3a */
[----:B------:R0:W-:Y:S01]  /*1e50*/  STL [R1+0xc], R3 ;  /* 0x00000c0301007387 */ /* 0x0001e20000100800 */
[----:B--2---:R-:W-:Y:S01]  /*1e60*/  IMAD.HI.U32 R5, R0, R4, RZ ;  /* 0x0000000400057227 */ /* 0x004fe200078e00ff */
[----:B------:R-:W-:-:S02]  /*1e70*/  ISETP.GT.U32.AND P1, PT, R58, R14, PT ;  /* 0x0000000e3a00720c */ /* 0x000fc40003f24070 */
[----:B------:R-:W-:Y:S01]  /*1e80*/  IABS R15, R48 ;  /* 0x00000030000f7213 */ /* 0x000fe20000000000 */
[--C-:B------:R-:W-:Y:S01]  /*1e90*/  @!P3 IMAD.IADD R8, R8, 0x1, -R58.reuse ;  /* 0x000000010808b824 */ /* 0x100fe200078e0a3a */
[----:B------:R-:W-:Y:S01]  /*1ea0*/  ISETP.GE.AND P3, PT, R59, RZ, PT ;  /* 0x000000ff3b00720c */ /* 0x000fe20003f66270 */
[----:B------:R-:W-:Y:S01]  /*1eb0*/  @!P2 IMAD.IADD R10, R10, 0x1, -R58 ;  /* 0x000000010a0aa824 */ /* 0x000fe200078e0a3a */
[----:B------:R-:W-:Y:S01]  /*1ec0*/  ISETP.GE.AND P2, PT, R39, RZ, PT ;  /* 0x000000ff2700720c */ /* 0x000fe20003f46270 */
[----:B------:R-:W-:Y:S01]  /*1ed0*/  IMAD.MOV R59, RZ, RZ, -R5 ;  /* 0x000000ffff3b7224 */ /* 0x000fe200078e0a05 */
[----:B------:R-:W-:Y:S01]  /*1ee0*/  IABS R17, R50 ;  /* 0x0000003200117213 */ /* 0x000fe20000000000 */
[----:B0-----:R-:W-:Y:S01]  /*1ef0*/  IMAD.MOV.U32 R3, RZ, RZ, R12 ;  /* 0x000000ffff037224 */ /* 0x001fe200078e000c */
[----:B------:R-:W-:Y:S01]  /*1f00*/  IABS R12, R45 ;  /* 0x0000002d000c7213 */ /* 0x000fe20000000000 */
[C---:B------:R-:W-:Y:S02]  /*1f10*/  IMAD R59, R58.reuse, R59, R4 ;  /* 0x0000003b3a3b7224 */ /* 0x040fe400078e0204 */
[----:B------:R-:W-:Y:S01]  /*1f20*/  @!P0 IMAD.MOV R3, RZ, RZ, -R3 ;  /* 0x000000ffff038224 */ /* 0x000fe200078e0a03 */
[----:B------:R-:W-:Y:S01]  /*1f30*/  ISETP.GT.U32.AND P0, PT, R58, R8, PT ;  /* 0x000000083a00720c */ /* 0x000fe20003f04070 */
[----:B------:R-:W-:Y:S01]  /*1f40*/  IMAD.MOV.U32 R7, RZ, RZ, R10 ;  /* 0x000000ffff077224 */ /* 0x000fe200078e000a */
[----:B------:R-:W-:Y:S01]  /*1f50*/  IABS R10, R43 ;  /* 0x0000002b000a7213 */ /* 0x000fe20000000000 */
[--C-:B------:R-:W-:Y:S01]  /*1f60*/  @!P1 IMAD.IADD R14, R14, 0x1, -R58.reuse ;  /* 0x000000010e0e9824 */ /* 0x100fe200078e0a3a */
[----:B------:R0:W-:Y:S01]  /*1f70*/  STL [R1+0x8], R3 ;  /* 0x0000080301007387 */ /* 0x0001e20000100800 */
[----:B------:R-:W-:Y:S01]  /*1f80*/  @!P4 IMAD.MOV R7, RZ, RZ, -R7 ;  /* 0x000000ffff07c224 */ /* 0x000fe200078e0a07 */
[C---:B------:R-:W-:Y:S01]  /*1f90*/  ISETP.GT.U32.AND P4, PT, R58.reuse, R59, PT ;  /* 0x0000003b3a00720c */ /* 0x040fe20003f84070 */
[----:B------:R-:W-:Y:S01]  /*1fa0*/  @!P6 IMAD.IADD R9, R9, 0x1, -R58 ;  /* 0x000000010909e824 */ /* 0x000fe200078e0a3a */
[----:B------:R-:W-:Y:S01]  /*1fb0*/  ISETP.GT.U32.AND P1, PT, R58, R14, PT ;  /* 0x0000000e3a00720c */ /* 0x000fe20003f24070 */
[----:B------:R-:W-:Y:S01]  /*1fc0*/  IMAD.MOV.U32 R5, RZ, RZ, R6 ;  /* 0x000000ffff057224 */ /* 0x000fe200078e0006 */
[----:B------:R-:W-:Y:S01]  /*1fd0*/  ISETP.GE.AND P6, PT, R40, RZ, PT ;  /* 0x000000ff2800720c */ /* 0x000fe20003fc6270 */
[----:B------:R-:W-:Y:S01]  /*1fe0*/  IMAD.HI.U32 R4, R0, R2, RZ ;  /* 0x0000000200047227 */ /* 0x000fe200078e00ff */
[----:B------:R-:W-:Y:S03]  /*1ff0*/  STL [R1+0x4], R7 ;  /* 0x0000040701007387 */ /* 0x000fe60000100800 */
[----:B------:R-:W-:Y:S01]  /*2000*/  @!P0 IMAD.IADD R8, R8, 0x1, -R58 ;  /* 0x0000000108088824 */ /* 0x000fe200078e0a3a */
[----:B------:R-:W-:Y:S01]  /*2010*/  ISETP.GE.AND P0, PT, R42, RZ, PT ;  /* 0x000000ff2a00720c */ /* 0x000fe20003f06270 */
[----:B------:R-:W-:-:S04]  /*2020*/  IMAD.HI.U32 R6, R0, R5, RZ ;  /* 0x0000000500067227 */ /* 0x000fc800078e00ff */
[----:B------:R-:W-:Y:S02]  /*2030*/  IMAD.MOV.U32 R61, RZ, RZ, R8 ;  /* 0x000000ffff3d7224 */ /* 0x000fe400078e0008 */
[----:B------:R-:W-:Y:S01]  /*2040*/  @!P4 IMAD.IADD R59, R59, 0x1, -R58 ;  /* 0x000000013b3bc824 */ /* 0x000fe200078e0a3a */
[----:B------:R-:W-:Y:S01]  /*2050*/  ISETP.GE.AND P4, PT, R44, RZ, PT ;  /* 0x000000ff2c00720c */ /* 0x000fe20003f86270 */
[----:B------:R-:W-:Y:S02]  /*2060*/  @!P2 IMAD.MOV R61, RZ, RZ, -R61 ;  /* 0x000000ffff3da224 */ /* 0x000fe400078e0a3d */
[----:B------:R-:W-:Y:S01]  /*2070*/  IMAD.MOV R4, RZ, RZ, -R4 ;  /* 0x000000ffff047224 */ /* 0x000fe200078e0a04 */
[----:B------:R-:W-:Y:S01]  /*2080*/  ISETP.GT.U32.AND P2, PT, R58, R59, PT ;  /* 0x0000003b3a00720c */ /* 0x000fe20003f44070 */
[----:B------:R-:W-:Y:S01]  /*2090*/  @!P1 IMAD.IADD R14, R14, 0x1, -R58 ;  /* 0x000000010e0e9824 */ /* 0x000fe200078e0a3a */
[----:B------:R-:W-:Y:S01]  /*20a0*/  ISETP.GE.AND P1, PT, R43, RZ, PT ;  /* 0x000000ff2b00720c */ /* 0x000fe20003f26270 */
[----:B------:R-:W-:-:S02]  /*20b0*/  IMAD.MOV R6, RZ, RZ, -R6 ;  /* 0x000000ffff067224 */ /* 0x000fc400078e0a06 */
[C---:B------:R-:W-:Y:S02]  /*20c0*/  IMAD R2, R58.reuse, R4, R2 ;  /* 0x000000043a027224 */ /* 0x040fe400078e0202 */
[----:B------:R-:W-:Y:S01]  /*20d0*/  IMAD.MOV.U32 R60, RZ, RZ, R14 ;  /* 0x000000ffff3c7224 */ /* 0x000fe200078e000e */
[----:B------:R-:W-:Y:S01]  /*20e0*/  IABS R14, R47 ;  /* 0x0000002f000e7213 */ /* 0x000fe20000000000 */
[----:B0-----:R-:W-:Y:S02]  /*20f0*/  IMAD.MOV.U32 R3, RZ, RZ, R9 ;  /* 0x000000ffff037224 */ /* 0x001fe400078e0009 */
[C---:B------:R-:W-:Y:S02]  /*2100*/  IMAD R9, R58.reuse, R6, R5 ;  /* 0x000000063a097224 */ /* 0x040fe400078e0205 */
[----:B------:R-:W-:Y:S01]  /*2110*/  @!P6 IMAD.MOV R60, RZ, RZ, -R60 ;  /* 0x000000ffff3ce224 */ /* 0x000fe200078e0a3c */
[C---:B------:R-:W-:Y:S01]  /*2120*/  ISETP.GT.U32.AND P6, PT, R58.reuse, R2, PT ;  /* 0x000000023a00720c */ /* 0x040fe20003fc4070 */
[----:B------:R-:W-:Y:S01]  /*2130*/  @!P2 IMAD.IADD R59, R59, 0x1, -R58 ;  /* 0x000000013b3ba824 */ /* 0x000fe200078e0a3a */
[----:B------:R-:W-:Y:S01]  /*2140*/  ISETP.GT.U32.AND P2, PT, R58, R9, PT ;  /* 0x000000093a00720c */ /* 0x000fe20003f44070 */
[----:B------:R-:W-:-:S04]  /*2150*/  IMAD.HI.U32 R5, R0, R10, RZ ;  /* 0x0000000a00057227 */ /* 0x000fc800078e00ff */
[----:B------:R-:W-:Y:S02]  /*2160*/  IMAD.MOV R5, RZ, RZ, -R5 ;  /* 0x000000ffff057224 */ /* 0x000fe400078e0a05 */
[----:B------:R-:W-:Y:S01]  /*2170*/  @!P5 IMAD.MOV R3, RZ, RZ, -R3 ;  /* 0x000000ffff03d224 */ /* 0x000fe200078e0a03 */
[----:B------:R-:W-:Y:S01]  /*2180*/  ISETP.GE.AND P5, PT, R41, RZ, PT ;  /* 0x000000ff2900720c */ /* 0x000fe20003fa6270 */
[----:B------:R-:W-:Y:S02]  /*2190*/  IMAD R10, R58, R5, R10 ;  /* 0x000000053a0a7224 */ /* 0x000fe400078e020a */
[--C-:B------:R-:W-:Y:S01]  /*21a0*/  @!P6 IMAD.IADD R2, R2, 0x1, -R58.reuse ;  /* 0x000000010202e824 */ /* 0x100fe200078e0a3a */
[----:B------:R-:W-:Y:S01]  /*21b0*/  STL [R1], R3 ;  /* 0x0000000301007387 */ /* 0x000fe20000100800 */
[----:B------:R-:W-:Y:S01]  /*21c0*/  @!P2 IMAD.IADD R9, R9, 0x1, -R58 ;  /* 0x000000010909a824 */ /* 0x000fe200078e0a3a */
[----:B------:R-:W-:Y:S01]  /*21d0*/  ISETP.GT.U32.AND P6, PT, R58, R10, PT ;  /* 0x0000000a3a00720c */ /* 0x000fe20003fc4070 */
[----:B------:R-:W-:Y:S01]  /*21e0*/  IMAD.HI.U32 R6, R0, R12, RZ ;  /* 0x0000000c00067227 */ /* 0x000fe200078e00ff */
[----:B------:R-:W-:Y:S01]  /*21f0*/  ISETP.GT.U32.AND P2, PT, R58, R2, PT ;  /* 0x000000023a00720c */ /* 0x000fe20003f44070 */
[----:B------:R-:W-:Y:S02]  /*2200*/  STL [R1+0x1478], R61 ;  /* 0x0014783d01007387 */ /* 0x000fe40000100800 */
[----:B------:R-:W-:-:S02]  /*2210*/  IMAD.HI.U32 R4, R0, R11, RZ ;  /* 0x0000000b00047227 */ /* 0x000fc400078e00ff */
[----:B------:R-:W-:Y:S02]  /*2220*/  STL [R1+0x147c], R60 ;  /* 0x00147c3c01007387 */ /* 0x000fe40000100800 */
[----:B------:R-:W-:Y:S01]  /*2230*/  @!P3 IMAD.MOV R59, RZ, RZ, -R59 ;  /* 0x000000ffff3bb224 */ /* 0x000fe200078e0a3b */
[----:B------:R-:W-:Y:S01]  /*2240*/  ISETP.GT.U32.AND P3, PT, R58, R9, PT ;  /* 0x000000093a00720c */ /* 0x000fe20003f64070 */
[----:B------:R-:W-:-:S03]  /*2250*/  IMAD.HI.U32 R5, R0, R13, RZ ;  /* 0x0000000d00057227 */ /* 0x000fc600078e00ff */
[----:B------:R-:W-:Y:S01]  /*2260*/  STL [R1+0x1480], R59 ;  /* 0x0014803b01007387 */ /* 0x000fe20000100800 */
[----:B------:R-:W-:Y:S02]  /*2270*/  IMAD.MOV R6, RZ, RZ, -R6 ;  /* 0x000000ffff067224 */ /* 0x000fe400078e0a06 */
[--C-:B------:R-:W-:Y:S02]  /*2280*/  @!P2 IMAD.IADD R2, R2, 0x1, -R58.reuse ;  /* 0x000000010202a824 */ /* 0x100fe400078e0a3a */
[----:B------:R-:W-:Y:S02]  /*2290*/  @!P6 IMAD.IADD R10, R10, 0x1, -R58 ;  /* 0x000000010a0ae824 */ /* 0x000fe400078e0a3a */
[----:B------:R-:W-:Y:S02]  /*22a0*/  IMAD.MOV R4, RZ, RZ, -R4 ;  /* 0x000000ffff047224 */ /* 0x000fe400078e0a04 */
[----:B------:R-:W-:Y:S01]  /*22b0*/  IMAD.MOV R5, RZ, RZ, -R5 ;  /* 0x000000ffff057224 */ /* 0x000fe200078e0a05 */
[C---:B------:R-:W-:Y:S01]  /*22c0*/  ISETP.GT.U32.AND P6, PT, R58.reuse, R10, PT ;  /* 0x0000000a3a00720c */ /* 0x040fe20003fc4070 */
[----:B------:R-:W-:-:S02]  /*22d0*/  IMAD R12, R58, R6, R12 ;  /* 0x000000063a0c7224 */ /* 0x000fc400078e020c */
[----:B------:R-:W-:Y:S02]  /*22e0*/  IMAD.MOV.U32 R8, RZ, RZ, R2 ;  /* 0x000000ffff087224 */ /* 0x000fe400078e0002 */
[----:B------:R-:W-:Y:S02]  /*22f0*/  IMAD R11, R58, R4, R11 ;  /* 0x000000043a0b7224 */ /* 0x000fe400078e020b */
[----:B------:R-:W-:-:S03]  /*2300*/  IMAD.HI.U32 R4, R0, R14, RZ ;  /* 0x0000000e00047227 */ /* 0x000fc600078e00ff */
[C---:B------:R-:W-:Y:S01]  /*2310*/  ISETP.GT.U32.AND P2, PT, R58.reuse, R11, PT ;  /* 0x0000000b3a00720c */ /* 0x040fe20003f44070 */
[C---:B------:R-:W-:Y:S02]  /*2320*/  IMAD R13, R58.reuse, R5, R13 ;  /* 0x000000053a0d7224 */ /* 0x040fe400078e020d */
[----:B------:R-:W-:Y:S01]  /*2330*/  @!P5 IMAD.MOV R8, RZ, RZ, -R8 ;  /* 0x000000ffff08d224 */ /* 0x000fe200078e0a08 */
[C---:B------:R-:W-:Y:S01]  /*2340*/  ISETP.GT.U32.AND P5, PT, R58.reuse, R12, PT ;  /* 0x0000000c3a00720c */ /* 0x040fe20003fa4070 */
[----:B------:R-:W-:Y:S02]  /*2350*/  IMAD.MOV R4, RZ, RZ, -R4 ;  /* 0x000000ffff047224 */ /* 0x000fe400078e0a04 */
[----:B------:R-:W-:Y:S01]  /*2360*/  @!P3 IMAD.IADD R9, R9, 0x1, -R58 ;  /* 0x000000010909b824 */ /* 0x000fe200078e0a3a */
[C---:B------:R-:W-:Y:S01]  /*2370*/  ISETP.GT.U32.AND P3, PT, R58.reuse, R13, PT ;  /* 0x0000000d3a00720c */ /* 0x040fe20003f64070 */
[----:B------:R-:W-:Y:S01]  /*2380*/  IMAD R14, R58, R4, R14 ;  /* 0x000000043a0e7224 */ /* 0x000fe200078e020e */
[----:B------:R-:W-:Y:S01]  /*2390*/  STL [R1+0x1484], R8 ;  /* 0x0014840801007387 */ /* 0x000fe20000100800 */
[----:B------:R-:W-:-:S02]  /*23a0*/  @!P6 IMAD.IADD R10, R10, 0x1, -R58 ;  /* 0x000000010a0ae824 */ /* 0x000fc400078e0a3a */
[----:B------:R-:W-:Y:S01]  /*23b0*/  IMAD.HI.U32 R4, R0, R16, RZ ;  /* 0x0000001000047227 */ /* 0x000fe200078e00ff */
[----:B------:R-:W-:-:S03]  /*23c0*/  ISETP.GT.U32.AND P6, PT, R58, R14, PT ;  /* 0x0000000e3a00720c */ /* 0x000fc60003fc4070 */
[----:B------:R-:W-:Y:S02]  /*23d0*/  @!P5 IMAD.IADD R12, R12, 0x1, -R58 ;  /* 0x000000010c0cd824 */ /* 0x000fe400078e0a3a */
[----:B------:R-:W-:-:S04]  /*23e0*/  IMAD.HI.U32 R5, R0, R15, RZ ;  /* 0x0000000f00057227 */ /* 0x000fc800078e00ff */
[----:B------:R-:W-:Y:S01]  /*23f0*/  @!P3 IMAD.IADD R13, R13, 0x1, -R58 ;  /* 0x000000010d0db824 */ /* 0x000fe200078e0a3a */
[----:B------:R-:W-:Y:S01]  /*2400*/  ISETP.GT.U32.AND P3, PT, R58, R12, PT ;  /* 0x0000000c3a00720c */ /* 0x000fe20003f64070 */
[----:B------:R-:W-:Y:S02]  /*2410*/  IMAD.MOV R4, RZ, RZ, -R4 ;  /* 0x000000ffff047224 */ /* 0x000fe400078e0a04 */
[--C-:B------:R-:W-:Y:S01]  /*2420*/  @!P6 IMAD.IADD R14, R14, 0x1, -R58.reuse ;  /* 0x000000010e0ee824 */ /* 0x100fe200078e0a3a */
[C---:B------:R-:W-:Y:S01]  /*2430*/  ISETP.GT.U32.AND P6, PT, R58.reuse, R13, PT ;  /* 0x0000000d3a00720c */ /* 0x040fe20003fc4070 */
[----:B------:R-:W-:Y:S02]  /*2440*/  @!P0 IMAD.MOV R9, RZ, RZ, -R9 ;  /* 0x000000ffff098224 */ /* 0x000fe400078e0a09 */
[----:B------:R-:W-:Y:S01]  /*2450*/  @!P2 IMAD.IADD R11, R11, 0x1, -R58 ;  /* 0x000000010b0ba824 */ /* 0x000fe200078e0a3a */
[C---:B------:R-:W-:Y:S01]  /*2460*/  ISETP.GT.U32.AND P0, PT, R58.reuse, R14, PT ;  /* 0x0000000e3a00720c */ /* 0x040fe20003f04070 */
[----:B------:R-:W-:Y:S01]  /*2470*/  IMAD.MOV R5, RZ, RZ, -R5 ;  /* 0x000000ffff057224 */ /* 0x000fe200078e0a05 */
[----:B------:R-:W-:Y:S01]  /*2480*/  ISETP.GE.AND P2, PT, R45, RZ, PT ;  /* 0x000000ff2d00720c */ /* 0x000fe20003f46270 */
[C---:B------:R-:W-:Y:S01]  /*2490*/  IMAD R16, R58.reuse, R4, R16 ;  /* 0x000000043a107224 */ /* 0x040fe200078e0210 */
[----:B------:R-:W-:Y:S01]  /*24a0*/  ISETP.GT.U32.AND P5, PT, R58, R11, PT ;  /* 0x0000000b3a00720c */ /* 0x000fe20003fa4070 */
[----:B------:R-:W-:Y:S01]  /*24b0*/  @!P3 IMAD.IADD R12, R12, 0x1, -R58 ;  /* 0x000000010c0cb824 */ /* 0x000fe200078e0a3a */
[----:B------:R-:W-:Y:S01]  /*24c0*/  ISETP.GE.AND P3, PT, R46, RZ, PT ;  /* 0x000000ff2e00720c */ /* 0x000fe20003f66270 */
[----:B------:R-:W-:Y:S01]  /*24d0*/  IMAD.HI.U32 R4, R0, R18, RZ ;  /* 0x0000001200047227 */ /* 0x000fe200078e00ff */
[----:B------:R-:W-:Y:S03]  /*24e0*/  STL [R1+0x1488], R9 ;  /* 0x0014880901007387 */ /* 0x000fe60000100800 */
[----:B------:R-:W-:-:S02]  /*24f0*/  IMAD R15, R58, R5, R15 ;  /* 0x000000053a0f7224 */ /* 0x000fc400078e020f */
[----:B------:R-:W-:Y:S02]  /*2500*/  IMAD.MOV R5, RZ, RZ, -R4 ;  /* 0x000000ffff057224 */ /* 0x000fe400078e0a04 */
[----:B------:R-:W-:Y:S02]  /*2510*/  @!P6 IMAD.IADD R13, R13, 0x1, -R58 ;  /* 0x000000010d0de824 */ /* 0x000fe400078e0a3a */
[----:B------:R-:W-:Y:S01]  /*2520*/  IMAD R18, R58, R5, R18 ;  /* 0x000000053a127224 */ /* 0x000fe200078e0212 */
[----:B------:R-:W-:Y:S01]  /*2530*/  IABS R5, R55 ;  /* 0x0000003700057213 */ /* 0x000fe20000000000 */
[--C-:B------:R-:W-:Y:S01]  /*2540*/  @!P0 IMAD.IADD R14, R14, 0x1, -R58.reuse ;  /* 0x000000010e0e8824 */ /* 0x100fe200078e0a3a */
[----:B------:R-:W-:Y:S01]  /*2550*/  ISETP.GE.AND P0, PT, R47, RZ, PT ;  /* 0x000000ff2f00720c */ /* 0x000fe20003f06270 */
[----:B------:R-:W-:Y:S01]  /*2560*/  @!P3 IMAD.MOV R13, RZ, RZ, -R13 ;  /* 0x000000ffff0db224 */ /* 0x000fe200078e0a0d */
[C---:B------:R-:W-:Y:S01]  /*2570*/  ISETP.GT.U32.AND P3, PT, R58.reuse, R18, PT ;  /* 0x000000123a00720c */ /* 0x040fe20003f64070 */
[----:B------:R-:W-:Y:S01]  /*2580*/  @!P5 IMAD.IADD R11, R11, 0x1, -R58 ;  /* 0x000000010b0bd824 */ /* 0x000fe200078e0a3a */
[C---:B------:R-:W-:Y:S01]  /*2590*/  ISETP.GT.U32.AND P5, PT, R58.reuse, R16, PT ;  /* 0x000000103a00720c */ /* 0x040fe20003fa4070 */
[----:B------:R-:W-:Y:S01]  /*25a0*/  @!P1 IMAD.MOV R10, RZ, RZ, -R10 ;  /* 0x000000ffff0a9224 */ /* 0x000fe200078e0a0a */
[----:B------:R-:W-:Y:S01]  /*25b0*/  ISETP.GT.U32.AND P1, PT, R58, R15, PT ;  /* 0x0000000f3a00720c */ /* 0x000fe20003f24070 */
[----:B------:R-:W-:-:S02]  /*25c0*/  @!P4 IMAD.MOV R11, RZ, RZ, -R11 ;  /* 0x000000ffff0bc224 */ /* 0x000fc400078e0a0b */
[----:B------:R-:W-:Y:S01]  /*25d0*/  @!P2 IMAD.MOV R12, RZ, RZ, -R12 ;  /* 0x000000ffff0ca224 */ /* 0x000fe200078e0a0c */
[----:B------:R-:W-:Y:S01]  /*25e0*/  STL [R1+0x148c], R10 ;  /* 0x00148c0a01007387 */ /* 0x000fe20000100800 */
[----:B------:R-:W-:-:S03]  /*25f0*/  IMAD.HI.U32 R2, R0, R17, RZ ;  /* 0x0000001100027227 */ /* 0x000fc600078e00ff */
[----:B------:R-:W-:Y:S01]  /*2600*/  STL [R1+0x1490], R11 ;  /* 0x0014900b01007387 */ /* 0x000fe20000100800 */
[----:B------:R-:W-:Y:S01]  /*2610*/  @!P0 IMAD.MOV R14, RZ, RZ, -R14 ;  /* 0x000000ffff0e8224 */ /* 0x000fe200078e0a0e */
[----:B------:R-:W-:Y:S01]  /*2620*/  ISETP.GE.AND P0, PT, R50, RZ, PT ;  /* 0x000000ff3200720c */ /* 0x000fe20003f06270 */
[----:B------:R-:W-:Y:S01]  /*2630*/  @!P3 IMAD.IADD R18, R18, 0x1, -R58 ;  /* 0x000000011212b824 */ /* 0x000fe200078e0a3a */
[----:B------:R0:W-:Y:S01]  /*2640*/  STL [R1+0x1498], R12 ;  /* 0x0014980c01007387 */ /* 0x0001e20000100800 */
[----:B------:R-:W-:Y:S01]  /*2650*/  ISETP.GE.AND P3, PT, R55, RZ, PT ;  /* 0x000000ff3700720c */ /* 0x000fe20003f66270 */
[----:B------:R-:W-:Y:S02]  /*2660*/  IMAD.MOV.U32 R55, RZ, RZ, R57 ;  /* 0x000000ffff377224 */ /* 0x000fe400078e0039 */
[----:B------:R-:W-:Y:S01]  /*2670*/  STL [R1+0x149c], R13 ;  /* 0x00149c0d01007387 */ /* 0x000fe20000100800 */
[----:B------:R-:W-:Y:S02]  /*2680*/  IMAD.MOV R2, RZ, RZ, -R2 ;  /* 0x000000ffff027224 */ /* 0x000fe400078e0a02 */
[--C-:B------:R-:W-:Y:S01]  /*2690*/  @!P1 IMAD.IADD R15, R15, 0x1, -R58.reuse ;  /* 0x000000010f0f9824 */ /* 0x100fe200078e0a3a */
[----:B------:R-:W-:Y:S01]  /*26a0*/  STL [R1+0x14a0], R14 ;  /* 0x0014a00e01007387 */ /* 0x000fe20000100800 */
[----:B------:R-:W-:Y:S01]  /*26b0*/  IMAD R17, R58, R2, R17 ;  /* 0x000000023a117224 */ /* 0x000fe200078e0211 */
[----:B------:R-:W-:Y:S01]  /*26c0*/  IABS R2, R52 ;  /* 0x0000003400027213 */ /* 0x000fe20000000000 */
[----:B------:R-:W-:Y:S01]  /*26d0*/  @!P5 IMAD.IADD R16, R16, 0x1, -R58 ;  /* 0x000000011010d824 */ /* 0x000fe200078e0a3a */
[----:B------:R-:W2:Y:S01]  /*26e0*/  LDL.LU R57, [R1+0x17c] ;  /* 0x00017c0001397983 */ /* 0x000ea20000300800 */
[----:B------:R-:W-:-:S02]  /*26f0*/  ISETP.GT.U32.AND P4, PT, R58, R15, PT ;  /* 0x0000000f3a00720c */ /* 0x000fc40003f84070 */
[----:B------:R-:W-:Y:S01]  /*2700*/  ISETP.GT.U32.AND P6, PT, R58, R17, PT ;  /* 0x000000113a00720c */ /* 0x000fe20003fc4070 */
[----:B------:R-:W-:Y:S01]  /*2710*/  IMAD.HI.U32 R4, R0, R2, RZ ;  /* 0x0000000200047227 */ /* 0x000fe200078e00ff */
[----:B------:R-:W3:Y:S01]  /*2720*/  LDL.LU R50, [R1+0x180] ;  /* 0x0001800001327983 */ /* 0x000ee20000300800 */
[----:B------:R-:W-:Y:S02]  /*2730*/  ISETP.GT.U32.AND P2, PT, R58, R16, PT ;  /* 0x000000103a00720c */ /* 0x000fe40003f44070 */
[----:B------:R-:W-:Y:S01]  /*2740*/  IMAD.MOV R4, RZ, RZ, -R4 ;  /* 0x000000ffff047224 */ /* 0x000fe200078e0a04 */
[----:B------:R-:W-:Y:S02]  /*2750*/  ISETP.GE.AND P1, PT, R48, RZ, PT ;  /* 0x000000ff3000720c */ /* 0x000fe40003f26270 */
[----:B------:R-:W-:Y:S01]  /*2760*/  ISETP.GE.AND P5, PT, R49, RZ, PT ;  /* 0x000000ff3100720c */ /* 0x000fe20003fa6270 */
[----:B------:R-:W-:Y:S02]  /*2770*/  IMAD R2, R58, R4, R2 ;  /* 0x000000043a027224 */ /* 0x000fe400078e0202 */
[----:B------:R-:W-:-:S02]  /*2780*/  @!P4 IMAD.IADD R15, R15, 0x1, -R58 ;  /* 0x000000010f0fc824 */ /* 0x000fc400078e0a3a */
[----:B------:R-:W-:Y:S01]  /*2790*/  @!P6 IMAD.IADD R17, R17, 0x1, -R58 ;  /* 0x000000011111e824 */ /* 0x000fe200078e0a3a */
[----:B------:R-:W-:Y:S01]  /*27a0*/  ISETP.GT.U32.AND P4, PT, R58, R2, PT ;  /* 0x000000023a00720c */ /* 0x000fe20003f84070 */
[----:B------:R-:W-:-:S03]  /*27b0*/  IMAD.HI.U32 R4, R0, R5, RZ ;  /* 0x0000000500047227 */ /* 0x000fc600078e00ff */
[----:B------:R-:W-:Y:S01]  /*27c0*/  ISETP.GT.U32.AND P6, PT, R58, R17, PT ;  /* 0x000000113a00720c */ /* 0x000fe20003fc4070 */
[----:B------:R-:W-:Y:S01]  /*27d0*/  @!P2 IMAD.IADD R16, R16, 0x1, -R58 ;  /* 0x000000011010a824 */ /* 0x000fe200078e0a3a */
[----:B------:R-:W-:-:S11]  /*27e0*/  ISETP.GE.AND P2, PT, R51, RZ, PT ;  /* 0x000000ff3300720c */ /* 0x000fd60003f46270 */
[--C-:B------:R-:W-:Y:S01]  /*27f0*/  @!P6 IMAD.IADD R17, R17, 0x1, -R58.reuse ;  /* 0x000000011111e824 */ /* 0x100fe200078e0a3a */
[----:B------:R-:W-:Y:S02]  /*2800*/  ISETP.GE.AND P6, PT, R52, RZ, PT ;  /* 0x000000ff3400720c */ /* 0x000fe40003fc6270 */
[----:B------:R-:W4:Y:S01]  /*2810*/  LDL.LU R52, [R1+0x184] ;  /* 0x0001840001347983 */ /* 0x000f220000300800 */
[----:B------:R-:W-:Y:S01]  /*2820*/  @!P4 IMAD.IADD R2, R2, 0x1, -R58 ;  /* 0x000000010202c824 */ /* 0x000fe200078e0a3a */
[----:B------:R-:W-:Y:S01]  /*2830*/  ISETP.GT.U32.AND P4, PT, R58, R18, PT ;  /* 0x000000123a00720c */ /* 0x000fe20003f84070 */
[----:B------:R-:W-:Y:S02]  /*2840*/  @!P1 IMAD.MOV R15, RZ, RZ, -R15 ;  /* 0x000000ffff0f9224 */ /* 0x000fe400078e0a0f */
[----:B------:R-:W-:Y:S02]  /*2850*/  @!P5 IMAD.MOV R16, RZ, RZ, -R16 ;  /* 0x000000ffff10d224 */ /* 0x000fe400078e0a10 */
[----:B------:R-:W-:Y:S01]  /*2860*/  @!P0 IMAD.MOV R17, RZ, RZ, -R17 ;  /* 0x000000ffff118224 */ /* 0x000fe200078e0a11 */
[----:B------:R-:W-:Y:S01]  /*2870*/  STL [R1+0x14a4], R15 ;  /* 0x0014a40f01007387 */ /* 0x000fe20000100800 */
[----:B------:R-:W-:-:S03]  /*2880*/  ISETP.GE.AND P0, PT, R53, RZ, PT ;  /* 0x000000ff3500720c */ /* 0x000fc60003f06270 */
[----:B------:R1:W-:Y:S04]  /*2890*/  STL [R1+0x14a8], R16 ;  /* 0x0014a81001007387 */ /* 0x0003e80000100800 */
[----:B------:R0:W-:Y:S01]  /*28a0*/  STL [R1+0x14ac], R17 ;  /* 0x0014ac1101007387 */ /* 0x0001e20000100800 */
[----:B------:R-:W-:-:S03]  /*28b0*/  @!P4 IMAD.IADD R18, R18, 0x1, -R58 ;  /* 0x000000011212c824 */ /* 0x000fc600078e0a3a */
[----:B------:R-:W4:Y:S01]  /*28c0*/  LDL.LU R51, [R1+0x188] ;  /* 0x0001880001337983 */ /* 0x000f220000300800 */
[----:B------:R-:W-:-:S03]  /*28d0*/  IABS R22, R54 ;  /* 0x0000003600167213 */ /* 0x000fc60000000000 */
[----:B------:R-:W4:Y:S01]  /*28e0*/  LDL.LU R53, [R1+0x18c] ;  /* 0x00018c0001357983 */ /* 0x000f220000300800 */
[----:B------:R-:W-:-:S03]  /*28f0*/  ISETP.GE.AND P4, PT, R54, RZ, PT ;  /* 0x000000ff3600720c */ /* 0x000fc60003f86270 */
[----:B------:R-:W4:Y:S01]  /*2900*/  LDL.LU R54, [R1+0x190] ;  /* 0x0001900001367983 */ /* 0x000f220000300800 */
[----:B------:R-:W-:Y:S01]  /*2910*/  ISETP.GT.U32.AND P1, PT, R58, R2, PT ;  /* 0x000000023a00720c */ /* 0x000fe20003f24070 */
[----:B------:R-:W-:-:S04]  /*2920*/  IMAD.MOV R4, RZ, RZ, -R4 ;  /* 0x000000ffff047224 */ /* 0x000fc800078e0a04 */
[----:B------:R-:W-:Y:S01]  /*2930*/  IMAD R20, R58, R4, R5 ;  /* 0x000000043a147224 */ /* 0x000fe200078e0205 */
[----:B------:R-:W-:-:S04]  /*2940*/  IABS R23, R55 ;  /* 0x0000003700177213 */ /* 0x000fc80000000000 */
[----:B------:R-:W-:-:S03]  /*2950*/  ISETP.GT.U32.AND P5, PT, R58, R20, PT ;  /* 0x000000143a00720c */ /* 0x000fc60003fa4070 */
[----:B------:R-:W-:Y:S01]  /*2960*/  @!P1 IMAD.IADD R2, R2, 0x1, -R58 ;  /* 0x0000000102029824 */ /* 0x000fe200078e0a3a */
[----:B------:R-:W-:Y:S02]  /*2970*/  ISETP.GE.AND P1, PT, R55, RZ, PT ;  /* 0x000000ff3700720c */ /* 0x000fe40003f26270 */
[----:B------:R-:W4:Y:S01]  /*2980*/  LDL.LU R55, [R1+0x194] ;  /* 0x0001940001377983 */ /* 0x000f220000300800 */
[----:B------:R-:W-:-:S06]  /*2990*/  IMAD.HI.U32 R4, R0, R21, RZ ;  /* 0x0000001500047227 */ /* 0x000fcc00078e00ff */
[----:B------:R-:W-:Y:S02]  /*29a0*/  @!P5 IMAD.IADD R20, R20, 0x1, -R58 ;  /* 0x000000011414d824 */ /* 0x000fe400078e0a3a */
[----:B------:R-:W-:Y:S02]  /*29b0*/  @!P2 IMAD.MOV R18, RZ, RZ, -R18 ;  /* 0x000000ffff12a224 */ /* 0x000fe400078e0a12 */
[----:B------:R-:W-:Y:S01]  /*29c0*/  IMAD.HI.U32 R5, R0, R22, RZ ;  /* 0x0000001600057227 */ /* 0x000fe200078e00ff */
[----:B------:R-:W-:-:S03]  /*29d0*/  ISETP.GT.U32.AND P2, PT, R58, R20, PT ;  /* 0x000000143a00720c */ /* 0x000fc60003f44070 */
[----:B------:R-:W-:Y:S02]  /*29e0*/  IMAD.MOV R4, RZ, RZ, -R4 ;  /* 0x000000ffff047224 */ /* 0x000fe400078e0a04 */
[----:B------:R-:W-:Y:S02]  /*29f0*/  IMAD.MOV R5, RZ, RZ, -R5 ;  /* 0x000000ffff057224 */ /* 0x000fe400078e0a05 */
[C---:B------:R-:W-:Y:S02]  /*2a00*/  IMAD R21, R58.reuse, R4, R21 ;  /* 0x000000043a157224 */ /* 0x040fe400078e0215 */
[----:B------:R-:W-:Y:S02]  /*2a10*/  IMAD.MOV.U32 R19, RZ, RZ, R2 ;  /* 0x000000ffff137224 */ /* 0x000fe400078e0002 */
[C---:B------:R-:W-:Y:S02]  /*2a20*/  IMAD R22, R58.reuse, R5, R22 ;  /* 0x000000053a167224 */ /* 0x040fe400078e0216 */
[----:B------:R-:W-:Y:S01]  /*2a30*/  @!P6 IMAD.MOV R19, RZ, RZ, -R19 ;  /* 0x000000ffff13e224 */ /* 0x000fe200078e0a13 */
[----:B------:R-:W-:Y:S01]  /*2a40*/  ISETP.GT.U32.AND P6, PT, R58, R21, PT ;  /* 0x000000153a00720c */ /* 0x000fe20003fc4070 */
[----:B------:R-:W-:Y:S01]  /*2a50*/  @!P2 IMAD.IADD R20, R20, 0x1, -R58 ;  /* 0x000000011414a824 */ /* 0x000fe200078e0a3a */
[----:B------:R-:W-:-:S02]  /*2a60*/  ISETP.GT.U32.AND P2, PT, R58, R22, PT ;  /* 0x000000163a00720c */ /* 0x000fc40003f44070 */
[----:B------:R-:W-:Y:S02]  /*2a70*/  ISETP.GE.AND P5, PT, R56, RZ, PT ;  /* 0x000000ff3800720c */ /* 0x000fe40003fa6270 */
[----:B------:R-:W-:Y:S02]  /*2a80*/  IABS R24, R56 ;  /* 0x0000003800187213 */ /* 0x000fe40000000000 */
[----:B------:R-:W4:Y:S05]  /*2a90*/  LDL.LU R56, [R1+0x198] ;  /* 0x0001980001387983 */ /* 0x000f2a0000300800 */
[--C-:B------:R-:W-:Y:S02]  /*2aa0*/  @!P6 IMAD.IADD R21, R21, 0x1, -R58.reuse ;  /* 0x000000011515e824 */ /* 0x100fe400078e0a3a */
[----:B------:R-:W-:-:S02]  /*2ab0*/  @!P2 IMAD.IADD R22, R22, 0x1, -R58 ;  /* 0x000000011616a824 */ /* 0x000fc400078e0a3a */
[----:B------:R-:W-:Y:S01]  /*2ac0*/  IMAD.HI.U32 R2, R0, R24, RZ ;  /* 0x0000001800027227 */ /* 0x000fe200078e00ff */
[----:B------:R-:W-:-:S03]  /*2ad0*/  ISETP.GT.U32.AND P2, PT, R58, R21, PT ;  /* 0x000000153a00720c */ /* 0x000fc60003f44070 */
[----:B------:R-:W-:-:S04]  /*2ae0*/  IMAD.MOV R2, RZ, RZ, -R2 ;  /* 0x000000ffff027224 */ /* 0x000fc800078e0a02 */
[----:B------:R-:W-:-:S06]  /*2af0*/  IMAD R24, R58, R2, R24 ;  /* 0x000000023a187224 */ /* 0x000fcc00078e0218 */
[----:B------:R-:W-:Y:S01]  /*2b00*/  @!P2 IMAD.IADD R21, R21, 0x1, -R58 ;  /* 0x000000011515a824 */ /* 0x000fe200078e0a3a */
[----:B------:R-:W-:-:S13]  /*2b10*/  ISETP.GT.U32.AND P2, PT, R58, R24, PT ;  /* 0x000000183a00720c */ /* 0x000fda0003f44070 */
[----:B------:R-:W-:Y:S02]  /*2b20*/  @!P2 IMAD.IADD R24, R24, 0x1, -R58 ;  /* 0x000000011818a824 */ /* 0x000fe400078e0a3a */
[----:B------:R-:W-:-:S04]  /*2b30*/  IMAD.HI.U32 R4, R0, R23, RZ ;  /* 0x0000001700047227 */ /* 0x000fc800078e00ff */
[----:B------:R-:W-:-:S04]  /*2b40*/  IMAD.MOV R4, RZ, RZ, -R4 ;  /* 0x000000ffff047224 */ /* 0x000fc800078e0a04 */
[C---:B------:R-:W-:Y:S01]  /*2b50*/  IMAD R23, R58.reuse, R4, R23 ;  /* 0x000000043a177224 */ /* 0x040fe200078e0217 */
[----:B--2---:R-:W-:Y:S02]  /*2b60*/  IABS R25, R57 ;  /* 0x0000003900197213 */ /* 0x004fe40000000000 */
[----:B------:R-:W-:Y:S02]  /*2b70*/  ISETP.GE.AND P2, PT, R57, RZ, PT ;  /* 0x000000ff3900720c */ /* 0x000fe40003f46270 */
[----:B------:R-:W2:Y:S01]  /*2b80*/  LDL.LU R57, [R1+0x19c] ;  /* 0x00019c0001397983 */ /* 0x000ea20000300800 */
[C---:B------:R-:W-:Y:S02]  /*2b90*/  ISETP.GT.U32.AND P6, PT, R58.reuse, R23, PT ;  /* 0x000000173a00720c */ /* 0x040fe40003fc4070 */
[----:B---3--:R-:W-:Y:S01]  /*2ba0*/  IABS R26, R50 ;  /* 0x00000032001a7213 */ /* 0x008fe20000000000 */
[----:B------:R-:W-:Y:S01]  /*2bb0*/  @!P3 IMAD.MOV R20, RZ, RZ, -R20 ;  /* 0x000000ffff14b224 */ /* 0x000fe200078e0a14 */
[----:B------:R-:W-:Y:S01]  /*2bc0*/  ISETP.GT.U32.AND P3, PT, R58, R22, PT ;  /* 0x000000163a00720c */ /* 0x000fe20003f64070 */
[----:B------:R-:W-:-:S04]  /*2bd0*/  IMAD.HI.U32 R5, R0, R25, RZ ;  /* 0x0000001900057227 */ /* 0x000fc800078e00ff */
[----:B------:R-:W-:-:S04]  /*2be0*/  IMAD.HI.U32 R4, R0, R26, RZ ;  /* 0x0000001a00047227 */ /* 0x000fc800078e00ff */
[----:B------:R-:W-:Y:S02]  /*2bf0*/  @!P6 IMAD.IADD R23, R23, 0x1, -R58 ;  /* 0x000000011717e824 */ /* 0x000fe400078e0a3a */
[----:B------:R-:W-:Y:S02]  /*2c00*/  IMAD.MOV R5, RZ, RZ, -R5 ;  /* 0x000000ffff057224 */ /* 0x000fe400078e0a05 */
[----:B------:R-:W-:Y:S01]  /*2c10*/  IMAD.MOV R4, RZ, RZ, -R4 ;  /* 0x000000ffff047224 */ /* 0x000fe200078e0a04 */
[C---:B------:R-:W-:Y:S01]  /*2c20*/  ISETP.GT.U32.AND P6, PT, R58.reuse, R23, PT ;  /* 0x000000173a00720c */ /* 0x040fe20003fc4070 */
[C---:B------:R-:W-:Y:S02]  /*2c30*/  IMAD R25, R58.reuse, R5, R25 ;  /* 0x000000053a197224 */ /* 0x040fe400078e0219 */
[----:B------:R-:W-:Y:S01]  /*2c40*/  IMAD R26, R58, R4, R26 ;  /* 0x000000043a1a7224 */ /* 0x000fe200078e021a */
[----:B----4-:R-:W-:-:S05]  /*2c50*/  IABS R27, R52 ;  /* 0x00000034001b7213 */ /* 0x010fca0000000000 */
[----:B------:R-:W-:-:S04]  /*2c60*/  IMAD.HI.U32 R2, R0, R27, RZ ;  /* 0x0000001b00027227 */ /* 0x000fc800078e00ff */
[----:B------:R-:W-:Y:S02]  /*2c70*/  IMAD.MOV R2, RZ, RZ, -R2 ;  /* 0x000000ffff027224 */ /* 0x000fe400078e0a02 */
[----:B------:R-:W-:Y:S01]  /*2c80*/  @!P0 IMAD.MOV R21, RZ, RZ, -R21 ;  /* 0x000000ffff158224 */ /* 0x000fe200078e0a15 */
[C---:B------:R-:W-:Y:S01]  /*2c90*/  ISETP.GT.U32.AND P0, PT, R58.reuse, R25, PT ;  /* 0x000000193a00720c */ /* 0x040fe20003f04070 */
[----:B------:R-:W-:Y:S02]  /*2ca0*/  IMAD R27, R58, R2, R27 ;  /* 0x000000023a1b7224 */ /* 0x000fe400078e021b */
[--C-:B------:R-:W-:Y:S01]  /*2cb0*/  @!P3 IMAD.IADD R22, R22, 0x1, -R58.reuse ;  /* 0x000000011616b824 */ /* 0x100fe200078e0a3a */
[C---:B------:R-:W-:Y:S01]  /*2cc0*/  ISETP.GT.U32.AND P3, PT, R58.reuse, R26, PT ;  /* 0x0000001a3a00720c */ /* 0x040fe20003f64070 */
[----:B------:R-:W-:Y:S01]  /*2cd0*/  @!P6 IMAD.IADD R23, R23, 0x1, -R58 ;  /* 0x000000011717e824 */ /* 0x000fe200078e0a3a */
[----:B------:R-:W-:Y:S02]  /*2ce0*/  ISETP.GT.U32.AND P6, PT, R58, R27, PT ;  /* 0x0000001b3a00720c */ /* 0x000fe40003fc4070 */
[----:B------:R-:W-:-:S05]  /*2cf0*/  IABS R29, R53 ;  /* 0x00000035001d7213 */ /* 0x000fca0000000000 */
[--C-:B------:R-:W-:Y:S01]  /*2d00*/  @!P0 IMAD.IADD R25, R25, 0x1, -R58.reuse ;  /* 0x0000000119198824 */ /* 0x100fe200078e0a3a */
[----:B------:R-:W-:Y:S02]  /*2d10*/  ISETP.GT.U32.AND P0, PT, R58, R24, PT ;  /* 0x000000183a00720c */ /* 0x000fe40003f04070 */
[----:B------:R-:W-:Y:S01]  /*2d20*/  IABS R30, R54 ;  /* 0x00000036001e7213 */ /* 0x000fe20000000000 */
[----:B------:R-:W-:Y:S02]  /*2d30*/  @!P3 IMAD.IADD R26, R26, 0x1, -R58 ;  /* 0x000000011a1ab824 */ /* 0x000fe400078e0a3a */
[----:B------:R-:W-:-:S04]  /*2d40*/  IMAD.HI.U32 R4, R0, R29, RZ ;  /* 0x0000001d00047227 */ /* 0x000fc800078e00ff */
[----:B------:R-:W-:Y:S01]  /*2d50*/  @!P6 IMAD.IADD R27, R27, 0x1, -R58 ;  /* 0x000000011b1be824 */ /* 0x000fe200078e0a3a */
[----:B------:R-:W-:Y:S01]  /*2d60*/  ISETP.GT.U32.AND P6, PT, R58, R26, PT ;  /* 0x0000001a3a00720c */ /* 0x000fe20003fc4070 */
[----:B------:R-:W-:-:S04]  /*2d70*/  IMAD.HI.U32 R2, R0, R30, RZ ;  /* 0x0000001e00027227 */ /* 0x000fc800078e00ff */
[----:B------:R-:W-:Y:S02]  /*2d80*/  IMAD.MOV R4, RZ, RZ, -R4 ;  /* 0x000000ffff047224 */ /* 0x000fe400078e0a04 */
[----:B------:R-:W-:Y:S02]  /*2d90*/  IMAD.MOV R2, RZ, RZ, -R2 ;  /* 0x000000ffff027224 */ /* 0x000fe400078e0a02 */
[C---:B------:R-:W-:Y:S02]  /*2da0*/  IMAD R29, R58.reuse, R4, R29 ;  /* 0x000000043a1d7224 */ /* 0x040fe400078e021d */
[----:B------:R-:W-:Y:S02]  /*2db0*/  IMAD R30, R58, R2, R30 ;  /* 0x000000023a1e7224 */ /* 0x000fe400078e021e */
[--C-:B------:R-:W-:Y:S01]  /*2dc0*/  @!P0 IMAD.IADD R24, R24, 0x1, -R58.reuse ;  /* 0x0000000118188824 */ /* 0x100fe200078e0a3a */
[----:B------:R-:W-:Y:S01]  /*2dd0*/  ISETP.GT.U32.AND P0, PT, R58, R29, PT ;  /* 0x0000001d3a00720c */ /* 0x000fe20003f04070 */
[----:B------:R-:W-:Y:S01]  /*2de0*/  @!P6 IMAD.IADD R26, R26, 0x1, -R58 ;  /* 0x000000011a1ae824 */ /* 0x000fe200078e0a3a */
[C---:B------:R-:W-:Y:S01]  /*2df0*/  ISETP.GT.U32.AND P6, PT, R58.reuse, R30, PT ;  /* 0x0000001e3a00720c */ /* 0x040fe20003fc4070 */
[----:B------:R-:W-:Y:S01]  /*2e00*/  @!P4 IMAD.MOV R22, RZ, RZ, -R22 ;  /* 0x000000ffff16c224 */ /* 0x000fe200078e0a16 */
[----:B------:R-:W-:-:S09]  /*2e10*/  ISETP.GT.U32.AND P4, PT, R58, R27, PT ;  /* 0x0000001b3a00720c */ /* 0x000fd20003f84070 */
[--C-:B------:R-:W-:Y:S02]  /*2e20*/  @!P0 IMAD.IADD R29, R29, 0x1, -R58.reuse ;  /* 0x000000011d1d8824 */ /* 0x100fe400078e0a3a */
[----:B------:R-:W-:-:S03]  /*2e30*/  @!P6 IMAD.IADD R30, R30, 0x1, -R58 ;  /* 0x000000011e1ee824 */ /* 0x000fc600078e0a3a */
[----:B------:R-:W-:Y:S01]  /*2e40*/  ISETP.GT.U32.AND P6, PT, R58, R29, PT ;  /* 0x0000001d3a00720c */ /* 0x000fe20003fc4070 */
[--C-:B------:R-:W-:Y:S01]  /*2e50*/  @!P4 IMAD.IADD R27, R27, 0x1, -R58.reuse ;  /* 0x000000011b1bc824 */ /* 0x100fe200078e0a3a */
[----:B------:R-:W-:Y:S02]  /*2e60*/  ISETP.GE.AND P4, PT, R52, RZ, PT ;  /* 0x000000ff3400720c */ /* 0x000fe40003f86270 */
[----:B------:R-:W3:Y:S01]  /*2e70*/  LDL.LU R52, [R1+0x1a0] ;  /* 0x0001a00001347983 */ /* 0x000ee20000300800 */
[----:B------:R-:W-:Y:S02]  /*2e80*/  ISETP.GE.AND P0, PT, R53, RZ, PT ;  /* 0x000000ff3500720c */ /* 0x000fe40003f06270 */
[----:B------:R-:W-:Y:S01]  /*2e90*/  IABS R31, R55 ;  /* 0x00000037001f7213 */ /* 0x000fe20000000000 */
[----:B------:R-:W4:Y:S05]  /*2ea0*/  LDL.LU R53, [R1+0x1a4] ;  /* 0x0001a40001357983 */ /* 0x000f2a0000300800 */
[----:B------:R-:W-:Y:S01]  /*2eb0*/  @!P6 IMAD.IADD R29, R29, 0x1, -R58 ;  /* 0x000000011d1de824 */ /* 0x000fe200078e0a3a */
[----:B------:R-:W-:-:S02]  /*2ec0*/  ISETP.GE.AND P6, PT, R55, RZ, PT ;  /* 0x000000ff3700720c */ /* 0x000fc40003fc6270 */
[----:B------:R-:W4:Y:S01]  /*2ed0*/  LDL.LU R55, [R1+0x1a8] ;  /* 0x0001a80001377983 */ /* 0x000f220000300800 */
[----:B------:R-:W-:-:S13]  /*2ee0*/  ISETP.GT.U32.AND P3, PT, R58, R25, PT ;  /* 0x000000193a00720c */ /* 0x000fda0003f64070 */
[----:B------:R-:W-:-:S04]  /*2ef0*/  @!P3 IMAD.IADD R25, R25, 0x1, -R58 ;  /* 0x000000011919b824 */ /* 0x000fc800078e0a3a */
[----:B------:R-:W-:Y:S01]  /*2f00*/  @!P2 IMAD.MOV R25, RZ, RZ, -R25 ;  /* 0x000000ffff19a224 */ /* 0x000fe200078e0a19 */
[----:B------:R-:W-:Y:S02]  /*2f10*/  ISETP.GT.U32.AND P2, PT, R58, R30, PT ;  /* 0x0000001e3a00720c */ /* 0x000fe40003f44070 */
[----:B------:R-:W-:Y:S02]  /*2f20*/  IABS R28, R51 ;  /* 0x00000033001c7213 */ /* 0x000fe40000000000 */
[----:B------:R-:W-:-:S03]  /*2f30*/  IABS R2, R56 ;  /* 0x0000003800027213 */ /* 0x000fc60000000000 */
[----:B------:R-:W-:Y:S01]  /*2f40*/  IMAD.HI.U32 R5, R0, R28, RZ ;  /* 0x0000001c00057227 */ /* 0x000fe200078e00ff */
[----:B------:R-:W-:-:S05]  /*2f50*/  ISETP.GE.AND P3, PT, R50, RZ, PT ;  /* 0x000000ff3200720c */ /* 0x000fca0003f66270 */
[----:B------:R-:W-:Y:S01]  /*2f60*/  @!P2 IMAD.IADD R30, R30, 0x1, -R58 ;  /* 0x000000011e1ea824 */ /* 0x000fe200078e0a3a */
[----:B------:R-:W-:Y:S02]  /*2f70*/  ISETP.GE.AND P2, PT, R56, RZ, PT ;  /* 0x000000ff3800720c */ /* 0x000fe40003f46270 */
[----:B------:R-:W4:Y:S01]  /*2f80*/  LDL.LU R56, [R1+0x1ac] ;  /* 0x0001ac0001387983 */ /* 0x000f220000300800 */
[----:B------:R-:W-:Y:S02]  /*2f90*/  IMAD.MOV R5, RZ, RZ, -R5 ;  /* 0x000000ffff057224 */ /* 0x000fe400078e0a05 */
[----:B------:R-:W-:-:S04]  /*2fa0*/  IMAD.HI.U32 R4, R0, R31, RZ ;  /* 0x0000001f00047227 */ /* 0x000fc800078e00ff */
[----:B------:R-:W-:Y:S02]  /*2fb0*/  IMAD R28, R58, R5, R28 ;  /* 0x000000053a1c7224 */ /* 0x000fe400078e021c */
[----:B------:R-:W-:-:S04]  /*2fc0*/  IMAD.MOV R5, RZ, RZ, -R4 ;  /* 0x000000ffff057224 */ /* 0x000fc800078e0a04 */
[----:B------:R-:W-:Y:S02]  /*2fd0*/  IMAD R31, R58, R5, R31 ;  /* 0x000000053a1f7224 */ /* 0x000fe400078e021f */
[----:B------:R-:W-:-:S03]  /*2fe0*/  @!P3 IMAD.MOV R26, RZ, RZ, -R26 ;  /* 0x000000ffff1ab224 */ /* 0x000fc600078e0a1a */
[----:B------:R-:W-:-:S13]  /*2ff0*/  ISETP.GT.U32.AND P3, PT, R58, R31, PT ;  /* 0x0000001f3a00720c */ /* 0x000fda0003f64070 */
[----:B------:R-:W-:Y:S01]  /*3000*/  @!P3 IMAD.IADD R31, R31, 0x1, -R58 ;  /* 0x000000011f1fb824 */ /* 0x000fe200078e0a3a */
[----:B--2---:R-:W-:Y:S02]  /*3010*/  IABS R5, R57 ;  /* 0x0000003900057213 */ /* 0x004fe40000000000 */
[----:B------:R-:W-:Y:S02]  /*3020*/  ISETP.GE.AND P3, PT, R57, RZ, PT ;  /* 0x000000ff3900720c */ /* 0x000fe40003f66270 */
[----:B------:R-:W2:Y:S01]  /*3030*/  LDL.LU R57, [R1+0x1b0] ;  /* 0x0001b00001397983 */ /* 0x000ea20000300800 */
[----:B------:R-:W-:Y:S01]  /*3040*/  @!P1 IMAD.MOV R23, RZ, RZ, -R23 ;  /* 0x000000ffff179224 */ /* 0x000fe200078e0a17 */
[----:B------:R-:W-:Y:S01]  /*3050*/  ISETP.GT.U32.AND P1, PT, R58, R28, PT ;  /* 0x0000001c3a00720c */ /* 0x000fe20003f24070 */
[----:B------:R-:W-:Y:S01]  /*3060*/  @!P5 IMAD.MOV R24, RZ, RZ, -R24 ;  /* 0x000000ffff18d224 */ /* 0x000fe200078e0a18 */
[----:B------:R-:W2:Y:S01]  /*3070*/  LDL.LU R50, [R1+0x1b4] ;  /* 0x0001b40001327983 */ /* 0x000ea20000300800 */
[----:B------:R-:W-:-:S10]  /*3080*/  IMAD.HI.U32 R4, R0, R2, RZ ;  /* 0x0000000200047227 */ /* 0x000fd400078e00ff */
[----:B------:R-:W-:-:S05]  /*3090*/  @!P1 IMAD.IADD R28, R28, 0x1, -R58 ;  /* 0x000000011c1c9824 */ /* 0x000fca00078e0a3a */
[----:B------:R-:W-:Y:S01]  /*30a0*/  ISETP.GT.U32.AND P5, PT, R58, R28, PT ;  /* 0x0000001c3a00720c */ /* 0x000fe20003fa4070 */
[----:B------:R-:W-:-:S04]  /*30b0*/  IMAD.MOV R4, RZ, RZ, -R4 ;  /* 0x000000ffff047224 */ /* 0x000fc800078e0a04 */
[----:B------:R-:W-:Y:S02]  /*30c0*/  IMAD R2, R58, R4, R2 ;  /* 0x000000043a027224 */ /* 0x000fe400078e0202 */
[----:B------:R-:W-:Y:S01]  /*30d0*/  @!P4 IMAD.MOV R27, RZ, RZ, -R27 ;  /* 0x000000ffff1bc224 */ /* 0x000fe200078e0a1b */
[----:B------:R-:W-:Y:S02]  /*30e0*/  ISETP.GE.AND P4, PT, R54, RZ, PT ;  /* 0x000000ff3600720c */ /* 0x000fe40003f86270 */
[----:B------:R-:W2:Y:S03]  /*30f0*/  LDL.LU R54, [R1+0x1b8] ;  /* 0x0001b80001367983 */ /* 0x000ea60000300800 */
[--C-:B------:R-:W-:Y:S01]  /*3100*/  @!P5 IMAD.IADD R28, R28, 0x1, -R58.reuse ;  /* 0x000000011c1cd824 */ /* 0x100fe200078e0a3a */
[----:B------:R-:W-:Y:S02]  /*3110*/  ISETP.GT.U32.AND P5, PT, R58, R2, PT ;  /* 0x000000023a00720c */ /* 0x000fe40003fa4070 */
[----:B------:R-:W-:Y:S01]  /*3120*/  ISETP.GE.AND P1, PT, R51, RZ, PT ;  /* 0x000000ff3300720c */ /* 0x000fe20003f26270 */
[----:B------:R-:W-:Y:S01]  /*3130*/  IMAD.HI.U32 R4, R0, R5, RZ ;  /* 0x0000000500047227 */ /* 0x000fe200078e00ff */
[----:B------:R-:W2:Y:S09]  /*3140*/  LDL.LU R51, [R1+0x1bc] ;  /* 0x0001bc0001337983 */ /* 0x000eb20000300800 */
[----:B------:R-:W-:-:S02]  /*3150*/  @!P5 IMAD.IADD R2, R2, 0x1, -R58 ;  /* 0x000000010202d824 */ /* 0x000fc400078e0a3a */
[----:B------:R-:W-:-:S03]  /*3160*/  @!P1 IMAD.MOV R28, RZ, RZ, -R28 ;  /* 0x000000ffff1c9224 */ /* 0x000fc600078e0a1c */
[----:B------:R-:W-:Y:S01]  /*3170*/  ISETP.GT.U32.AND P1, PT, R58, R2, PT ;  /* 0x000000023a00720c */ /* 0x000fe20003f24070 */
[----:B------:R-:W-:-:S04]  /*3180*/  IMAD.MOV R4, RZ, RZ, -R4 ;  /* 0x000000ffff047224 */ /* 0x000fc800078e0a04 */
[C---:B------:R-:W-:Y:S01]  /*3190*/  IMAD R33, R58.reuse, R4, R5 ;  /* 0x000000043a217224 */ /* 0x040fe200078e0205 */
[C---:B------:R-:W-:Y:S01]  /*31a0*/  ISETP.GT.U32.AND P5, PT, R58.reuse, R31, PT ;  /* 0x0000001f3a00720c */ /* 0x040fe20003fa4070 */
[----:B------:R-:W-:Y:S02]  /*31b0*/  @!P0 IMAD.MOV R29, RZ, RZ, -R29 ;  /* 0x000000ffff1d8224 */ /* 0x000fe400078e0a1d */
[----:B------:R-:W-:Y:S01]  /*31c0*/  @!P4 IMAD.MOV R30, RZ, RZ, -R30 ;  /* 0x000000ffff1ec224 */ /* 0x000fe200078e0a1e */
[----:B------:R-:W-:-:S03]  /*31d0*/  ISETP.GT.U32.AND P0, PT, R58, R33, PT ;  /* 0x000000213a00720c */ /* 0x000fc60003f04070 */
[----:B------:R-:W-:-:S06]  /*31e0*/  @!P1 IMAD.IADD R2, R2, 0x1, -R58 ;  /* 0x0000000102029824 */ /* 0x000fcc00078e0a3a */
[----:B------:R-:W-:-:S04]  /*31f0*/  @!P5 IMAD.IADD R31, R31, 0x1, -R58 ;  /* 0x000000011f1fd824 */ /* 0x000fc800078e0a3a */
[----:B------:R-:W-:Y:S02]  /*3200*/  @!P0 IMAD.IADD R33, R33, 0x1, -R58 ;  /* 0x0000000121218824 */ /* 0x000fe400078e0a3a */
[----:B------:R-:W-:-:S03]  /*3210*/  @!P6 IMAD.MOV R31, RZ, RZ, -R31 ;  /* 0x000000ffff1fe224 */ /* 0x000fc600078e0a1f */
[----:B------:R-:W-:Y:S02]  /*3220*/  ISETP.GT.U32.AND P6, PT, R58, R33, PT ;  /* 0x000000213a00720c */ /* 0x000fe40003fc4070 */
[----:B---3--:R-:W-:Y:S02]  /*3230*/  IABS R34, R52 ;  /* 0x0000003400227213 */ /* 0x008fe40000000000 */
[----:B------:R-:W-:Y:S02]  /*3240*/  ISETP.GE.AND P4, PT, R52, RZ, PT ;  /* 0x000000ff3400720c */ /* 0x000fe40003f86270 */
[----:B----4-:R-:W-:Y:S02]  /*3250*/  ISETP.GE.AND P1, PT, R55, RZ, PT ;  /* 0x000000ff3700720c */ /* 0x010fe40003f26270 */
[----:B------:R-:W-:Y:S02]  /*3260*/  IABS R36, R55 ;  /* 0x0000003700247213 */ /* 0x000fe40000000000 */
[----:B------:R-:W3:Y:S04]  /*3270*/  LDL.LU R55, [R1+0x1c0] ;  /* 0x0001c00001377983 */ /* 0x000ee80000300800 */
[----:B------:R-:W4:Y:S01]  /*3280*/  LDL.LU R52, [R1+0x1c4] ;  /* 0x0001c40001347983 */ /* 0x000f220000300800 */
[----:B------:R-:W-:Y:S01]  /*3290*/  IABS R35, R53 ;  /* 0x0000003500237213 */ /* 0x000fe20000000000 */
[----:B------:R-:W-:-:S04]  /*32a0*/  IMAD.HI.U32 R4, R0, R34, RZ ;  /* 0x0000002200047227 */ /* 0x000fc800078e00ff */
[----:B------:R-:W-:-:S04]  /*32b0*/  IMAD.HI.U32 R5, R0, R35, RZ ;  /* 0x0000002300057227 */ /* 0x000fc800078e00ff */
[----:B------:R-:W-:Y:S02]  /*32c0*/  IMAD.MOV R4, RZ, RZ, -R4 ;  /* 0x000000ffff047224 */ /* 0x000fe400078e0a04 */
[----:B------:R-:W-:Y:S02]  /*32d0*/  IMAD.MOV R5, RZ, RZ, -R5 ;  /* 0x000000ffff057224 */ /* 0x000fe400078e0a05 */
[C---:B------:R-:W-:Y:S02]  /*32e0*/  IMAD R34, R58.reuse, R4, R34 ;  /* 0x000000043a227224 */ /* 0x040fe400078e0222 */
[----:B------:R-:W-:Y:S02]  /*32f0*/  IMAD.MOV.U32 R32, RZ, RZ, R2 ;  /* 0x000000ffff207224 */ /* 0x000fe400078e0002 */
[C---:B------:R-:W-:Y:S02]  /*3300*/  IMAD R35, R58.reuse, R5, R35 ;  /* 0x000000053a237224 */ /* 0x040fe400078e0223 */
[----:B------:R-:W-:Y:S01]  /*3310*/  @!P2 IMAD.MOV R32, RZ, RZ, -R32 ;  /* 0x000000ffff20a224 */ /* 0x000fe200078e0a20 */
[C---:B------:R-:W-:Y:S01]  /*3320*/  ISETP.GT.U32.AND P2, PT, R58.reuse, R34, PT ;  /* 0x000000223a00720c */ /* 0x040fe20003f44070 */
[----:B------:R-:W-:Y:S01]  /*3330*/  @!P6 IMAD.IADD R33, R33, 0x1, -R58 ;  /* 0x000000012121e824 */ /* 0x000fe200078e0a3a */
[----:B------:R-:W-:-:S02]  /*3340*/  ISETP.GT.U32.AND P6, PT, R58, R35, PT ;  /* 0x000000233a00720c */ /* 0x000fc40003fc4070 */
[----:B------:R-:W-:Y:S02]  /*3350*/  ISETP.GE.AND P5, PT, R53, RZ, PT ;  /* 0x000000ff3500720c */ /* 0x000fe40003fa6270 */
[----:B------:R-:W-:Y:S01]  /*3360*/  IABS R37, R56 ;  /* 0x0000003800257213 */ /* 0x000fe20000000000 */
[----:B------:R-:W3:Y:S06]  /*3370*/  LDL.LU R53, [R1+0x1c8] ;  /* 0x0001c80001357983 */ /* 0x000eec0000300800 */
[--C-:B------:R-:W-:Y:S02]  /*3380*/  @!P2 IMAD.IADD R34, R34, 0x1, -R58.reuse ;  /* 0x000000012222a824 */ /* 0x100fe400078e0a3a */
[----:B------:R-:W-:-:S02]  /*3390*/  @!P6 IMAD.IADD R35, R35, 0x1, -R58 ;  /* 0x000000012323e824 */ /* 0x000fc400078e0a3a */
[----:B------:R-:W-:Y:S01]  /*33a0*/  IMAD.HI.U32 R2, R0, R37, RZ ;  /* 0x0000002500027227 */ /* 0x000fe200078e00ff */
[----:B------:R-:W-:Y:S02]  /*33b0*/  ISETP.GT.U32.AND P6, PT, R58, R34, PT ;  /* 0x000000223a00720c */ /* 0x000fe40003fc4070 */
[----:B------:R-:W-:Y:S01]  /*33c0*/  ISETP.GE.AND P0, PT, R56, RZ, PT ;  /* 0x000000ff3800720c */ /* 0x000fe20003f06270 */
[----:B------:R-:W-:Y:S01]  /*33d0*/  IMAD.MOV R2, RZ, RZ, -R2 ;  /* 0x000000ffff027224 */ /* 0x000fe200078e0a02 */
[----:B------:R-:W3:Y:S03]  /*33e0*/  LDL.LU R56, [R1+0x1cc] ;  /* 0x0001cc0001387983 */ /* 0x000ee60000300800 */
[----:B------:R-:W-:-:S06]  /*33f0*/  IMAD R37, R58, R2, R37 ;  /* 0x000000023a257224 */ /* 0x000fcc00078e0225 */
[----:B------:R-:W-:Y:S01]  /*3400*/  @!P6 IMAD.IADD R34, R34, 0x1, -R58 ;  /* 0x000000012222e824 */ /* 0x000fe200078e0a3a */
[----:B------:R-:W-:-:S13]  /*3410*/  ISETP.GT.U32.AND P6, PT, R58, R37, PT ;  /* 0x000000253a00720c */ /* 0x000fda0003fc4070 */
[----:B------:R-:W-:Y:S01]  /*3420*/  @!P6 IMAD.IADD R37, R37, 0x1, -R58 ;  /* 0x000000012525e824 */ /* 0x000fe200078e0a3a */
[----:B--2---:R-:W-:Y:S02]  /*3430*/  IABS R38, R57 ;  /* 0x0000003900267213 */ /* 0x004fe40000000000 */
[----:B------:R-:W-:Y:S02]  /*3440*/  ISETP.GE.AND P6, PT, R57, RZ, PT ;  /* 0x000000ff3900720c */ /* 0x000fe40003fc6270 */
[----:B------:R-:W2:Y:S01]  /*3450*/  LDL.LU R57, [R1+0x1d0] ;  /* 0x0001d00001397983 */ /* 0x000ea20000300800 */
[----:B------:R-:W-:-:S04]  /*3460*/  IMAD.HI.U32 R4, R0, R36, RZ ;  /* 0x0000002400047227 */ /* 0x000fc800078e00ff */
[----:B------:R-:W-:-:S04]  /*3470*/  IMAD.MOV R4, RZ, RZ, -R4 ;  /* 0x000000ffff047224 */ /* 0x000fc800078e0a04 */
[----:B------:R-:W-:-:S05]  /*3480*/  IMAD R36, R58, R4, R36 ;  /* 0x000000043a247224 */ /* 0x000fca00078e0224 */
[C---:B------:R-:W-:Y:S02]  /*3490*/  ISETP.GT.U32.AND P2, PT, R58.reuse, R36, PT ;  /* 0x000000243a00720c */ /* 0x040fe40003f44070 */
[----:B------:R-:W-:Y:S01]  /*34a0*/  IABS R39, R50 ;  /* 0x0000003200277213 */ /* 0x000fe20000000000 */
[----:B------:R-:W-:Y:S01]  /*34b0*/  @!P3 IMAD.MOV R33, RZ, RZ, -R33 ;  /* 0x000000ffff21b224 */ /* 0x000fe200078e0a21 */
[----:B------:R-:W-:-:S03]  /*34c0*/  ISETP.GT.U32.AND P3, PT, R58, R35, PT ;  /* 0x000000233a00720c */ /* 0x000fc60003f64070 */
[----:B------:R-:W-:Y:S01]  /*34d0*/  IMAD.HI.U32 R4, R0, R39, RZ ;  /* 0x0000002700047227 */ /* 0x000fe200078e00ff */
[----:B------:R-:W-:-:S05]  /*34e0*/  IABS R40, R54 ;  /* 0x0000003600287213 */ /* 0x000fca0000000000 */
[----:B------:R-:W-:Y:S02]  /*34f0*/  @!P2 IMAD.IADD R36, R36, 0x1, -R58 ;  /* 0x000000012424a824 */ /* 0x000fe400078e0a3a */
[----:B------:R-:W-:-:S03]  /*3500*/  IMAD.HI.U32 R2, R0, R40, RZ ;  /* 0x0000002800027227 */ /* 0x000fc600078e00ff */
[C---:B------:R-:W-:Y:S01]  /*3510*/  ISETP.GT.U32.AND P2, PT, R58.reuse, R36, PT ;  /* 0x000000243a00720c */ /* 0x040fe20003f44070 */
[----:B------:R-:W-:Y:S02]  /*3520*/  IMAD.MOV R4, RZ, RZ, -R4 ;  /* 0x000000ffff047224 */ /* 0x000fe400078e0a04 */
[----:B------:R-:W-:Y:S02]  /*3530*/  IMAD.MOV R2, RZ, RZ, -R2 ;  /* 0x000000ffff027224 */ /* 0x000fe400078e0a02 */
[C---:B------:R-:W-:Y:S02]  /*3540*/  IMAD R39, R58.reuse, R4, R39 ;  /* 0x000000043a277224 */ /* 0x040fe400078e0227 */
[C---:B------:R-:W-:Y:S02]  /*3550*/  IMAD R40, R58.reuse, R2, R40 ;  /* 0x000000023a287224 */ /* 0x040fe400078e0228 */
[----:B------:R-:W-:Y:S01]  /*3560*/  @!P3 IMAD.IADD R35, R35, 0x1, -R58 ;  /* 0x000000012323b824 */ /* 0x000fe200078e0a3a */
[----:B------:R-:W-:-:S03]  /*3570*/  ISETP.GT.U32.AND P3, PT, R58, R39, PT ;  /* 0x000000273a00720c */ /* 0x000fc60003f64070 */
[----:B------:R-:W-:Y:S01]  /*3580*/  @!P2 IMAD.IADD R36, R36, 0x1, -R58 ;  /* 0x000000012424a824 */ /* 0x000fe200078e0a3a */
[----:B------:R-:W-:Y:S01]  /*3590*/  ISETP.GT.U32.AND P2, PT, R58, R40, PT ;  /* 0x000000283a00720c */ /* 0x000fe20003f44070 */
[----:B------:R-:W-:-:S04]  /*35a0*/  IMAD.HI.U32 R5, R0, R38, RZ ;  /* 0x0000002600057227 */ /* 0x000fc800078e00ff */
[----:B------:R-:W-:-:S04]  /*35b0*/  IMAD.MOV R5, RZ, RZ, -R5 ;  /* 0x000000ffff057224 */ /* 0x000fc800078e0a05 */
[C---:B------:R-:W-:Y:S02]  /*35c0*/  IMAD R38, R58.reuse, R5, R38 ;  /* 0x000000053a267224 */ /* 0x040fe400078e0226 */
[----:B------:R-:W-:Y:S02]  /*35d0*/  @!P4 IMAD.MOV R34, RZ, RZ, -R34 ;  /* 0x000000ffff22c224 */ /* 0x000fe400078e0a22 */
[--C-:B------:R-:W-:Y:S01]  /*35e0*/  @!P3 IMAD.IADD R39, R39, 0x1, -R58.reuse ;  /* 0x000000012727b824 */ /* 0x100fe200078e0a3a */
[----:B------:R-:W-:Y:S01]  /*35f0*/  ISETP.GT.U32.AND P4, PT, R58, R38, PT ;  /* 0x000000263a00720c */ /* 0x000fe20003f84070 */
[----:B------:R-:W-:Y:S02]  /*3600*/  @!P2 IMAD.IADD R40, R40, 0x1, -R58 ;  /* 0x000000012828a824 */ /* 0x000fe400078e0a3a */
[----:B------:R-:W-:Y:S01]  /*3610*/  @!P5 IMAD.MOV R35, RZ, RZ, -R35 ;  /* 0x000000ffff23d224 */ /* 0x000fe200078e0a23 */
[C---:B------:R-:W-:Y:S02]  /*3620*/  ISETP.GT.U32.AND P2, PT, R58.reuse, R39, PT ;  /* 0x000000273a00720c */ /* 0x040fe40003f44070 */
[----:B------:R-:W-:-:S07]  /*3630*/  ISETP.GT.U32.AND P5, PT, R58, R40, PT ;  /* 0x000000283a00720c */ /* 0x000fce0003fa4070 */
[----:B------:R-:W-:Y:S01]  /*3640*/  @!P4 IMAD.IADD R38, R38, 0x1, -R58 ;  /* 0x000000012626c824 */ /* 0x000fe200078e0a3a */
[----:B------:R-:W-:-:S03]  /*3650*/  ISETP.GT.U32.AND P4, PT, R58, R37, PT ;  /* 0x000000253a00720c */ /* 0x000fc60003f84070 */
[--C-:B------:R-:W-:Y:S01]  /*3660*/  @!P2 IMAD.IADD R39, R39, 0x1, -R58.reuse ;  /* 0x000000012727a824 */ /* 0x100fe200078e0a3a */
[----:B------:R-:W-:Y:S01]  /*3670*/  ISETP.GT.U32.AND P3, PT, R58, R38, PT ;  /* 0x000000263a00720c */ /* 0x000fe20003f64070 */
[--C-:B------:R-:W-:Y:S01]  /*3680*/  @!P5 IMAD.IADD R40, R40, 0x1, -R58.reuse ;  /* 0x000000012828d824 */ /* 0x100fe200078e0a3a */
[----:B------:R-:W-:Y:S02]  /*3690*/  ISETP.GE.AND P5, PT, R54, RZ, PT ;  /* 0x000000ff3600720c */ /* 0x000fe40003fa6270 */
[----:B------:R-:W2:Y:S05]  /*36a0*/  LDL.LU R54, [R1+0x1d4] ;  /* 0x0001d40001367983 */ /* 0x000eaa0000300800 */
[----:B------:R-:W-:Y:S01]  /*36b0*/  @!P4 IMAD.IADD R37, R37, 0x1, -R58 ;  /* 0x000000012525c824 */ /* 0x000fe200078e0a3a */
[----:B----4-:R-:W-:-:S05]  /*36c0*/  IABS R43, R52 ;  /* 0x00000034002b7213 */ /* 0x010fca0000000000 */
[----:B------:R-:W-:Y:S01]  /*36d0*/  IMAD.HI.U32 R2, R0, R43, RZ ;  /* 0x0000002b00027227 */ /* 0x000fe200078e00ff */
[----:B---3--:R-:W-:-:S03]  /*36e0*/  IABS R42, R55 ;  /* 0x00000037002a7213 */ /* 0x008fc60000000000 */
[----:B------:R-:W-:Y:S02]  /*36f0*/  IMAD.MOV R2, RZ, RZ, -R2 ;  /* 0x000000ffff027224 */ /* 0x000fe400078e0a02 */
[----:B------:R-:W-:-:S04]  /*3700*/  IMAD.HI.U32 R4, R0, R42, RZ ;  /* 0x0000002a00047227 */ /* 0x000fc800078e00ff */
[----:B------:R-:W-:Y:S02]  /*3710*/  IMAD R43, R58, R2, R43 ;  /* 0x000000023a2b7224 */ /* 0x000fe400078e022b */
[----:B------:R-:W-:-:S03]  /*3720*/  IMAD.MOV R4, RZ, RZ, -R4 ;  /* 0x000000ffff047224 */ /* 0x000fc600078e0a04 */
[C---:B------:R-:W-:Y:S01]  /*3730*/  ISETP.GT.U32.AND P2, PT, R58.reuse, R43, PT ;  /* 0x0000002b3a00720c */ /* 0x040fe20003f44070 */
[----:B------:R-:W-:-:S05]  /*3740*/  IMAD R42, R58, R4, R42 ;  /* 0x000000043a2a7224 */ /* 0x000fca00078e022a */
[----:B------:R-:W-:Y:S01]  /*3750*/  ISETP.GT.U32.AND P4, PT, R58, R42, PT ;  /* 0x0000002a3a00720c */ /* 0x000fe20003f84070 */
[----:B------:R-:W-:-:S06]  /*3760*/  @!P3 IMAD.IADD R38, R38, 0x1, -R58 ;  /* 0x000000012626b824 */ /* 0x000fcc00078e0a3a */
[----:B------:R-:W-:Y:S02]  /*3770*/  @!P2 IMAD.IADD R43, R43, 0x1, -R58 ;  /* 0x000000012b2ba824 */ /* 0x000fe400078e0a3a */
[----:B------:R-:W-:-:S03]  /*3780*/  @!P6 IMAD.MOV R38, RZ, RZ, -R38 ;  /* 0x000000ffff26e224 */ /* 0x000fc600078e0a26 */
[----:B------:R-:W-:Y:S01]  /*3790*/  ISETP.GT.U32.AND P6, PT, R58, R43, PT ;  /* 0x0000002b3a00720c */ /* 0x000fe20003fc4070 */
[----:B------:R-:W-:Y:S01]  /*37a0*/  @!P4 IMAD.IADD R42, R42, 0x1, -R58 ;  /* 0x000000012a2ac824 */ /* 0x000fe200078e0a3a */
[----:B------:R-:W-:Y:S02]  /*37b0*/  ISETP.GE.AND P4, PT, R55, RZ, PT ;  /* 0x000000ff3700720c */ /* 0x000fe40003f86270 */
[----:B------:R-:W-:Y:S01]  /*37c0*/  IABS R44, R53 ;  /* 0x00000035002c7213 */ /* 0x000fe20000000000 */
[----:B------:R-:W3:Y:S01]  /*37d0*/  LDL.LU R55, [R1+0x1d8] ;  /* 0x0001d80001377983 */ /* 0x000ee20000300800 */
[----:B------:R-:W-:-:S03]  /*37e0*/  ISETP.GE.AND P3, PT, R50, RZ, PT ;  /* 0x000000ff3200720c */ /* 0x000fc60003f66270 */
[----:B------:R-:W-:Y:S01]  /*37f0*/  IMAD.HI.U32 R2, R0, R44, RZ ;  /* 0x0000002c00027227 */ /* 0x000fe200078e00ff */
[----:B------:R-:W-:-:S03]  /*3800*/  IABS R45, R56 ;  /* 0x00000038002d7213 */ /* 0x000fc60000000000 */
[----:B------:R-:W-:Y:S01]  /*3810*/  @!P6 IMAD.IADD R43, R43, 0x1, -R58 ;  /* 0x000000012b2be824 */ /* 0x000fe200078e0a3a */
[----:B------:R-:W-:Y:S01]  /*3820*/  ISETP.GE.AND P6, PT, R56, RZ, PT ;  /* 0x000000ff3800720c */ /* 0x000fe20003fc6270 */
[----:B------:R-:W-:Y:S01]  /*3830*/  IMAD.MOV R4, RZ, RZ, -R2 ;  /* 0x000000ffff047224 */ /* 0x000fe200078e0a02 */
[----:B------:R-:W4:Y:S03]  /*3840*/  LDL.LU R56, [R1+0x1dc] ;  /* 0x0001dc0001387983 */ /* 0x000f260000300800 */
[----:B------:R-:W-:Y:S02]  /*3850*/  IMAD R44, R58, R4, R44 ;  /* 0x000000043a2c7224 */ /* 0x000fe400078e022c */
[----:B------:R-:W-:-:S03]  /*3860*/  @!P3 IMAD.MOV R39, RZ, RZ, -R39 ;  /* 0x000000ffff27b224 */ /* 0x000fc600078e0a27 */
[----:B------:R-:W-:-:S13]  /*3870*/  ISETP.GT.U32.AND P3, PT, R58, R44, PT ;  /* 0x0000002c3a00720c */ /* 0x000fda0003f64070 */
[----:B------:R-:W-:Y:S01]  /*3880*/  @!P3 IMAD.IADD R44, R44, 0x1, -R58 ;  /* 0x000000012c2cb824 */ /* 0x000fe200078e0a3a */
[----:B--2---:R-:W-:Y:S02]  /*3890*/  IABS R4, R57 ;  /* 0x0000003900047213 */ /* 0x004fe40000000000 */
[----:B------:R-:W-:Y:S02]  /*38a0*/  ISETP.GE.AND P3, PT, R57, RZ, PT ;  /* 0x000000ff3900720c */ /* 0x000fe40003f66270 */
[----:B------:R-:W2:Y:S04]  /*38b0*/  LDL.LU R57, [R1+0x1e0] ;  /* 0x0001e00001397983 */ /* 0x000ea80000300800 */
[----:B0-----:R-:W2:Y:S04]  /*38c0*/  LDL.LU R12, [R1+0x1e4] ;  /* 0x0001e400010c7983 */ /* 0x001ea80000300800 */
[----:B-1----:R-:W2:Y:S04]  /*38d0*/  LDL.LU R16, [R1+0x1e8] ;  /* 0x0001e80001107983 */ /* 0x002ea80000300800 */
        /* <DEDUP_REMOVED lines=10> */
[----:B------:R-:W2:Y:S01]  /*3980*/  LDL R11, [R1+0x710] ;  /* 0x00071000010b7983 */ /* 0x000ea20000100800 */
[----:B------:R-:W-:-:S05]  /*3990*/  IABS R41, R51 ;  /* 0x0000003300297213 */ /* 0x000fca0000000000 */
[----:B------:R-:W-:-:S04]  /*39a0*/  IMAD.HI.U32 R5, R0, R41, RZ ;  /* 0x0000002900057227 */ /* 0x000fc800078e00ff */
[----:B------:R-:W-:-:S04]  /*39b0*/  IMAD.MOV R5, RZ, RZ, -R5 ;  /* 0x000000ffff057224 */ /* 0x000fc800078e0a05 */
[----:B------:R-:W-:Y:S02]  /*39c0*/  IMAD R41, R58, R5, R41 ;  /* 0x000000053a297224 */ /* 0x000fe400078e0229 */
[----:B------:R-:W-:-:S03]  /*39d0*/  @!P1 IMAD.MOV R36, RZ, RZ, -R36 ;  /* 0x000000ffff249224 */ /* 0x000fc600078e0a24 */
[----:B------:R-:W-:Y:S01]  /*39e0*/  ISETP.GT.U32.AND P1, PT, R58, R41, PT ;  /* 0x000000293a00720c */ /* 0x000fe20003f24070 */
[----:B------:R-:W-:Y:S02]  /*39f0*/  @!P0 IMAD.MOV R37, RZ, RZ, -R37 ;  /* 0x000000ffff258224 */ /* 0x000fe400078e0a25 */
[----:B------:R-:W-:-:S10]  /*3a00*/  IMAD.HI.U32 R2, R0, R45, RZ ;  /* 0x0000002d00027227 */ /* 0x000fd400078e00ff */
[----:B------:R-:W-:-:S05]  /*3a10*/  @!P1 IMAD.IADD R41, R41, 0x1, -R58 ;  /* 0x0000000129299824 */ /* 0x000fca00078e0a3a */
[----:B------:R-:W-:Y:S01]  /*3a20*/  ISETP.GT.U32.AND P0, PT, R58, R41, PT ;  /* 0x000000293a00720c */ /* 0x000fe20003f04070 */
[----:B------:R-:W-:-:S04]  /*3a30*/  IMAD.MOV R2, RZ, RZ, -R2 ;  /* 0x000000ffff027224 */ /* 0x000fc800078e0a02 */
[----:B------:R-:W-:Y:S01]  /*3a40*/  IMAD R45, R58, R2, R45 ;  /* 0x000000023a2d7224 */ /* 0x000fe200078e022d */
[----:B------:R-:W-:-:S07]  /*3a50*/  ISETP.GE.AND P1, PT, R51, RZ, PT ;  /* 0x000000ff3300720c */ /* 0x000fce0003f26270 */
[----:B------:R-:W-:Y:S01]  /*3a60*/  @!P0 IMAD.IADD R41, R41, 0x1, -R58 ;  /* 0x0000000129298824 */ /* 0x000fe200078e0a3a */
[----:B------:R-:W-:Y:S01]  /*3a70*/  ISETP.GT.U32.AND P0, PT, R58, R45, PT ;  /* 0x0000002d3a00720c */ /* 0x000fe20003f04070 */
[----:B------:R-:W-:Y:S01]  /*3a80*/  IMAD.HI.U32 R2, R0, R4, RZ ;  /* 0x0000000400027227 */ /* 0x000fe200078e00ff */
[----:B------:R-:W-:-:S03]  /*3a90*/  IABS R47, R54 ;  /* 0x00000036002f7213 */ /* 0x000fc60000000000 */
[----:B------:R-:W-:Y:S01]  /*3aa0*/  @!P5 IMAD.MOV R40, RZ, RZ, -R40 ;  /* 0x000000ffff28d224 */ /* 0x000fe200078e0a28 */
[----:B------:R-:W-:Y:S01]  /*3ab0*/  ISETP.GE.AND P5, PT, R52, RZ, PT ;  /* 0x000000ff3400720c */ /* 0x000fe20003fa6270 */
[----:B------:R-:W-:Y:S02]  /*3ac0*/  IMAD.MOV R2, RZ, RZ, -R2 ;  /* 0x000000ffff027224 */ /* 0x000fe400078e0a02 */
[----:B------:R-:W-:-:S04]  /*3ad0*/  @!P1 IMAD.MOV R41, RZ, RZ, -R41 ;  /* 0x000000ffff299224 */ /* 0x000fc800078e0a29 */
[----:B------:R-:W-:Y:S02]  /*3ae0*/  @!P0 IMAD.IADD R45, R45, 0x1, -R58 ;  /* 0x000000012d2d8824 */ /* 0x000fe400078e0a3a */
[----:B------:R-:W-:Y:S02]  /*3af0*/  IMAD R46, R58, R2, R4 ;  /* 0x000000023a2e7224 */ /* 0x000fe400078e0204 */
[----:B------:R-:W-:Y:S01]  /*3b00*/  IMAD.HI.U32 R2, R0, R47, RZ ;  /* 0x0000002f00027227 */ /* 0x000fe200078e00ff */
[----:B------:R-:W-:-:S03]  /*3b10*/  ISETP.GT.U32.AND P1, PT, R58, R45, PT ;  /* 0x0000002d3a00720c */ /* 0x000fc60003f24070 */
[----:B------:R-:W-:Y:S02]  /*3b20*/  IMAD.MOV R2, RZ, RZ, -R2 ;  /* 0x000000ffff027224 */ /* 0x000fe400078e0a02 */
[----:B------:R-:W-:Y:S01]  /*3b30*/  @!P5 IMAD.MOV R43, RZ, RZ, -R43 ;  /* 0x000000ffff2bd224 */ /* 0x000fe200078e0a2b */
[C---:B------:R-:W-:Y:S01]  /*3b40*/  ISETP.GT.U32.AND P5, PT, R58.reuse, R46, PT ;  /* 0x0000002e3a00720c */ /* 0x040fe20003fa4070 */
[----:B------:R-:W-:-:S06]  /*3b50*/  IMAD R47, R58, R2, R47 ;  /* 0x000000023a2f7224 */ /* 0x000fcc00078e022f */
[----:B------:R-:W-:Y:S01]  /*3b60*/  @!P1 IMAD.IADD R45, R45, 0x1, -R58 ;  /* 0x000000012d2d9824 */ /* 0x000fe200078e0a3a */
[----:B------:R-:W-:-:S05]  /*3b70*/  ISETP.GT.U32.AND P1, PT, R58, R47, PT ;  /* 0x0000002f3a00720c */ /* 0x000fca0003f24070 */
[----:B------:R-:W-:Y:S02]  /*3b80*/  @!P5 IMAD.IADD R46, R46, 0x1, -R58 ;  /* 0x000000012e2ed824 */ /* 0x000fe400078e0a3a */
[----:B------:R-:W-:-:S03]  /*3b90*/  @!P6 IMAD.MOV R45, RZ, RZ, -R45 ;  /* 0x000000ffff2de224 */ /* 0x000fc600078e0a2d */
[----:B------:R-:W-:-:S03]  /*3ba0*/  ISETP.GT.U32.AND P6, PT, R58, R46, PT ;  /* 0x0000002e3a00720c */ /* 0x000fc60003fc4070 */
[----:B------:R-:W-:Y:S01]  /*3bb0*/  @!P1 IMAD.IADD R47, R47, 0x1, -R58 ;  /* 0x000000012f2f9824 */ /* 0x000fe200078e0a3a */
[----:B---3--:R-:W-:-:S05]  /*3bc0*/  IABS R48, R55 ;  /* 0x0000003700307213 */ /* 0x008fca0000000000 */
[----:B------:R-:W-:-:S04]  /*3bd0*/  IMAD.HI.U32 R4, R0, R48, RZ ;  /* 0x0000003000047227 */ /* 0x000fc800078e00ff */
[----:B------:R-:W-:Y:S01]  /*3be0*/  IMAD.MOV R4, RZ, RZ, -R4 ;  /* 0x000000ffff047224 */ /* 0x000fe200078e0a04 */
[----:B----4-:R-:W-:-:S03]  /*3bf0*/  IABS R49, R56 ;  /* 0x0000003800317213 */ /* 0x010fc60000000000 */
[C---:B------:R-:W-:Y:S01]  /*3c00*/  IMAD R48, R58.reuse, R4, R48 ;  /* 0x000000043a307224 */ /* 0x040fe200078e0230 */
[----:B------:R-:W-:Y:S01]  /*3c10*/  ISETP.GT.U32.AND P1, PT, R58, R47, PT ;  /* 0x0000002f3a00720c */ /* 0x000fe20003f24070 */
[----:B------:R-:W-:-:S04]  /*3c20*/  IMAD.HI.U32 R4, R0, R49, RZ ;  /* 0x0000003100047227 */ /* 0x000fc800078e00ff */
[----:B------:R-:W-:Y:S02]  /*3c30*/  IMAD.MOV R4, RZ, RZ, -R4 ;  /* 0x000000ffff047224 */ /* 0x000fe400078e0a04 */
[----:B------:R-:W-:Y:S01]  /*3c40*/  @!P6 IMAD.IADD R46, R46, 0x1, -R58 ;  /* 0x000000012e2ee824 */ /* 0x000fe200078e0a3a */
[C---:B------:R-:W-:Y:S01]  /*3c50*/  ISETP.GT.U32.AND P6, PT, R58.reuse, R48, PT ;  /* 0x000000303a00720c */ /* 0x040fe20003fc4070 */
[C---:B------:R-:W-:Y:S01]  /*3c60*/  IMAD R49, R58.reuse, R4, R49 ;  /* 0x000000043a317224 */ /* 0x040fe200078e0231 */
[----:B------:R-:W-:-:S03]  /*3c70*/  ISETP.GT.U32.AND P2, PT, R58, R42, PT ;  /* 0x0000002a3a00720c */ /* 0x000fc60003f44070 */
[----:B------:R-:W-:Y:S01]  /*3c80*/  @!P1 IMAD.IADD R47, R47, 0x1, -R58 ;  /* 0x000000012f2f9824 */ /* 0x000fe200078e0a3a */
[----:B------:R-:W-:-:S07]  /*3c90*/  ISETP.GT.U32.AND P1, PT, R58, R49, PT ;  /* 0x000000313a00720c */ /* 0x000fce0003f24070 */
[--C-:B------:R-:W-:Y:S02]  /*3ca0*/  @!P6 IMAD.IADD R48, R48, 0x1, -R58.reuse ;  /* 0x000000013030e824 */ /* 0x100fe400078e0a3a */
[----:B------:R-:W-:Y:S01]  /*3cb0*/  @!P2 IMAD.IADD R42, R42, 0x1, -R58 ;  /* 0x000000012a2aa824 */ /* 0x000fe200078e0a3a */
[----:B------:R-:W-:-:S03]  /*3cc0*/  ISETP.GE.AND P2, PT, R53, RZ, PT ;  /* 0x000000ff3500720c */ /* 0x000fc60003f46270 */
[----:B------:R-:W-:Y:S01]  /*3cd0*/  @!P1 IMAD.IADD R49, R49, 0x1, -R58 ;  /* 0x0000000131319824 */ /* 0x000fe200078e0a3a */
[C---:B------:R-:W-:Y:S01]  /*3ce0*/  ISETP.GT.U32.AND P1, PT, R58.reuse, R48, PT ;  /* 0x000000303a00720c */ /* 0x040fe20003f24070 */
[----:B------:R-:W-:Y:S01]  /*3cf0*/  @!P4 IMAD.MOV R42, RZ, RZ, -R42 ;  /* 0x000000ffff2ac224 */ /* 0x000fe200078e0a2a */
[----:B------:R-:W-:Y:S02]  /*3d00*/  ISETP.GT.U32.AND P0, PT, R58, R44, PT ;  /* 0x0000002c3a00720c */ /* 0x000fe40003f04070 */
[----:B------:R-:W-:-:S09]  /*3d10*/  ISETP.GE.AND P4, PT, R54, RZ, PT ;  /* 0x000000ff3600720c */ /* 0x000fd20003f86270 */
[--C-:B------:R-:W-:Y:S02]  /*3d20*/  @!P1 IMAD.IADD R48, R48, 0x1, -R58.reuse ;  /* 0x0000000130309824 */ /* 0x100fe400078e0a3a */
[----:B------:R-:W-:Y:S01]  /*3d30*/  @!P0 IMAD.IADD R44, R44, 0x1, -R58 ;  /* 0x000000012c2c8824 */ /* 0x000fe200078e0a3a */
[----:B------:R-:W-:Y:S01]  /*3d40*/  ISETP.GE.AND P0, PT, R55, RZ, PT ;  /* 0x000000ff3700720c */ /* 0x000fe20003f06270 */
[----:B------:R-:W-:Y:S02]  /*3d50*/  @!P3 IMAD.MOV R46, RZ, RZ, -R46 ;  /* 0x000000ffff2eb224 */ /* 0x000fe400078e0a2e */
[----:B------:R-:W-:Y:S01]  /*3d60*/  @!P2 IMAD.MOV R44, RZ, RZ, -R44 ;  /* 0x000000ffff2ca224 */ /* 0x000fe200078e0a2c */
[----:B------:R-:W-:Y:S01]  /*3d70*/  ISETP.GE.AND P2, PT, R56, RZ, PT ;  /* 0x000000ff3800720c */ /* 0x000fe20003f46270 */
[----:B------:R-:W-:Y:S01]  /*3d80*/  @!P4 IMAD.MOV R47, RZ, RZ, -R47 ;  /* 0x000000ffff2fc224 */ /* 0x000fe200078e0a2f */
[----:B--2---:R-:W-:Y:S02]  /*3d90*/  IABS R50, R57 ;  /* 0x0000003900327213 */ /* 0x004fe40000000000 */
[----:B------:R-:W-:-:S03]  /*3da0*/  IABS R51, R12 ;  /* 0x0000000c00337213 */ /* 0x000fc60000000000 */
[----:B------:R-:W-:-:S04]  /*3db0*/  IMAD.HI.U32 R2, R0, R50, RZ ;  /* 0x0000003200027227 */ /* 0x000fc800078e00ff */
[----:B------:R-:W-:Y:S02]  /*3dc0*/  IMAD.MOV R2, RZ, RZ, -R2 ;  /* 0x000000ffff027224 */ /* 0x000fe400078e0a02 */
[----:B------:R-:W-:Y:S01]  /*3dd0*/  IMAD.HI.U32 R5, R0, R51, RZ ;  /* 0x0000003300057227 */ /* 0x000fe200078e00ff */
[----:B------:R-:W-:-:S03]  /*3de0*/  IABS R53, R17 ;  /* 0x0000001100357213 */ /* 0x000fc60000000000 */
[----:B------:R-:W-:Y:S02]  /*3df0*/  IMAD R50, R58, R2, R50 ;  /* 0x000000023a327224 */ /* 0x000fe400078e0232 */
[----:B------:R-:W-:Y:S02]  /*3e00*/  IMAD.MOV R5, RZ, RZ, -R5 ;  /* 0x000000ffff057224 */ /* 0x000fe400078e0a05 */
[----:B------:R-:W-:Y:S01]  /*3e10*/  IMAD.HI.U32 R2, R0, R53, RZ ;  /* 0x0000003500027227 */ /* 0x000fe200078e00ff */
[----:B------:R-:W-:-:S03]  /*3e20*/  IABS R54, R14 ;  /* 0x0000000e00367213 */ /* 0x000fc60000000000 */
[C---:B------:R-:W-:Y:S02]  /*3e30*/  IMAD R51, R58.reuse, R5, R51 ;  /* 0x000000053a337224 */ /* 0x040fe400078e0233 */
[----:B------:R-:W-:Y:S01]  /*3e40*/  IMAD.MOV R2, RZ, RZ, -R2 ;  /* 0x000000ffff027224 */ /* 0x000fe200078e0a02 */
[----:B------:R-:W-:Y:S02]  /*3e50*/  IABS R52, R16 ;  /* 0x0000001000347213 */ /* 0x000fe40000000000 */
[C---:B------:R-:W-:Y:S01]  /*3e60*/  ISETP.GT.U32.AND P1, PT, R58.reuse, R51, PT ;  /* 0x000000333a00720c */ /* 0x040fe20003f24070 */
[----:B------:R-:W-:Y:S02]  /*3e70*/  IMAD R53, R58, R2, R53 ;  /* 0x000000023a357224 */ /* 0x000fe400078e0235 */
[----:B------:R-:W-:Y:S01]  /*3e80*/  IMAD.HI.U32 R2, R0, R54, RZ ;  /* 0x0000003600027227 */ /* 0x000fe200078e00ff */
[----:B------:R-:W-:-:S03]  /*3e90*/  ISETP.GT.U32.AND P6, PT, R58, R50, PT ;  /* 0x000000323a00720c */ /* 0x000fc60003fc4070 */
[----:B------:R-:W-:-:S04]  /*3ea0*/  IMAD.HI.U32 R4, R0, R52, RZ ;  /* 0x0000003400047227 */ /* 0x000fc800078e00ff */
[----:B------:R-:W-:Y:S01]  /*3eb0*/  IMAD.MOV R2, RZ, RZ, -R2 ;  /* 0x000000ffff027224 */ /* 0x000fe200078e0a02 */
[----:B------:R-:W-:Y:S01]  /*3ec0*/  IABS R55, R10 ;  /* 0x0000000a00377213 */ /* 0x000fe20000000000 */
[----:B------:R-:W-:Y:S02]  /*3ed0*/  IMAD.MOV R4, RZ, RZ, -R4 ;  /* 0x000000ffff047224 */ /* 0x000fe400078e0a04 */
[C---:B------:R-:W-:Y:S01]  /*3ee0*/  IMAD R54, R58.reuse, R2, R54 ;  /* 0x000000023a367224 */ /* 0x040fe200078e0236 */
[----:B------:R-:W-:Y:S01]  /*3ef0*/  ISETP.GE.AND P5, PT, R57, RZ, PT ;  /* 0x000000ff3900720c */ /* 0x000fe20003fa6270 */
[C---:B------:R-:W-:Y:S01]  /*3f00*/  IMAD R52, R58.reuse, R4, R52 ;  /* 0x000000043a347224 */ /* 0x040fe200078e0234 */
[----:B------:R-:W-:Y:S01]  /*3f10*/  IABS R57, R8 ;  /* 0x0000000800397213 */ /* 0x000fe20000000000 */
[----:B------:R-:W-:Y:S01]  /*3f20*/  @!P1 IMAD.IADD R51, R51, 0x1, -R58 ;  /* 0x0000000133339824 */ /* 0x000fe200078e0a3a */
[----:B------:R-:W-:Y:S01]  /*3f30*/  ISETP.GT.U32.AND P1, PT, R58, R54, PT ;  /* 0x000000363a00720c */ /* 0x000fe20003f24070 */
[----:B------:R-:W-:-:S04]  /*3f40*/  IMAD.HI.U32 R4, R0, R55, RZ ;  /* 0x0000003700047227 */ /* 0x000fc800078e00ff */
[----:B------:R-:W-:Y:S01]  /*3f50*/  @!P6 IMAD.IADD R50, R50, 0x1, -R58 ;  /* 0x000000013232e824 */ /* 0x000fe200078e0a3a */
[----:B------:R-:W-:Y:S01]  /*3f60*/  ISETP.GT.U32.AND P6, PT, R58, R49, PT ;  /* 0x000000313a00720c */ /* 0x000fe20003fc4070 */
[----:B------:R-:W-:Y:S02]  /*3f70*/  IMAD.MOV R2, RZ, RZ, -R4 ;  /* 0x000000ffff027224 */ /* 0x000fe400078e0a04 */
[----:B------:R-:W-:Y:S01]  /*3f80*/  IMAD.HI.U32 R4, R0, R57, RZ ;  /* 0x0000003900047227 */ /* 0x000fe200078e00ff */
[----:B------:R-:W-:-:S03]  /*3f90*/  ISETP.GT.U32.AND P3, PT, R58, R50, PT ;  /* 0x000000323a00720c */ /* 0x000fc60003f64070 */
[----:B------:R-:W-:Y:S02]  /*3fa0*/  IMAD R55, R58, R2, R55 ;  /* 0x000000023a377224 */ /* 0x000fe400078e0237 */
[----:B------:R-:W-:Y:S01]  /*3fb0*/  IMAD.MOV R2, RZ, RZ, -R4 ;  /* 0x000000ffff027224 */ /* 0x000fe200078e0a04 */
[----:B------:R-:W-:Y:S01]  /*3fc0*/  IABS R4, R59 ;  /* 0x0000003b00047213 */ /* 0x000fe20000000000 */
[----:B------:R-:W-:Y:S02]  /*3fd0*/  @!P1 IMAD.IADD R54, R54, 0x1, -R58 ;  /* 0x0000000136369824 */ /* 0x000fe400078e0a3a */
[C---:B------:R-:W-:Y:S02]  /*3fe0*/  IMAD R57, R58.reuse, R2, R57 ;  /* 0x000000023a397224 */ /* 0x040fe400078e0239 */
[----:B------:R-:W-:Y:S01]  /*3ff0*/  IMAD.MOV.U32 R2, RZ, RZ, R4 ;  /* 0x000000ffff027224 */ /* 0x000fe200078e0004 */
[----:B------:R-:W-:Y:S01]  /*4000*/  IABS R56, R9 ;  /* 0x0000000900387213 */ /* 0x000fe20000000000 */
[----:B------:R-:W-:Y:S01]  /*4010*/  @!P6 IMAD.IADD R49, R49, 0x1, -R58 ;  /* 0x000000013131e824 */ /* 0x000fe200078e0a3a */
[----:B------:R-:W-:Y:S01]  /*4020*/  ISETP.GT.U32.AND P1, PT, R58, R54, PT ;  /* 0x000000363a00720c */ /* 0x000fe20003f24070 */
[----:B------:R-:W-:Y:S01]  /*4030*/  IMAD.HI.U32 R4, R0, R2, RZ ;  /* 0x0000000200047227 */ /* 0x000fe200078e00ff */
[----:B------:R-:W-:-:S03]  /*4040*/  ISETP.GT.U32.AND P6, PT, R58, R52, PT ;  /* 0x000000343a00720c */ /* 0x000fc60003fc4070 */
[----:B------:R-:W-:Y:S01]  /*4050*/  @!P3 IMAD.IADD R50, R50, 0x1, -R58 ;  /* 0x000000013232b824 */ /* 0x000fe200078e0a3a */
[----:B------:R-:W-:Y:S01]  /*4060*/  ISETP.GT.U32.AND P3, PT, R58, R53, PT ;  /* 0x000000353a00720c */ /* 0x000fe20003f64070 */
[----:B------:R-:W-:-:S04]  /*4070*/  IMAD.HI.U32 R5, R0, R56, RZ ;  /* 0x0000003800057227 */ /* 0x000fc800078e00ff */
[----:B------:R-:W-:Y:S01]  /*4080*/  IMAD.MOV R4, RZ, RZ, -R4 ;  /* 0x000000ffff047224 */ /* 0x000fe200078e0a04 */
[----:B------:R-:W-:Y:S01]  /*4090*/  IABS R7, R61 ;  /* 0x0000003d00077213 */ /* 0x000fe20000000000 */
[----:B------:R-:W-:Y:S02]  /*40a0*/  IMAD.MOV R5, RZ, RZ, -R5 ;  /* 0x000000ffff057224 */ /* 0x000fe400078e0a05 */
[C---:B------:R-:W-:Y:S01]  /*40b0*/  IMAD R2, R58.reuse, R4, R2 ;  /* 0x000000043a027224 */ /* 0x040fe200078e0202 */
[----:B------:R-:W-:Y:S01]  /*40c0*/  IABS R6, R60 ;  /* 0x0000003c00067213 */ /* 0x000fe20000000000 */
[----:B------:R-:W-:Y:S02]  /*40d0*/  IMAD R56, R58, R5, R56 ;  /* 0x000000053a387224 */ /* 0x000fe400078e0238 */
[--C-:B------:R-:W-:Y:S01]  /*40e0*/  @!P1 IMAD.IADD R54, R54, 0x1, -R58.reuse ;  /* 0x0000000136369824 */ /* 0x100fe200078e0a3a */
[----:B------:R-:W-:Y:S01]  /*40f0*/  ISETP.GT.U32.AND P1, PT, R58, R2, PT ;  /* 0x000000023a00720c */ /* 0x000fe20003f24070 */
[----:B------:R-:W-:-:S02]  /*4100*/  @!P6 IMAD.IADD R52, R52, 0x1, -R58 ;  /* 0x000000013434e824 */ /* 0x000fc400078e0a3a */
[----:B------:R-:W-:-:S04]  /*4110*/  IMAD.HI.U32 R5, R0, R7, RZ ;  /* 0x0000000700057227 */ /* 0x000fc800078e00ff */
[----:B------:R-:W-:Y:S01]  /*4120*/  @!P3 IMAD.IADD R53, R53, 0x1, -R58 ;  /* 0x000000013535b824 */ /* 0x000fe200078e0a3a */
[----:B------:R-:W-:Y:S01]  /*4130*/  ISETP.GT.U32.AND P3, PT, R58, R52, PT ;  /* 0x000000343a00720c */ /* 0x000fe20003f64070 */
[----:B------:R-:W-:Y:S02]  /*4140*/  IMAD.MOV R5, RZ, RZ, -R5 ;  /* 0x000000ffff057224 */ /* 0x000fe400078e0a05 */
[----:B------:R-:W-:Y:S01]  /*4150*/  IMAD.HI.U32 R4, R0, R6, RZ ;  /* 0x0000000600047227 */ /* 0x000fe200078e00ff */
[----:B------:R-:W-:-:S03]  /*4160*/  ISETP.GT.U32.AND P4, PT, R58, R53, PT ;  /* 0x000000353a00720c */ /* 0x000fc60003f84070 */
[----:B------:R-:W-:Y:S01]  /*4170*/  IMAD R7, R58, R5, R7 ;  /* 0x000000053a077224 */ /* 0x000fe200078e0207 */
[----:B------:R-:W-:Y:S01]  /*4180*/  IABS R5, R3 ;  /* 0x0000000300057213 */ /* 0x000fe20000000000 */
[----:B------:R-:W-:Y:S02]  /*4190*/  IMAD.MOV R4, RZ, RZ, -R4 ;  /* 0x000000ffff047224 */ /* 0x000fe400078e0a04 */
[----:B------:R-:W-:Y:S02]  /*41a0*/  @!P1 IMAD.IADD R2, R2, 0x1, -R58 ;  /* 0x0000000102029824 */ /* 0x000fe400078e0a3a */
[----:B------:R-:W-:Y:S01]  /*41b0*/  IMAD R6, R58, R4, R6 ;  /* 0x000000043a067224 */ /* 0x000fe200078e0206 */
[----:B------:R-:W-:Y:S01]  /*41c0*/  IABS R4, R15 ;  /* 0x0000000f00047213 */ /* 0x000fe20000000000 */
[----:B------:R-:W-:Y:S01]  /*41d0*/  IMAD.HI.U32 R13, R0, R5, RZ ;  /* 0x00000005000d7227 */ /* 0x000fe200078e00ff */
[----:B------:R-:W-:-:S03]  /*41e0*/  ISETP.GE.AND P1, PT, R16, RZ, PT ;  /* 0x000000ff1000720c */ /* 0x000fc60003f26270 */
[----:B------:R-:W-:Y:S01]  /*41f0*/  @!P5 IMAD.MOV R50, RZ, RZ, -R50 ;  /* 0x000000ffff32d224 */ /* 0x000fe200078e0a32 */
[----:B------:R-:W-:Y:S01]  /*4200*/  ISETP.GT.U32.AND P5, PT, R58, R2, PT ;  /* 0x000000023a00720c */ /* 0x000fe20003fa4070 */
[----:B------:R-:W-:Y:S01]  /*4210*/  @!P3 IMAD.IADD R52, R52, 0x1, -R58 ;  /* 0x000000013434b824 */ /* 0x000fe200078e0a3a */
[----:B------:R-:W-:Y:S01]  /*4220*/  ISETP.GT.U32.AND P3, PT, R58, R56, PT ;  /* 0x000000383a00720c */ /* 0x000fe20003f64070 */
[----:B------:R-:W-:Y:S02]  /*4230*/  IMAD.MOV R16, RZ, RZ, -R13 ;  /* 0x000000ffff107224 */ /* 0x000fe400078e0a0d */
[----:B------:R-:W-:-:S04]  /*4240*/  IMAD.HI.U32 R13, R0, R4, RZ ;  /* 0x00000004000d7227 */ /* 0x000fc800078e00ff */
[----:B------:R-:W-:Y:S01]  /*4250*/  @!P4 IMAD.IADD R53, R53, 0x1, -R58 ;  /* 0x000000013535c824 */ /* 0x000fe200078e0a3a */
[C---:B------:R-:W-:Y:S01]  /*4260*/  ISETP.GT.U32.AND P4, PT, R58.reuse, R57, PT ;  /* 0x000000393a00720c */ /* 0x040fe20003f84070 */
[----:B------:R-:W-:Y:S01]  /*4270*/  IMAD.MOV R13, RZ, RZ, -R13 ;  /* 0x000000ffff0d7224 */ /* 0x000fe200078e0a0d */
[----:B------:R-:W-:-:S03]  /*4280*/  ISETP.GT.U32.AND P6, PT, R58, R51, PT ;  /* 0x000000333a00720c */ /* 0x000fc60003fc4070 */
[----:B------:R-:W-:Y:S02]  /*4290*/  IMAD R4, R58, R13, R4 ;  /* 0x0000000d3a047224 */ /* 0x000fe400078e0204 */
[--C-:B------:R-:W-:Y:S02]  /*42a0*/  @!P5 IMAD.IADD R2, R2, 0x1, -R58.reuse ;  /* 0x000000010202d824 */ /* 0x100fe400078e0a3a */
[--C-:B------:R-:W-:Y:S01]  /*42b0*/  @!P3 IMAD.IADD R56, R56, 0x1, -R58.reuse ;  /* 0x000000013838b824 */ /* 0x100fe200078e0a3a */
[C---:B------:R-:W-:Y:S01]  /*42c0*/  ISETP.GT.U32.AND P5, PT, R58.reuse, R4, PT ;  /* 0x000000043a00720c */ /* 0x040fe20003fa4070 */
[----:B------:R-:W-:Y:S02]  /*42d0*/  @!P2 IMAD.MOV R49, RZ, RZ, -R49 ;  /* 0x000000ffff31a224 */ /* 0x000fe400078e0a31 */
[----:B------:R-:W-:Y:S01]  /*42e0*/  @!P4 IMAD.IADD R57, R57, 0x1, -R58 ;  /* 0x000000013939c824 */ /* 0x000fe200078e0a3a */
[C---:B------:R-:W-:Y:S02]  /*42f0*/  ISETP.GT.U32.AND P2, PT, R58.reuse, R56, PT ;  /* 0x000000383a00720c */ /* 0x040fe40003f44070 */
[----:B------:R-:W-:-:S02]  /*4300*/  ISETP.GT.U32.AND P4, PT, R58, R6, PT ;  /* 0x000000063a00720c */ /* 0x000fc40003f84070 */
[C---:B------:R-:W-:Y:S01]  /*4310*/  ISETP.GT.U32.AND P3, PT, R58.reuse, R7, PT ;  /* 0x000000073a00720c */ /* 0x040fe20003f64070 */
[--C-:B------:R-:W-:Y:S01]  /*4320*/  @!P6 IMAD.IADD R51, R51, 0x1, -R58.reuse ;  /* 0x000000013333e824 */ /* 0x100fe200078e0a3a */
[C---:B------:R-:W-:Y:S01]  /*4330*/  ISETP.GT.U32.AND P6, PT, R58.reuse, R55, PT ;  /* 0x000000373a00720c */ /* 0x040fe20003fc4070 */
[----:B------:R-:W-:Y:S02]  /*4340*/  IMAD R5, R58, R16, R5 ;  /* 0x000000103a057224 */ /* 0x000fe400078e0205 */
[--C-:B------:R-:W-:Y:S01]  /*4350*/  @!P5 IMAD.IADD R4, R4, 0x1, -R58.reuse ;  /* 0x000000010404d824 */ /* 0x100fe200078e0a3a */
[----:B------:R-:W-:Y:S02]  /*4360*/  ISETP.GE.AND P5, PT, R61, RZ, PT ;  /* 0x000000ff3d00720c */ /* 0x000fe40003fa6270 */
[----:B------:R-:W0:Y:S01]  /*4370*/  S2R R61, SR_TID.X ;  /* 0x00000000003d7919 */ /* 0x000e220000002100 */
[--C-:B------:R-:W-:Y:S01]  /*4380*/  @!P2 IMAD.IADD R56, R56, 0x1, -R58.reuse ;  /* 0x000000013838a824 */ /* 0x100fe200078e0a3a */
[----:B------:R-:W-:Y:S01]  /*4390*/  ISETP.GT.U32.AND P2, PT, R58, R5, PT ;  /* 0x000000053a00720c */ /* 0x000fe20003f44070 */
[--C-:B------:R-:W-:Y:S01]  /*43a0*/  @!P4 IMAD.IADD R6, R6, 0x1, -R58.reuse ;  /* 0x000000010606c824 */ /* 0x100fe200078e0a3a */
[----:B------:R-:W-:Y:S01]  /*43b0*/  ISETP.GT.U32.AND P4, PT, R58, R57, PT ;  /* 0x000000393a00720c */ /* 0x000fe20003f84070 */
[--C-:B------:R-:W-:Y:S01]  /*43c0*/  @!P3 IMAD.IADD R7, R7, 0x1, -R58.reuse ;  /* 0x000000010707b824 */ /* 0x100fe200078e0a3a */
[----:B------:R-:W-:Y:S01]  /*43d0*/  ISETP.GE.AND P3, PT, R17, RZ, PT ;  /* 0x000000ff1100720c */ /* 0x000fe20003f66270 */
[----:B------:R-:W-:-:S02]  /*43e0*/  @!P6 IMAD.IADD R55, R55, 0x1, -R58 ;  /* 0x000000013737e824 */ /* 0x000fc400078e0a3a */
[----:B------:R-:W-:Y:S01]  /*43f0*/  @!P0 IMAD.MOV R48, RZ, RZ, -R48 ;  /* 0x000000ffff308224 */ /* 0x000fe200078e0a30 */
[----:B------:R-:W2:Y:S01]  /*4400*/  LDL.LU R17, [R1+0x14ac] ;  /* 0x0014ac0001117983 */ /* 0x000ea20000300800 */
[----:B------:R-:W-:Y:S01]  /*4410*/  @!P1 IMAD.MOV R52, RZ, RZ, -R52 ;  /* 0x000000ffff349224 */ /* 0x000fe200078e0a34 */
[C---:B------:R-:W-:Y:S02]  /*4420*/  ISETP.GT.U32.AND P0, PT, R58.reuse, R55, PT ;  /* 0x000000373a00720c */ /* 0x040fe40003f04070 */
[----:B------:R-:W-:Y:S01]  /*4430*/  ISETP.GT.U32.AND P1, PT, R58, R6, PT ;  /* 0x000000063a00720c */ /* 0x000fe20003f24070 */
[--C-:B------:R-:W-:Y:S02]  /*4440*/  @!P2 IMAD.IADD R5, R5, 0x1, -R58.reuse ;  /* 0x000000010505a824 */ /* 0x100fe400078e0a3a */
[--C-:B------:R-:W-:Y:S01]  /*4450*/  @!P4 IMAD.IADD R57, R57, 0x1, -R58.reuse ;  /* 0x000000013939c824 */ /* 0x100fe200078e0a3a */
[----:B------:R-:W-:Y:S01]  /*4460*/  ISETP.GE.AND P4, PT, R10, RZ, PT ;  /* 0x000000ff0a00720c */ /* 0x000fe20003f86270 */
[----:B------:R-:W-:Y:S01]  /*4470*/  @!P3 IMAD.MOV R53, RZ, RZ, -R53 ;  /* 0x000000ffff35b224 */ /* 0x000fe200078e0a35 */
[----:B------:R-:W-:Y:S01]  /*4480*/  ISETP.GT.U32.AND P3, PT, R58, R5, PT ;  /* 0x000000053a00720c */ /* 0x000fe20003f64070 */
[----:B------:R-:W3:Y:S01]  /*4490*/  LDL.LU R16, [R1+0x14a8] ;  /* 0x0014a80001107983 */ /* 0x000ee20000300800 */
[----:B------:R-:W-:Y:S01]  /*44a0*/  ISETP.GE.AND P6, PT, R12, RZ, PT ;  /* 0x000000ff0c00720c */ /* 0x000fe20003fc6270 */
[----:B------:R-:W1:Y:S01]  /*44b0*/  LDC R10, c[0x0][0x3ac] ;  /* 0x0000eb00ff0a7b82 */ /* 0x000e620000000800 */
[----:B------:R-:W-:Y:S01]  /*44c0*/  IABS R12, R11 ;  /* 0x0000000b000c7213 */ /* 0x000fe20000000000 */
[--C-:B------:R-:W-:Y:S01]  /*44d0*/  @!P0 IMAD.IADD R55, R55, 0x1, -R58.reuse ;  /* 0x0000000137378824 */ /* 0x100fe200078e0a3a */
[----:B------:R-:W-:Y:S01]  /*44e0*/  ISETP.GE.AND P0, PT, R14, RZ, PT ;  /* 0x000000ff0e00720c */ /* 0x000fe20003f06270 */
[--C-:B------:R-:W-:Y:S01]  /*44f0*/  @!P1 IMAD.IADD R6, R6, 0x1, -R58.reuse ;  /* 0x0000000106069824 */ /* 0x100fe200078e0a3a */
[----:B------:R-:W-:Y:S01]  /*4500*/  ISETP.GE.AND P1, PT, R9, RZ, PT ;  /* 0x000000ff0900720c */ /* 0x000fe20003f26270 */
[----:B------:R-:W-:Y:S01]  /*4510*/  IMAD.HI.U32 R0, R0, R12, RZ ;  /* 0x0000000c00007227 */ /* 0x000fe200078e00ff */
[----:B------:R-:W-:Y:S01]  /*4520*/  ISETP.GE.AND P2, PT, R8, RZ, PT ;  /* 0x000000ff0800720c */ /* 0x000fe20003f46270 */
[----:B------:R-:W4:Y:S01]  /*4530*/  LDL.LU R9, [R1+0x14] ;  /* 0x0000140001097983 */ /* 0x000f220000300800 */
[----:B0-----:R-:W-:Y:S01]  /*4540*/  LOP3.LUT R8, R61, 0x7, RZ, 0xc0, !PT ;  /* 0x000000073d087812 */ /* 0x001fe200078ec0ff */
[----:B------:R-:W-:Y:S01]  /*4550*/  @!P4 IMAD.MOV R55, RZ, RZ, -R55 ;  /* 0x000000ffff37c224 */ /* 0x000fe200078e0a37 */
[----:B------:R-:W-:Y:S01]  /*4560*/  ISETP.GT.U32.AND P4, PT, R58, R4, PT ;  /* 0x000000043a00720c */ /* 0x000fe20003f84070 */
[----:B------:R-:W-:Y:S01]  /*4570*/  @!P3 IMAD.IADD R5, R5, 0x1, -R58 ;  /* 0x000000010505b824 */ /* 0x000fe200078e0a3a */
[----:B------:R-:W-:Y:S01]  /*4580*/  ISETP.GE.AND P3, PT, R3, RZ, PT ;  /* 0x000000ff0300720c */ /* 0x000fe20003f66270 */
[----:B------:R-:W-:-:S02]  /*4590*/  IMAD.MOV R0, RZ, RZ, -R0 ;  /* 0x000000ffff007224 */ /* 0x000fc400078e0a00 */
[C---:B------:R-:W-:Y:S02]  /*45a0*/  IMAD R3, R8.reuse, 0x110, RZ ;  /* 0x0000011008037824 */ /* 0x040fe400078e02ff */
[----:B------:R-:W-:Y:S02]  /*45b0*/  IMAD.SHL.U32 R14, R61, 0x2, RZ ;  /* 0x000000023d0e7824 */ /* 0x000fe400078e00ff */
[----:B------:R-:W-:Y:S02]  /*45c0*/  IMAD R13, R8, 0x90, RZ ;  /* 0x00000090080d7824 */ /* 0x000fe400078e02ff */
[----:B------:R-:W-:Y:S01]  /*45d0*/  IMAD R0, R58, R0, R12 ;  /* 0x000000003a007224 */ /* 0x000fe200078e020c */
[----:B------:R-:W-:Y:S01]  /*45e0*/  LOP3.LUT R3, R3, 0x10, R14, 0x78, !PT ;  /* 0x0000001003037812 */ /* 0x000fe200078e780e */
[----:B------:R-:W-:Y:S01]  /*45f0*/  IMAD.SHL.U32 R12, R61, 0x80, RZ ;  /* 0x000000803d0c7824 */ /* 0x000fe200078e00ff */
[----:B------:R-:W2:Y:S01]  /*4600*/  LDL.LU R8, [R1+0xc] ;  /* 0x00000c0001087983 */ /* 0x000ea20000300800 */
[----:B------:R-:W-:Y:S01]  /*4610*/  @!P0 IMAD.MOV R54, RZ, RZ, -R54 ;  /* 0x000000ffff368224 */ /* 0x000fe200078e0a36 */
[----:B------:R-:W-:Y:S01]  /*4620*/  ISETP.GE.AND P0, PT, R59, RZ, PT ;  /* 0x000000ff3b00720c */ /* 0x000fe20003f06270 */
[----:B------:R-:W-:Y:S01]  /*4630*/  @!P1 IMAD.MOV R56, RZ, RZ, -R56 ;  /* 0x000000ffff389224 */ /* 0x000fe200078e0a38 */
[----:B------:R-:W-:Y:S01]  /*4640*/  LOP3.LUT R13, R13, 0x30, R14, 0x78, !PT ;  /* 0x000000300d0d7812 */ /* 0x000fe200078e780e */
[----:B------:R-:W2:Y:S01]  /*4650*/  LDL.LU R59, [R1+0x8] ;  /* 0x00000800013b7983 */ /* 0x000ea20000300800 */
[----:B------:R-:W-:Y:S01]  /*4660*/  ISETP.GE.AND P1, PT, R60, RZ, PT ;  /* 0x000000ff3c00720c */ /* 0x000fe20003f26270 */
[----:B------:R-:W-:Y:S01]  /*4670*/  @!P4 IMAD.IADD R4, R4, 0x1, -R58 ;  /* 0x000000010404c824 */ /* 0x000fe200078e0a3a */
[----:B------:R-:W-:Y:S01]  /*4680*/  LOP3.LUT R3, R3, 0x800, R12, 0xf8, !PT ;  /* 0x0000080003037812 */ /* 0x000fe200078ef80c */
[----:B------:R-:W2:Y:S01]  /*4690*/  LDL.LU R60, [R1+0x4] ;  /* 0x00000400013c7983 */ /* 0x000ea20000300800 */
[----:B------:R-:W-:-:S03]  /*46a0*/  ISETP.GE.AND P4, PT, R15, RZ, PT ;  /* 0x000000ff0f00720c */ /* 0x000fc60003f86270 */
[----:B------:R-:W2:Y:S04]  /*46b0*/  LDL.LU R61, [R1] ;  /* 0x00000000013d7983 */ /* 0x000ea80000300800 */
[----:B------:R-:W2:Y:S04]  /*46c0*/  LDL.LU R15, [R1+0x14a4] ;  /* 0x0014a400010f7983 */ /* 0x000ea80000300800 */
[----:B------:R-:W2:Y:S04]  /*46d0*/  LDL.LU R14, [R1+0x14a0] ;  /* 0x0014a000010e7983 */ /* 0x000ea80000300800 */
[----:B------:R-:W2:Y:S04]  /*46e0*/  LDL.LU R13, [R1+0x149c] ;  /* 0x00149c00010d7983 */ /* 0x000ea80000300800 */
[----:B------:R-:W2:Y:S04]  /*46f0*/  LDL.LU R12, [R1+0x1498] ;  /* 0x00149800010c7983 */ /* 0x000ea80000300800 */
[----:B------:R-:W2:Y:S01]  /*4700*/  LDL.LU R3, [R1+0x1494] ;  /* 0x0014940001037983 */ /* 0x000ea20000300800 */
[----:B------:R-:W-:Y:S01]  /*4710*/  @!P6 IMAD.MOV R51, RZ, RZ, -R51 ;  /* 0x000000ffff33e224 */ /* 0x000fe200078e0a33 */
[----:B------:R-:W-:-:S13]  /*4720*/  ISETP.GT.U32.AND P6, PT, R58, R7, PT ;  /* 0x000000073a00720c */ /* 0x000fda0003fc4070 */
[----:B------:R-:W-:Y:S01]  /*4730*/  @!P6 IMAD.IADD R7, R7, 0x1, -R58 ;  /* 0x000000010707e824 */ /* 0x000fe200078e0a3a */
[----:B------:R-:W-:-:S13]  /*4740*/  ISETP.GT.U32.AND P6, PT, R58, R0, PT ;  /* 0x000000003a00720c */ /* 0x000fda0003fc4070 */
[----:B------:R-:W-:-:S05]  /*4750*/  @!P6 IMAD.IADD R0, R0, 0x1, -R58 ;  /* 0x000000010000e824 */ /* 0x000fca00078e0a3a */
[----:B------:R-:W-:-:S13]  /*4760*/  ISETP.GT.U32.AND P6, PT, R58, R0, PT ;  /* 0x000000003a00720c */ /* 0x000fda0003fc4070 */
[----:B------:R-:W-:Y:S02]  /*4770*/  @!P6 IMAD.IADD R0, R0, 0x1, -R58 ;  /* 0x000000010000e824 */ /* 0x000fe400078e0a3a */
[----:B------:R-:W-:Y:S02]  /*4780*/  IMAD.MOV.U32 R58, RZ, RZ, R2 ;  /* 0x000000ffff3a7224 */ /* 0x000fe400078e0002 */
[----:B------:R-:W0:Y:S01]  /*4790*/  S2R R2, SR_TID.X ;  /* 0x0000000000027919 */ /* 0x000e220000002100 */
[----:B------:R-:W-:Y:S01]  /*47a0*/  @!P2 IMAD.MOV R57, RZ, RZ, -R57 ;  /* 0x000000ffff39a224 */ /* 0x000fe200078e0a39 */
[----:B------:R-:W-:Y:S02]  /*47b0*/  ISETP.GE.AND P6, PT, R11, RZ, PT ;  /* 0x000000ff0b00720c */ /* 0x000fe40003fc6270 */
[----:B------:R-:W3:Y:S01]  /*47c0*/  LDL.LU R11, [R1+0x1490] ;  /* 0x00149000010b7983 */ /* 0x000ee20000300800 */
[----:B0-----:R-:W-:-:S05]  /*47d0*/  LOP3.LUT R2, R2, 0x1f, RZ, 0xc0, !PT ;  /* 0x0000001f02027812 */ /* 0x001fca00078ec0ff */
[----:B-1----:R-:W-:-:S04]  /*47e0*/  IMAD R2, R2, R10, RZ ;  /* 0x0000000a02027224 */ /* 0x002fc800078e02ff */
[----:B------:R-:W-:-:S06]  /*47f0*/  IMAD R10, R10, 0x20, R2 ;  /* 0x000000200a0a7824 */ /* 0x000fcc00078e0202 */
[----:B------:R-:W3:Y:S01]  /*4800*/  LDL.LU R10, [R1+0x148c] ;  /* 0x00148c00010a7983 */ /* 0x000ee20000300800 */
[----:B--2---:R-:W-:Y:S02]  /*4810*/  ISETP.NE.AND P2, PT, R3, RZ, PT ;  /* 0x000000ff0300720c */ /* 0x004fe40003f45270 */
[----:B------:R-:W-:-:S04]  /*4820*/  LOP3.LUT R3, RZ, R3, RZ, 0x33, !PT ;  /* 0x00000003ff037212 */ /* 0x000fc800078e33ff */
[C---:B----4-:R-:W-:Y:S02]  /*4830*/  SEL R9, R3.reuse, R9, !P2 ;  /* 0x0000000903097207 */ /* 0x050fe40005000000 */
[C---:B------:R-:W-:Y:S02]  /*4840*/  SEL R8, R3.reuse, R8, !P2 ;  /* 0x0000000803087207 */ /* 0x040fe40005000000 */
[C---:B------:R-:W-:Y:S01]  /*4850*/  SEL R59, R3.reuse, R59, !P2 ;  /* 0x0000003b033b7207 */ /* 0x040fe20005000000 */
[----:B------:R0:W-:Y:S01]  /*4860*/  STL [R1+0x2c], R9 ;  /* 0x00002c0901007387 */ /* 0x0001e20000100800 */
[C---:B------:R-:W-:Y:S02]  /*4870*/  SEL R60, R3.reuse, R60, !P2 ;  /* 0x0000003c033c7207 */ /* 0x040fe40005000000 */
[C---:B------:R-:W-:Y:S01]  /*4880*/  SEL R61, R3.reuse, R61, !P2 ;  /* 0x0000003d033d7207 */ /* 0x040fe20005000000 */
[----:B0-----:R-:W2:Y:S04]  /*4890*/  LDL.LU R9, [R1+0x1488] ;  /* 0x0014880001097983 */ /* 0x001ea80000300800 */
[----:B------:R0:W-:Y:S04]  /*48a0*/  STL [R1+0x28], R8 ;  /* 0x0000280801007387 */ /* 0x0001e80000100800 */
[----:B0-----:R-:W4:Y:S04]  /*48b0*/  LDL.LU R8, [R1+0x1484] ;  /* 0x0014840001087983 */ /* 0x001f280000300800 */
[----:B------:R0:W-:Y:S04]  /*48c0*/  STL [R1+0x24], R59 ;  /* 0x0000243b01007387 */ /* 0x0001e80000100800 */
[----:B0-----:R-:W3:Y:S04]  /*48d0*/  LDL.LU R59, [R1+0x1480] ;  /* 0x00148000013b7983 */ /* 0x001ee80000300800 */
[----:B------:R0:W-:Y:S04]  /*48e0*/  STL [R1+0x20], R60 ;  /* 0x0000203c01007387 */ /* 0x0001e80000100800 */
[----:B0-----:R-:W3:Y:S04]  /*48f0*/  LDL.LU R60, [R1+0x147c] ;  /* 0x00147c00013c7983 */ /* 0x001ee80000300800 */
[----:B------:R0:W-:Y:S04]  /*4900*/  STL [R1+0x1c], R61 ;  /* 0x00001c3d01007387 */ /* 0x0001e80000100800 */
[----:B0-----:R-:W3:Y:S01]  /*4910*/  LDL.LU R61, [R1+0x1478] ;  /* 0x00147800013d7983 */ /* 0x001ee20000300800 */
[----:B--2---:R-:W-:-:S02]  /*4920*/  SEL R9, R3, R9, !P2 ;  /* 0x0000000903097207 */ /* 0x004fc40005000000 */
[----:B---3--:R-:W-:-:S05]  /*4930*/  SEL R61, R3, R61, !P2 ;  /* 0x0000003d033d7207 */ /* 0x008fca0005000000 */
[----:B------:R0:W-:Y:S02]  /*4940*/  STL [R1+0x18], R61 ;  /* 0x0000183d01007387 */ /* 0x0001e40000100800 */
[C---:B0-----:R-:W-:Y:S02]  /*4950*/  SEL R61, R3.reuse, R60, !P2 ;  /* 0x0000003c033d7207 */ /* 0x041fe40005000000 */
[C---:B------:R-:W-:Y:S02]  /*4960*/  SEL R60, R3.reuse, R59, !P2 ;  /* 0x0000003b033c7207 */ /* 0x040fe40005000000 */
[C---:B----4-:R-:W-:Y:S01]  /*4970*/  SEL R59, R3.reuse, R8, !P2 ;  /* 0x00000008033b7207 */ /* 0x050fe20005000000 */
[----:B------:R0:W-:Y:S01]  /*4980*/  STL [R1+0x14], R61 ;  /* 0x0000143d01007387 */ /* 0x0001e20000100800 */
[----:B------:R-:W-:-:S03]  /*4990*/  SEL R8, R3, R10, !P2 ;  /* 0x0000000a03087207 */ /* 0x000fc60005000000 */
[----:B------:R-:W-:Y:S04]  /*49a0*/  STL [R1+0xc], R60 ;  /* 0x00000c3c01007387 */ /* 0x000fe80000100800 */
[----:B------:R-:W-:Y:S01]  /*49b0*/  STL [R1+0x8], R59 ;  /* 0x0000083b01007387 */ /* 0x000fe20000100800 */
[----:B0-----:R-:W-:-:S03]  /*49c0*/  SEL R61, R3, R11, !P2 ;  /* 0x0000000b033d7207 */ /* 0x001fc60005000000 */
[----:B------:R-:W2:Y:S04]  /*49d0*/  LDL.LU R10, [R1+0x40] ;  /* 0x00004000010a7983 */ /* 0x000ea80000300800 */
[----:B------:R-:W-:Y:S04]  /*49e0*/  STL [R1+0x4], R9 ;  /* 0x0000040901007387 */ /* 0x000fe80000100800 */
[----:B------:R-:W-:Y:S04]  /*49f0*/  STL [R1], R8 ;  /* 0x0000000801007387 */ /* 0x000fe80000100800 */
[----:B------:R-:W3:Y:S04]  /*4a00*/  LDL.LU R11, [R1+0x3c] ;  /* 0x00003c00010b7983 */ /* 0x000ee80000300800 */
[----:B------:R0:W-:Y:S04]  /*4a10*/  STL [R1+0x1440], R61 ;  /* 0x0014403d01007387 */ /* 0x0001e80000100800 */
[----:B0-----:R-:W4:Y:S04]  /*4a20*/  LDL.LU R61, [R1+0x1c] ;  /* 0x00001c00013d7983 */ /* 0x001f280000300800 */
[----:B----4-:R0:W-:Y:S04]  /*4a30*/  STL [R1+0x1444], R61 ;  /* 0x0014443d01007387 */ /* 0x0101e80000100800 */
[----:B0-----:R-:W4:Y:S04]  /*4a40*/  LDL.LU R61, [R1+0x20] ;  /* 0x00002000013d7983 */ /* 0x001f280000300800 */
[----:B----4-:R0:W-:Y:S04]  /*4a50*/  STL [R1+0x1448], R61 ;  /* 0x0014483d01007387 */ /* 0x0101e80000100800 */
[----:B0-----:R-:W4:Y:S04]  /*4a60*/  LDL.LU R61, [R1+0x24] ;  /* 0x00002400013d7983 */ /* 0x001f280000300800 */
[----:B----4-:R0:W-:Y:S04]  /*4a70*/  STL [R1+0x144c], R61 ;  /* 0x00144c3d01007387 */ /* 0x0101e80000100800 */
[----:B0-----:R-:W4:Y:S01]  /*4a80*/  LDL.LU R61, [R1+0x28] ;  /* 0x00002800013d7983 */ /* 0x001f220000300800 */
[----:B------:R-:W-:-:S03]  /*4a90*/  SEL R60, R3, R12, !P2 ;  /* 0x0000000c033c7207 */ /* 0x000fc60005000000 */
[----:B----4-:R0:W-:Y:S04]  /*4aa0*/  STL [R1+0x1450], R61 ;  /* 0x0014503d01007387 */ /* 0x0101e80000100800 */
[----:B0-----:R-:W4:Y:S04]  /*4ab0*/  LDL.LU R61, [R1+0x2c] ;  /* 0x00002c00013d7983 */ /* 0x001f280000300800 */
[----:B------:R-:W2:Y:S01]  /*4ac0*/  LDL.LU R12, [R1+0x38] ;  /* 0x00003800010c7983 */ /* 0x000ea20000300800 */
[C---:B------:R-:W-:Y:S02]  /*4ad0*/  SEL R14, R3.reuse, R14, !P2 ;  /* 0x0000000e030e7207 */ /* 0x040fe40005000000 */
[----:B------:R-:W-:-:S02]  /*4ae0*/  SEL R15, R3, R15, !P2 ;  /* 0x0000000f030f7207 */ /* 0x000fc40005000000 */
[C---:B------:R-:W-:Y:S01]  /*4af0*/  SEL R59, R3.reuse, R13, !P2 ;  /* 0x0000000d033b7207 */ /* 0x040fe20005000000 */
[----:B------:R-:W-:Y:S01]  /*4b00*/  @!P0 IMAD.MOV R58, RZ, RZ, -R58 ;  /* 0x000000ffff3a8224 */ /* 0x000fe200078e0a3a */
[----:B----4-:R0:W-:Y:S04]  /*4b10*/  STL.64 [R1+0x1458], R60 ;  /* 0x0014583c01007387 */ /* 0x0101e80000100a00 */
[----:B0-----:R-:W4:Y:S01]  /*4b20*/  LDL.LU R60, [R1+0x34] ;  /* 0x00003400013c7983 */ /* 0x001f220000300800 */
[----:B------:R-:W0:Y:S03]  /*4b30*/  S2R R61, SR_TID.X ;  /* 0x00000000003d7919 */ /* 0x000e260000002100 */
[----:B------:R1:W-:Y:S02]  /*4b40*/  STL.64 [R1+0x1460], R14 ;  /* 0x0014600e01007387 */ /* 0x0003e40000100a00 */
[----:B-1----:R-:W1:Y:S01]  /*4b50*/  LDC R15, c[0x0][0x3ac] ;  /* 0x0000eb00ff0f7b82 */ /* 0x002e620000000800 */
[----:B------:R-:W-:Y:S01]  /*4b60*/  @!P5 IMAD.MOV R7, RZ, RZ, -R7 ;  /* 0x000000ffff07d224 */ /* 0x000fe200078e0a07 */
[C---:B------:R-:W-:Y:S01]  /*4b70*/  SEL R16, R3.reuse, R16, !P2 ;  /* 0x0000001003107207 */ /* 0x040fe20005000000 */
[----:B------:R-:W-:Y:S01]  /*4b80*/  @!P1 IMAD.MOV R6, RZ, RZ, -R6 ;  /* 0x000000ffff069224 */ /* 0x000fe200078e0a06 */
[C---:B------:R-:W-:Y:S01]  /*4b90*/  SEL R17, R3.reuse, R17, !P2 ;  /* 0x0000001103117207 */ /* 0x040fe20005000000 */
[----:B------:R-:W-:Y:S01]  /*4ba0*/  @!P3 IMAD.MOV R5, RZ, RZ, -R5 ;  /* 0x000000ffff05b224 */ /* 0x000fe200078e0a05 */
[----:B------:R-:W-:Y:S01]  /*4bb0*/  SEL R18, R3, R18, !P2 ;  /* 0x0000001203127207 */ /* 0x000fe20005000000 */
[----:B------:R-:W-:Y:S01]  /*4bc0*/  @!P4 IMAD.MOV R4, RZ, RZ, -R4 ;  /* 0x000000ffff04c224 */ /* 0x000fe200078e0a04 */
[----:B0-----:R-:W-:Y:S01]  /*4bd0*/  LOP3.LUT R13, R61, 0x1f, RZ, 0xc0, !PT ;  /* 0x0000001f3d0d7812 */ /* 0x001fe200078ec0ff */
[----:B------:R-:W-:Y:S01]  /*4be0*/  @!P6 IMAD.MOV R0, RZ, RZ, -R0 ;  /* 0x000000ffff00e224 */ /* 0x000fe200078e0a00 */
[----:B------:R-:W-:-:S03]  /*4bf0*/  SEL R19, R3, R19, !P2 ;  /* 0x0000001303137207 */ /* 0x000fc60005000000 */
[CC--:B-1----:R-:W-:Y:S01]  /*4c00*/  IMAD R61, R13.reuse, R15.reuse, RZ ;  /* 0x0000000f0d3d7224 */ /* 0x0c2fe200078e02ff */
[----:B------:R-:W-:Y:S01]  /*4c10*/  LEA R2, P0, R2, UR10, 0x1 ;  /* 0x0000000a02027c11 */ /* 0x000fe2000f8008ff */
[----:B------:R-:W-:Y:S02]  /*4c20*/  IMAD R13, R13, R15, RZ ;  /* 0x0000000f0d0d7224 */ /* 0x000fe400078e02ff */
[----:B------:R-:W-:Y:S02]  /*4c30*/  IMAD R61, R15, 0x20, R61 ;  /* 0x000000200f3d7824 */ /* 0x000fe400078e023d */
[----:B--2---:R-:W-:Y:S01]  /*4c40*/  IMAD R10, R10, UR6, RZ ;  /* 0x000000060a0a7c24 */ /* 0x004fe2000f8e02ff */
[C---:B------:R-:W-:Y:S01]  /*4c50*/  SEL R8, R3.reuse, R28, !P2 ;  /* 0x0000001c03087207 */ /* 0x040fe20005000000 */
[----:B------:R-:W-:Y:S01]  /*4c60*/  STL.64 [R1+0x1468], R16 ;  /* 0x0014681001007387 */ /* 0x000fe20000100a00 */
[----:B------:R-:W-:Y:S01]  /*4c70*/  SEL R20, R3, R20, !P2 ;  /* 0x0000001403147207 */ /* 0x000fe20005000000 */
[----:B---3--:R-:W-:Y:S01]  /*4c80*/  IMAD R11, R11, UR6, RZ ;  /* 0x000000060b0b7c24 */ /* 0x008fe2000f8e02ff */
[C---:B------:R-:W-:Y:S01]  /*4c90*/  SEL R21, R3.reuse, R21, !P2 ;  /* 0x0000001503157207 */ /* 0x040fe20005000000 */
[----:B------:R0:W-:Y:S01]  /*4ca0*/  STL.64 [R1+0x1470], R18 ;  /* 0x0014701201007387 */ /* 0x0001e20000100a00 */
[----:B------:R-:W-:-:S02]  /*4cb0*/  SEL R22, R3, R22, !P2 ;  /* 0x0000001603167207 */ /* 0x000fc40005000000 */
[C---:B------:R-:W-:Y:S02]  /*4cc0*/  SEL R23, R3.reuse, R23, !P2 ;  /* 0x0000001703177207 */ /* 0x040fe40005000000 */
[C---:B------:R-:W-:Y:S02]  /*4cd0*/  SEL R24, R3.reuse, R24, !P2 ;  /* 0x0000001803187207 */ /* 0x040fe40005000000 */
[C---:B------:R-:W-:Y:S02]  /*4ce0*/  SEL R25, R3.reuse, R25, !P2 ;  /* 0x0000001903197207 */ /* 0x040fe40005000000 */
[C---:B------:R-:W-:Y:S02]  /*4cf0*/  SEL R26, R3.reuse, R26, !P2 ;  /* 0x0000001a031a7207 */ /* 0x040fe40005000000 */
[C---:B------:R-:W-:Y:S02]  /*4d00*/  SEL R27, R3.reuse, R27, !P2 ;  /* 0x0000001b031b7207 */ /* 0x040fe40005000000 */
        /* <DEDUP_REMOVED lines=34> */
[----:B------:R-:W-:Y:S02]  /*4f30*/  SEL R0, R3, R0, !P2 ;  /* 0x0000000003007207 */ /* 0x000fe40005000000 */
[----:B------:R-:W-:Y:S02]  /*4f40*/  LEA R28, P1, R61, UR10, 0x1 ;  /* 0x0000000a3d1c7c11 */ /* 0x000fe4000f8208ff */
[----:B------:R-:W-:Y:S01]  /*4f50*/  LEA.HI.X.SX32 R3, R13, UR11, 0x1, P0 ;  /* 0x0000000b0d037c11 */ /* 0x000fe200080f0eff */
[----:B------:R-:W-:Y:S01]  /*4f60*/  IMAD R12, R12, UR6, RZ ;  /* 0x000000060c0c7c24 */ /* 0x000fe2000f8e02ff */
[----:B0-----:R-:W-:-:S02]  /*4f70*/  LEA R18, P0, R10, UR8, 0x1 ;  /* 0x000000080a127c11 */ /* 0x001fc4000f8008ff */
[----:B------:R-:W-:Y:S02]  /*4f80*/  LEA.HI.X.SX32 R29, R61, UR11, 0x1, P1 ;  /* 0x0000000b3d1d7c11 */ /* 0x000fe400088f0eff */
[C---:B------:R-:W-:Y:S01]  /*4f90*/  LEA R16, P1, R11.reuse, UR8, 0x1 ;  /* 0x000000080b107c11 */ /* 0x040fe2000f8208ff */
[----:B------:R0:W-:Y:S01]  /*4fa0*/  STL [R1+0x143c], R2 ;  /* 0x00143c0201007387 */ /* 0x0001e20000100800 */
[----:B------:R-:W-:Y:S02]  /*4fb0*/  LEA.HI.X.SX32 R19, R10, UR9, 0x1, P0 ;  /* 0x000000090a137c11 */ /* 0x000fe400080f0eff */
[C---:B------:R-:W-:Y:S02]  /*4fc0*/  LEA R14, P2, R12.reuse, UR8, 0x1 ;  /* 0x000000080c0e7c11 */ /* 0x040fe4000f8408ff */
[----:B------:R-:W-:Y:S01]  /*4fd0*/  LEA.HI.X.SX32 R17, R11, UR9, 0x1, P1 ;  /* 0x000000090b117c11 */ /* 0x000fe200088f0eff */
[----:B0-----:R-:W2:Y:S01]  /*4fe0*/  LDL.LU R2, [R1] ;  /* 0x0000000001027983 */ /* 0x001ea20000300800 */
[----:B------:R-:W-:-:S03]  /*4ff0*/  LEA.HI.X.SX32 R15, R12, UR9, 0x1, P2 ;  /* 0x000000090c0f7c11 */ /* 0x000fc600090f0eff */
[----:B------:R0:W-:Y:S04]  /*5000*/  STL [R1+0x1438], R3 ;  /* 0x0014380301007387 */ /* 0x0001e80000100800 */
[----:B0-----:R-:W3:Y:S04]  /*5010*/  LDL.LU R3, [R1+0x4] ;  /* 0x0000040001037983 */ /* 0x001ee80000300800 */
[----:B------:R0:W-:Y:S04]  /*5020*/  STL.64 [R1+0x560], R18 ;  /* 0x0005601201007387 */ /* 0x0001e80000100a00 */
[----:B0-----:R-:W2:Y:S04]  /*5030*/  LDL.LU.64 R18, [R1+0x1470] ;  /* 0x0014700001127983 */ /* 0x001ea80000300a00 */
[----:B------:R-:W2:Y:S04]  /*5040*/  LDL.LU R10, [R1+0x8] ;  /* 0x00000800010a7983 */ /* 0x000ea80000300800 */
[----:B------:R0:W-:Y:S04]  /*5050*/  STL.64 [R1+0x558], R16 ;  /* 0x0005581001007387 */ /* 0x0001e80000100a00 */
[----:B0-----:R-:W2:Y:S04]  /*5060*/  LDL.LU.64 R16, [R1+0x1468] ;  /* 0x0014680001107983 */ /* 0x001ea80000300a00 */
[----:B------:R-:W2:Y:S04]  /*5070*/  LDL.LU R11, [R1+0xc] ;  /* 0x00000c00010b7983 */ /* 0x000ea80000300800 */
[----:B------:R0:W-:Y:S04]  /*5080*/  STL.64 [R1+0x550], R14 ;  /* 0x0005500e01007387 */ /* 0x0001e80000100a00 */
[----:B0-----:R-:W2:Y:S04]  /*5090*/  LDL.LU.64 R14, [R1+0x1460] ;  /* 0x00146000010e7983 */ /* 0x001ea80000300a00 */
[----:B------:R-:W2:Y:S01]  /*50a0*/  LDL.LU R12, [R1+0x14] ;  /* 0x00001400010c7983 */ /* 0x000ea20000300800 */
[----:B----4-:R-:W-:-:S05]  /*50b0*/  IMAD R13, R60, UR6, RZ ;  /* 0x000000063c0d7c24 */ /* 0x010fca000f8e02ff */
[----:B------:R-:W-:-:S04]  /*50c0*/  LEA R60, P3, R13, UR8, 0x1 ;  /* 0x000000080d3c7c11 */ /* 0x000fc8000f8608ff */
[----:B------:R-:W-:-:S05]  /*50d0*/  LEA.HI.X.SX32 R61, R13, UR9, 0x1, P3 ;  /* 0x000000090d3d7c11 */ /* 0x000fca00098f0eff */
[----:B------:R0:W-:Y:S04]  /*50e0*/  STL.64 [R1+0x548], R60 ;  /* 0x0005483c01007387 */ /* 0x0001e80000100a00 */
[----:B0-----:R-:W4:Y:S04]  /*50f0*/  LDL.LU.64 R60, [R1+0x1458] ;  /* 0x00145800013c7983 */ /* 0x001f280000300a00 */
[----:B------:R-:W2:Y:S01]  /*5100*/  LDL.LU R13, [R1+0x18] ;  /* 0x00001800010d7983 */ /* 0x000ea20000300800 */
[----:B----4-:R-:W-:-:S05]  /*5110*/  IMAD R61, R61, UR7, RZ ;  /* 0x000000073d3d7c24 */ /* 0x010fca000f8e02ff */
[----:B------:R0:W-:Y:S04]  /*5120*/  STL [R1+0x10], R61 ;  /* 0x0000103d01007387 */ /* 0x0001e80000100800 */
[----:B0-----:R-:W4:Y:S02]  /*5130*/  LDL.LU R61, [R1+0x1450] ;  /* 0x00145000013d7983 */ /* 0x001f240000300800 */
        /* <DEDUP_REMOVED lines=8> */
[----:B0-----:R-:W4:Y:S01]  /*51c0*/  LDL.LU R61, [R1+0x1444] ;  /* 0x00144400013d7983 */ /* 0x001f220000300800 */
[----:B--2---:R-:W-:Y:S02]  /*51d0*/  IMAD R13, R13, UR7, RZ ;  /* 0x000000070d0d7c24 */ /* 0x004fe4000f8e02ff */
[----:B------:R-:W-:Y:S02]  /*51e0*/  IMAD R12, R12, UR7, RZ ;  /* 0x000000070c0c7c24 */ /* 0x000fe4000f8e02ff */
[----:B----4-:R-:W-:-:S05]  /*51f0*/  IMAD R61, R61, UR7, RZ ;  /* 0x000000073d3d7c24 */ /* 0x010fca000f8e02ff */
[----:B------:R0:W-:Y:S04]  /*5200*/  STL [R1+0x8c], R61 ;  /* 0x00008c3d01007387 */ /* 0x0001e80000100800 */
[----:B0-----:R-:W2:Y:S04]  /*5210*/  LDL.LU R61, [R1+0x1440] ;  /* 0x00144000013d7983 */ /* 0x001ea80000300800 */
[----:B------:R0:W-:Y:S04]  /*5220*/  STL [R1+0x98], R13 ;  /* 0x0000980d01007387 */ /* 0x0001e80000100800 */
[----:B------:R1:W-:Y:S01]  /*5230*/  STL [R1+0x9c], R12 ;  /* 0x00009c0c01007387 */ /* 0x0003e20000100800 */
[----:B0-----:R-:W-:-:S02]  /*5240*/  IMAD R13, R11, UR7, RZ ;  /* 0x000000070b0d7c24 */ /* 0x001fc4000f8e02ff */
[----:B---3--:R-:W-:Y:S02]  /*5250*/  IMAD R11, R3, UR7, RZ ;  /* 0x00000007030b7c24 */ /* 0x008fe4000f8e02ff */
[----:B-1----:R-:W-:Y:S02]  /*5260*/  IMAD R12, R10, UR7, RZ ;  /* 0x000000070a0c7c24 */ /* 0x002fe4000f8e02ff */
[----:B------:R-:W-:Y:S01]  /*5270*/  IMAD R10, R2, UR7, RZ ;  /* 0x00000007020a7c24 */ /* 0x000fe2000f8e02ff */
[----:B------:R-:W-:Y:S01]  /*5280*/  STL [R1+0xa0], R13 ;  /* 0x0000a00d01007387 */ /* 0x000fe20000100800 */
[----:B------:R-:W-:-:S03]  /*5290*/  IMAD R2, R60, UR7, RZ ;  /* 0x000000073c027c24 */ /* 0x000fc6000f8e02ff */
[----:B------:R-:W-:Y:S04]  /*52a0*/  STL [R1+0xa4], R12 ;  /* 0x0000a40c01007387 */ /* 0x000fe80000100800 */
[----:B------:R-:W-:Y:S04]  /*52b0*/  STL [R1+0xb0], R11 ;  /* 0x0000b00b01007387 */ /* 0x000fe80000100800 */
[----:B------:R0:W-:Y:S02]  /*52c0*/  STL [R1+0xb4], R10 ;  /* 0x0000b40a01007387 */ /* 0x0001e40000100800 */
[----:B0-----:R-:W-:-:S02]  /*52d0*/  IMAD R10, R59, UR7, RZ ;  /* 0x000000073b0a7c24 */ /* 0x001fc4000f8e02ff */
[----:B--2---:R-:W-:-:S05]  /*52e0*/  IMAD R3, R61, UR7, RZ ;  /* 0x000000073d037c24 */ /* 0x004fca000f8e02ff */
[----:B------:R0:W-:Y:S04]  /*52f0*/  STL [R1+0xc0], R3 ;  /* 0x0000c00301007387 */ /* 0x0001e80000100800 */
[----:B------:R1:W-:Y:S01]  /*5300*/  STL [R1+0xc4], R2 ;  /* 0x0000c40201007387 */ /* 0x0003e20000100800 */
[----:B0-----:R-:W-:-:S03]  /*5310*/  IMAD R3, R14, UR7, RZ ;  /* 0x000000070e037c24 */ /* 0x001fc6000f8e02ff */
[----:B------:R-:W-:Y:S01]  /*5320*/  STL [R1+0xd0], R10 ;  /* 0x0000d00a01007387 */ /* 0x000fe20000100800 */
[----:B-1----:R-:W-:-:S03]  /*5330*/  IMAD R2, R15, UR7, RZ ;  /* 0x000000070f027c24 */ /* 0x002fc6000f8e02ff */
[----:B------:R0:W-:Y:S01]  /*5340*/  STL [R1+0xd4], R3 ;  /* 0x0000d40301007387 */ /* 0x0001e20000100800 */
[----:B------:R-:W-:-:S03]  /*5350*/  IMAD R15, R27, UR7, RZ ;  /* 0x000000071b0f7c24 */ /* 0x000fc6000f8e02ff */
[----:B------:R1:W-:Y:S01]  /*5360*/  STL [R1+0xd8], R2 ;  /* 0x0000d80201007387 */ /* 0x0003e20000100800 */
[----:B0-----:R-:W-:Y:S02]  /*5370*/  IMAD R3, R26, UR7, RZ ;  /* 0x000000071a037c24 */ /* 0x001fe4000f8e02ff */
[----:B-1----:R-:W-:-:S03]  /*5380*/  IMAD R2, R8, UR7, RZ ;  /* 0x0000000708027c24 */ /* 0x002fc6000f8e02ff */
[----:B------:R0:W-:Y:S01]  /*5390*/  STL [R1+0x11c], R3 ;  /* 0x00011c0301007387 */ /* 0x0001e20000100800 */
[----:B------:R-:W-:-:S03]  /*53a0*/  IMAD R8, R30, UR7, RZ ;  /* 0x000000071e087c24 */ /* 0x000fc6000f8e02ff */
[----:B------:R-:W-:Y:S01]  /*53b0*/  STL [R1+0x120], R15 ;  /* 0x0001200f01007387 */ /* 0x000fe20000100800 */
[----:B0-----:R-:W-:-:S03]  /*53c0*/  IMAD R3, R9, UR7, RZ ;  /* 0x0000000709037c24 */ /* 0x001fc6000f8e02ff */
[----:B------:R0:W-:Y:S04]  /*53d0*/  STL [R1+0x124], R2 ;  /* 0x0001240201007387 */ /* 0x0001e80000100800 */
[----:B------:R1:W-:Y:S04]  /*53e0*/  STL [R1+0x130], R3 ;  /* 0x0001300301007387 */ /* 0x0003e80000100800 */
[----:B------:R2:W-:Y:S01]  /*53f0*/  STL [R1+0x134], R8 ;  /* 0x0001340801007387 */ /* 0x0005e20000100800 */
[----:B0-----:R-:W-:Y:S02]  /*5400*/  IMAD R2, R31, UR7, RZ ;  /* 0x000000071f027c24 */ /* 0x001fe4000f8e02ff */
[----:B-1----:R-:W-:-:S03]  /*5410*/  IMAD R3, R32, UR7, RZ ;  /* 0x0000000720037c24 */ /* 0x002fc6000f8e02ff */
[----:B------:R0:W-:Y:S01]  /*5420*/  STL [R1+0x138], R2 ;  /* 0x0001380201007387 */ /* 0x0001e20000100800 */
[----:B--2---:R-:W-:-:S03]  /*5430*/  IMAD R8, R33, UR7, RZ ;  /* 0x0000000721087c24 */ /* 0x004fc6000f8e02ff */
        /* <DEDUP_REMOVED lines=33> */
[----:B------:R-:W-:Y:S02]  /*5650*/  IMAD R15, R52, UR7, RZ ;  /* 0x00000007340f7c24 */ /* 0x000fe4000f8e02ff */
[----:B-1----:R-:W-:Y:S02]  /*5660*/  IMAD R3, R50, UR7, RZ ;  /* 0x0000000732037c24 */ /* 0x002fe4000f8e02ff */
[----:B--2---:R-:W-:-:S02]  /*5670*/  IMAD R8, R51, UR7, RZ ;  /* 0x0000000733087c24 */ /* 0x004fc4000f8e02ff */
[----:B------:R-:W2:Y:S04]  /*5680*/  LDL.LU R51, [R1+0x88] ;  /* 0x0000880001337983 */ /* 0x000ea80000300800 */
[----:B------:R-:W-:Y:S04]  /*5690*/  STL [R1+0x84], R2 ;  /* 0x0000840201007387 */ /* 0x000fe80000100800 */
[----:B------:R0:W-:Y:S01]  /*56a0*/  STL [R1+0x7c], R8 ;  /* 0x00007c0801007387 */ /* 0x0001e20000100800 */
[----:B------:R-:W-:-:S03]  /*56b0*/  IMAD R9, R54, UR7, RZ ;  /* 0x0000000736097c24 */ /* 0x000fc6000f8e02ff */
[----:B------:R-:W3:Y:S04]  /*56c0*/  LDL.LU R49, [R1+0x8c] ;  /* 0x00008c0001317983 */ /* 0x000ee80000300800 */
[----:B------:R-:W-:Y:S01]  /*56d0*/  STL [R1+0x80], R3 ;  /* 0x0000800301007387 */ /* 0x000fe20000100800 */
[----:B0-----:R-:W-:-:S03]  /*56e0*/  IMAD R8, R53, UR7, RZ ;  /* 0x0000000735087c24 */ /* 0x001fc6000f8e02ff */
[----:B------:R-:W-:Y:S04]  /*56f0*/  STL [R1+0x78], R15 ;  /* 0x0000780f01007387 */ /* 0x000fe80000100800 */
[----:B------:R-:W4:Y:S04]  /*5700*/  LDL.LU R54, [R1+0x24] ;  /* 0x0000240001367983 */ /* 0x000f280000300800 */
[----:B------:R0:W-:Y:S04]  /*5710*/  STL [R1+0x74], R8 ;  /* 0x0000740801007387 */ /* 0x0001e80000100800 */
[----:B------:R1:W-:Y:S01]  /*5720*/  STL [R1+0x70], R9 ;  /* 0x0000700901007387 */ /* 0x0003e20000100800 */
[----:B0-----:R-:W-:-:S03]  /*5730*/  IMAD R8, R55, UR7, RZ ;  /* 0x0000000737087c24 */ /* 0x001fc6000f8e02ff */
[----:B------:R-:W2:Y:S01]  /*5740*/  LDL.LU R55, [R1+0x30] ;  /* 0x0000300001377983 */ /* 0x000ea20000300800 */
[----:B-1----:R-:W-:-:S03]  /*5750*/  IMAD R9, R56, UR7, RZ ;  /* 0x0000000738097c24 */ /* 0x002fc6000f8e02ff */
[----:B------:R0:W-:Y:S04]  /*5760*/  STL [R1+0x6c], R8 ;  /* 0x00006c0801007387 */ /* 0x0001e80000100800 */
[----:B------:R-:W3:Y:S04]  /*5770*/  LDL.LU R30, [R1+0xa4] ;  /* 0x0000a400011e7983 */ /* 0x000ee80000300800 */
[----:B------:R-:W-:Y:S01]  /*5780*/  STL [R1+0x68], R9 ;  /* 0x0000680901007387 */ /* 0x000fe20000100800 */
[----:B0-----:R-:W-:-:S03]  /*5790*/  IMAD R8, R57, UR7, RZ ;  /* 0x0000000739087c24 */ /* 0x001fc6000f8e02ff */
[----:B------:R-:W3:Y:S04]  /*57a0*/  LDL.LU R59, [R1+0x98] ;  /* 0x00009800013b7983 */ /* 0x000ee80000300800 */
[----:B------:R-:W3:Y:S04]  /*57b0*/  LDL.LU R47, [R1+0x9c] ;  /* 0x00009c00012f7983 */ /* 0x000ee80000300800 */
[----:B------:R0:W-:Y:S04]  /*57c0*/  STL [R1+0x64], R8 ;  /* 0x0000640801007387 */ /* 0x0001e80000100800 */
[----:B------:R-:W3:Y:S04]  /*57d0*/  LDL.LU R37, [R1+0xa0] ;  /* 0x0000a00001257983 */ /* 0x000ee80000300800 */
[----:B------:R-:W3:Y:S01]  /*57e0*/  LDL.LU R32, [R1+0xb0] ;  /* 0x0000b00001207983 */ /* 0x000ee20000300800 */
[----:B0-----:R-:W-:-:S03]  /*57f0*/  IMAD R8, R58, UR7, RZ ;  /* 0x000000073a087c24 */ /* 0x001fc6000f8e02ff */
[----:B------:R-:W3:Y:S01]  /*5800*/  LDL.LU R58, [R1+0x10] ;  /* 0x00001000013a7983 */ /* 0x000ee20000300800 */
[----:B------:R-:W-:-:S03]  /*5810*/  IMAD R7, R7, UR7, RZ ;  /* 0x0000000707077c24 */ /* 0x000fc6000f8e02ff */
[----:B------:R-:W3:Y:S01]  /*5820*/  LDL.LU R34, [R1+0xb4] ;  /* 0x0000b40001227983 */ /* 0x000ee20000300800 */
[----:B------:R-:W-:-:S03]  /*5830*/  IMAD R6, R6, UR7, RZ ;  /* 0x0000000706067c24 */ /* 0x000fc6000f8e02ff */
[----:B------:R4:W-:Y:S04]  /*5840*/  STL [R1+0x60], R8 ;  /* 0x0000600801007387 */ /* 0x0009e80000100800 */
[----:B------:R-:W3:Y:S04]  /*5850*/  LDL.LU R36, [R1+0xc0] ;  /* 0x0000c00001247983 */ /* 0x000ee80000300800 */
[----:B------:R-:W3:Y:S04]  /*5860*/  LDL.LU R38, [R1+0xc4] ;  /* 0x0000c40001267983 */ /* 0x000ee80000300800 */
[----:B------:R-:W3:Y:S04]  /*5870*/  LDL.LU R40, [R1+0xd0] ;  /* 0x0000d00001287983 */ /* 0x000ee80000300800 */
[----:B------:R-:W-:Y:S04]  /*5880*/  STL [R1+0x5c], R7 ;  /* 0x00005c0701007387 */ /* 0x000fe80000100800 */
[----:B------:R-:W3:Y:S04]  /*5890*/  LDL.LU R42, [R1+0xd4] ;  /* 0x0000d400012a7983 */ /* 0x000ee80000300800 */
[----:B------:R-:W-:Y:S04]  /*58a0*/  STL [R1+0x58], R6 ;  /* 0x0000580601007387 */ /* 0x000fe80000100800 */
[----:B------:R-:W3:Y:S01]  /*58b0*/  LDL.LU R44, [R1+0xd8] ;  /* 0x0000d800012c7983 */ /* 0x000ee20000300800 */
[----:B------:R-:W-:-:S02]  /*58c0*/  IMAD R5, R5, UR7, RZ ;  /* 0x0000000705057c24 */ /* 0x000fc4000f8e02ff */
[----:B------:R-:W-:-:S03]  /*58d0*/  IMAD R4, R4, UR7, RZ ;  /* 0x0000000704047c24 */ /* 0x000fc6000f8e02ff */
[----:B------:R-:W-:Y:S04]  /*58e0*/  STL [R1+0x54], R5 ;  /* 0x0000540501007387 */ /* 0x000fe80000100800 */
[----:B------:R2:W-:Y:S01]  /*58f0*/  STL [R1+0x50], R4 ;  /* 0x0000500401007387 */ /* 0x0005e20000100800 */
[----:B----4-:R-:W-:-:S04]  /*5900*/  IMAD.WIDE R8, R54, 0x2, R28 ;  /* 0x0000000236087825 */ /* 0x010fc800078e021c */
[----:B--2---:R-:W-:-:S04]  /*5910*/  IMAD.WIDE R4, R55, 0x2, R28 ;  /* 0x0000000237047825 */ /* 0x004fc800078e021c */
[----:B---3--:R-:W-:-:S04]  /*5920*/  IMAD.WIDE R60, R59, 0x2, R28 ;  /* 0x000000023b3c7825 */ /* 0x008fc800078e021c */
[----:B------:R-:W-:-:S04]  /*5930*/  IMAD.WIDE R56, R47, 0x2, R28 ;  /* 0x000000022f387825 */ /* 0x000fc800078e021c */
[----:B------:R-:W-:-:S05]  /*5940*/  IMAD.WIDE R6, R58, 0x2, R28 ;  /* 0x000000023a067825 */ /* 0x000fca00078e021c */
[----:B------:R0:W-:Y:S04]  /*5950*/  STL.64 [R1+0x48], R6 ;  /* 0x0000480601007387 */ /* 0x0001e80000100a00 */
[----:B------:R1:W-:Y:S04]  /*5960*/  STL.64 [R1+0x38], R4 ;  /* 0x0000380401007387 */ /* 0x0003e80000100a00 */
[----:B------:R-:W-:Y:S01]  /*5970*/  STL.64 [R1+0x28], R8 ;  /* 0x0000280801007387 */ /* 0x000fe20000100a00 */
[----:B0-----:R-:W-:-:S04]  /*5980*/  IMAD.WIDE R6, R51, 0x2, R28 ;  /* 0x0000000233067825 */ /* 0x001fc800078e021c */
[--C-:B-1----:R-:W-:Y:S01]  /*5990*/  IMAD.WIDE R4, R49, 0x2, R28.reuse ;  /* 0x0000000231047825 */ /* 0x102fe200078e021c */
[----:B------:R-:W-:Y:S04]  /*59a0*/  STL.64 [R1+0x18], R6 ;  /* 0x0000180601007387 */ /* 0x000fe80000100a00 */
[----:B------:R-:W-:Y:S04]  /*59b0*/  STL.64 [R1+0x8], R4 ;  /* 0x0000080401007387 */ /* 0x000fe80000100a00 */
[----:B------:R0:W-:Y:S01]  /*59c0*/  STL.64 [R1+0x1370], R60 ;  /* 0x0013703c01007387 */ /* 0x0001e20000100a00 */
[----:B------:R-:W-:-:S03]  /*59d0*/  IMAD.WIDE R52, R37, 0x2, R28 ;  /* 0x0000000225347825 */ /* 0x000fc600078e021c */
[----:B0-----:R-:W2:Y:S04]  /*59e0*/  LDL R60, [R1+0x134] ;  /* 0x00013400013c7983 */ /* 0x001ea80000100800 */
[----:B------:R-:W3:Y:S04]  /*59f0*/  LDL R61, [R1+0x138] ;  /* 0x00013800013d7983 */ /* 0x000ee80000100800 */
[----:B------:R0:W-:Y:S04]  /*5a00*/  STL.64 [R1+0x1378], R56 ;  /* 0x0013783801007387 */ /* 0x0001e80000100a00 */
[----:B0-----:R-:W4:Y:S04]  /*5a10*/  LDL R56, [R1+0x11c] ;  /* 0x00011c0001387983 */ /* 0x001f280000100800 */
[----:B------:R-:W2:Y:S04]  /*5a20*/  LDL R57, [R1+0x120] ;  /* 0x0001200001397983 */ /* 0x000ea80000100800 */
[----:B------:R0:W-:Y:S04]  /*5a30*/  STL.64 [R1+0x1368], R52 ;  /* 0x0013683401007387 */ /* 0x0001e80000100a00 */
[----:B0-----:R-:W3:Y:S04]  /*5a40*/  LDL R52, [R1+0x124] ;  /* 0x0001240001347983 */ /* 0x001ee80000100800 */
[----:B------:R-:W3:Y:S01]  /*5a50*/  LDL R53, [R1+0x130] ;  /* 0x0001300001357983 */ /* 0x000ee20000100800 */
[----:B------:R-:W-:-:S02]  /*5a60*/  IMAD R10, R20, UR7, RZ ;  /* 0x00000007140a7c24 */ /* 0x000fc4000f8e02ff */
[----:B------:R-:W-:Y:S02]  /*5a70*/  IMAD R11, R21, UR7, RZ ;  /* 0x00000007150b7c24 */ /* 0x000fe4000f8e02ff */
[----:B------:R-:W-:Y:S02]  /*5a80*/  IMAD R12, R19, UR7, RZ ;  /* 0x00000007130c7c24 */ /* 0x000fe4000f8e02ff */
[----:B------:R-:W-:Y:S02]  /*5a90*/  IMAD R13, R22, UR7, RZ ;  /* 0x00000007160d7c24 */ /* 0x000fe4000f8e02ff */
[----:B------:R-:W-:Y:S02]  /*5aa0*/  IMAD R16, R16, UR7, RZ ;  /* 0x0000000710107c24 */ /* 0x000fe4000f8e02ff */
[----:B------:R-:W-:Y:S02]  /*5ab0*/  IMAD R14, R23, UR7, RZ ;  /* 0x00000007170e7c24 */ /* 0x000fe4000f8e02ff */
[----:B------:R-:W-:-:S04]  /*5ac0*/  IMAD.WIDE R4, R30, 0x2, R28 ;  /* 0x000000021e047825 */ /* 0x000fc800078e021c */
[----:B------:R-:W-:Y:S02]  /*5ad0*/  IMAD R17, R17, UR7, RZ ;  /* 0x0000000711117c24 */ /* 0x000fe4000f8e02ff */
[----:B------:R-:W-:Y:S01]  /*5ae0*/  IMAD.WIDE R6, R32, 0x2, R28 ;  /* 0x0000000220067825 */ /* 0x000fe200078e021c */
[----:B------:R-:W-:Y:S03]  /*5af0*/  STL.64 [R1+0x1380], R4 ;  /* 0x0013800401007387 */ /* 0x000fe60000100a00 */
[----:B------:R-:W-:Y:S02]  /*5b00*/  IMAD R18, R18, UR7, RZ ;  /* 0x0000000712127c24 */ /* 0x000fe4000f8e02ff */
[----:B------:R-:W-:Y:S02]  /*5b10*/  IMAD.MOV.U32 R35, RZ, RZ, R11 ;  /* 0x000000ffff237224 */ /* 0x000fe400078e000b */
[----:B------:R-:W-:-:S02]  /*5b20*/  IMAD.MOV.U32 R43, RZ, RZ, R10 ;  /* 0x000000ffff2b7224 */ /* 0x000fc400078e000a */
[----:B------:R-:W-:Y:S01]  /*5b30*/  IMAD.WIDE R8, R34, 0x2, R28 ;  /* 0x0000000222087825 */ /* 0x000fe200078e021c */
[----:B------:R0:W-:Y:S03]  /*5b40*/  STL.64 [R1+0x1388], R6 ;  /* 0x0013880601007387 */ /* 0x0001e60000100a00 */
[----:B------:R-:W-:Y:S02]  /*5b50*/  IMAD.MOV.U32 R33, RZ, RZ, R13 ;  /* 0x000000ffff217224 */ /* 0x000fe400078e000d */
[----:B------:R-:W-:Y:S02]  /*5b60*/  IMAD.MOV.U32 R45, RZ, RZ, R12 ;  /* 0x000000ffff2d7224 */ /* 0x000fe400078e000c */
[----:B------:R-:W-:Y:S01]  /*5b70*/  IMAD.WIDE R10, R36, 0x2, R28 ;  /* 0x00000002240a7825 */ /* 0x000fe200078e021c */
[----:B------:R1:W-:Y:S03]  /*5b80*/  STL.64 [R1+0x1390], R8 ;  /* 0x0013900801007387 */ /* 0x0003e60000100a00 */
[----:B------:R-:W-:-:S02]  /*5b90*/  IMAD.MOV.U32 R46, RZ, RZ, R16 ;  /* 0x000000ffff2e7224 */ /* 0x000fc400078e0010 */
[----:B------:R-:W-:Y:S02]  /*5ba0*/  IMAD.MOV.U32 R31, RZ, RZ, R14 ;  /* 0x000000ffff1f7224 */ /* 0x000fe400078e000e */
[----:B------:R-:W-:Y:S01]  /*5bb0*/  IMAD.WIDE R12, R38, 0x2, R28 ;  /* 0x00000002260c7825 */ /* 0x000fe200078e021c */
[----:B------:R-:W-:Y:S03]  /*5bc0*/  STL.64 [R1+0x1398], R10 ;  /* 0x0013980a01007387 */ /* 0x000fe60000100a00 */
[----:B------:R-:W-:Y:S02]  /*5bd0*/  IMAD R24, R24, UR7, RZ ;  /* 0x0000000718187c24 */ /* 0x000fe4000f8e02ff */
[----:B------:R-:W-:Y:S02]  /*5be0*/  IMAD R25, R25, UR7, RZ ;  /* 0x0000000719197c24 */ /* 0x000fe4000f8e02ff */
[----:B------:R-:W-:-:S02]  /*5bf0*/  IMAD.MOV.U32 R48, RZ, RZ, R17 ;  /* 0x000000ffff307224 */ /* 0x000fc400078e0011 */
[----:B------:R-:W-:Y:S01]  /*5c00*/  IMAD.WIDE R14, R40, 0x2, R28 ;  /* 0x00000002280e7825 */ /* 0x000fe200078e021c */
[----:B------:R-:W-:Y:S03]  /*5c10*/  STL.64 [R1+0x13a0], R12 ;  /* 0x0013a00c01007387 */ /* 0x000fe60000100a00 */
[----:B------:R-:W-:Y:S02]  /*5c20*/  IMAD.MOV.U32 R50, RZ, RZ, R18 ;  /* 0x000000ffff327224 */ /* 0x000fe400078e0012 */
[--C-:B------:R-:W-:Y:S01]  /*5c30*/  IMAD.WIDE R16, R42, 0x2, R28.reuse ;  /* 0x000000022a107825 */ /* 0x100fe200078e021c */
[----:B------:R-:W-:Y:S03]  /*5c40*/  STL.64 [R1+0x13a8], R14 ;  /* 0x0013a80e01007387 */ /* 0x000fe60000100a00 */
[--C-:B------:R-:W-:Y:S01]  /*5c50*/  IMAD.WIDE R18, R44, 0x2, R28.reuse ;  /* 0x000000022c127825 */ /* 0x100fe200078e021c */
[----:B------:R-:W-:Y:S03]  /*5c60*/  STL.64 [R1+0x13b0], R16 ;  /* 0x0013b01001007387 */ /* 0x000fe60000100a00 */
[----:B------:R-:W-:Y:S01]  /*5c70*/  IMAD.WIDE R20, R46, 0x2, R28 ;  /* 0x000000022e147825 */ /* 0x000fe200078e021c */
[----:B------:R-:W-:Y:S03]  /*5c80*/  STL.64 [R1+0x13b8], R18 ;  /* 0x0013b81201007387 */ /* 0x000fe60000100a00 */
[----:B------:R-:W-:-:S02]  /*5c90*/  IMAD.MOV.U32 R39, RZ, RZ, R25 ;  /* 0x000000ffff277224 */ /* 0x000fc400078e0019 */
[----:B------:R-:W-:Y:S02]  /*5ca0*/  IMAD.MOV.U32 R41, RZ, RZ, R24 ;  /* 0x000000ffff297224 */ /* 0x000fe400078e0018 */
[--C-:B------:R-:W-:Y:S01]  /*5cb0*/  IMAD.WIDE R22, R48, 0x2, R28.reuse ;  /* 0x0000000230167825 */ /* 0x100fe200078e021c */
[----:B------:R-:W-:Y:S03]  /*5cc0*/  STL.64 [R1+0x13c0], R20 ;  /* 0x0013c01401007387 */ /* 0x000fe60000100a00 */
[--C-:B------:R-:W-:Y:S01]  /*5cd0*/  IMAD.WIDE R24, R50, 0x2, R28.reuse ;  /* 0x0000000232187825 */ /* 0x100fe200078e021c */
[----:B------:R-:W-:Y:S03]  /*5ce0*/  STL.64 [R1+0x13c8], R22 ;  /* 0x0013c81601007387 */ /* 0x000fe60000100a00 */
[--C-:B------:R-:W-:Y:S01]  /*5cf0*/  IMAD.WIDE R26, R45, 0x2, R28.reuse ;  /* 0x000000022d1a7825 */ /* 0x100fe200078e021c */
[----:B------:R-:W-:Y:S03]  /*5d00*/  STL.64 [R1+0x13d0], R24 ;  /* 0x0013d01801007387 */ /* 0x000fe60000100a00 */
[--C-:B0-----:R-:W-:Y:S01]  /*5d10*/  IMAD.WIDE R6, R43, 0x2, R28.reuse ;  /* 0x000000022b067825 */ /* 0x101fe200078e021c */
[----:B------:R-:W-:Y:S03]  /*5d20*/  STL.64 [R1+0x13d8], R26 ;  /* 0x0013d81a01007387 */ /* 0x000fe60000100a00 */
[--C-:B------:R-:W-:Y:S01]  /*5d30*/  IMAD.WIDE R4, R35, 0x2, R28.reuse ;  /* 0x0000000223047825 */ /* 0x100fe200078e021c */
[----:B------:R0:W-:Y:S03]  /*5d40*/  STL.64 [R1+0x90], R6 ;  /* 0x0000900601007387 */ /* 0x0001e60000100a00 */
[--C-:B-1----:R-:W-:Y:S01]  /*5d50*/  IMAD.WIDE R8, R33, 0x2, R28.reuse ;  /* 0x0000000221087825 */ /* 0x102fe200078e021c */
[----:B------:R1:W-:Y:S04]  /*5d60*/  STL.64 [R1+0xa8], R4 ;  /* 0x0000a80401007387 */ /* 0x0003e80000100a00 */
[----:B------:R1:W-:Y:S01]  /*5d70*/  STL.64 [R1+0xb8], R8 ;  /* 0x0000b80801007387 */ /* 0x0003e20000100a00 */
[----:B0-----:R-:W-:-:S03]  /*5d80*/  IMAD.WIDE R6, R31, 0x2, R28 ;  /* 0x000000021f067825 */ /* 0x001fc600078e021c */
[----:B------:R-:W3:Y:S01]  /*5d90*/  LDL.LU R14, [R1+0x160] ;  /* 0x00016000010e7983 */ /* 0x000ee20000300800 */
[----:B-1----:R-:W-:-:S03]  /*5da0*/  IMAD.WIDE R4, R41, 0x2, R28 ;  /* 0x0000000229047825 */ /* 0x002fc600078e021c */
[----:B------:R-:W-:Y:S04]  /*5db0*/  STL.64 [R1+0xc8], R6 ;  /* 0x0000c80601007387 */ /* 0x000fe80000100a00 */
[----:B------:R-:W3:Y:S04]  /*5dc0*/  LDL.LU R15, [R1+0x168] ;  /* 0x00016800010f7983 */ /* 0x000ee80000300800 */
[----:B------:R0:W-:Y:S04]  /*5dd0*/  STL.64 [R1+0xe0], R4 ;  /* 0x0000e00401007387 */ /* 0x0001e80000100a00 */
[----:B------:R-:W3:Y:S04]  /*5de0*/  LDL R13, [R1+0x13c] ;  /* 0x00013c00010d7983 */ /* 0x000ee80000100800 */
[----:B------:R-:W3:Y:S01]  /*5df0*/  LDL R8, [R1+0x148] ;  /* 0x0001480001087983 */ /* 0x000ee20000100800 */
[----:B0-----:R-:W-:-:S05]  /*5e00*/  IMAD.WIDE R4, R39, 0x2, R28 ;  /* 0x0000000227047825 */ /* 0x001fca00078e021c */
[----:B------:R0:W-:Y:S04]  /*5e10*/  STL.64 [R1+0xf8], R4 ;  /* 0x0000f80401007387 */ /* 0x0001e80000100a00 */
[----:B------:R-:W3:Y:S04]  /*5e20*/  LDL R9, [R1+0x14c] ;  /* 0x00014c0001097983 */ /* 0x000ee80000100800 */
[----:B0-----:R-:W3:Y:S04]  /*5e30*/  LDL R4, [R1+0x150] ;  /* 0x0001500001047983 */ /* 0x001ee80000100800 */
[----:B------:R-:W3:Y:S04]  /*5e40*/  LDL.LU R10, [R1+0x180] ;  /* 0x00018000010a7983 */ /* 0x000ee80000300800 */
[----:B------:R-:W3:Y:S04]  /*5e50*/  LDL.LU R11, [R1+0x190] ;  /* 0x00019000010b7983 */ /* 0x000ee80000300800 */
[----:B------:R-:W3:Y:S04]  /*5e60*/  LDL.LU R6, [R1+0x1a8] ;  /* 0x0001a80001067983 */ /* 0x000ee80000300800 */
[----:B------:R-:W3:Y:S01]  /*5e70*/  LDL.LU R7, [R1+0x1b0] ;  /* 0x0001b00001077983 */ /* 0x000ee20000300800 */
[----:B----4-:R-:W-:-:S05]  /*5e80*/  IMAD.WIDE R16, R56, 0x2, R28 ;  /* 0x0000000238107825 */ /* 0x010fca00078e021c */
[----:B------:R2:W-:Y:S04]  /*5e90*/  STL.64 [R1+0x110], R16 ;  /* 0x0001101001007387 */ /* 0x0005e80000100a00 */
[----:B------:R-:W4:Y:S04]  /*5ea0*/  LDL R5, [R1+0x178] ;  /* 0x0001780001057983 */ /* 0x000f280000100800 */
[----:B------:R-:W4:Y:S01]  /*5eb0*/  LDL.LU R56, [R1+0x1d0] ;  /* 0x0001d00001387983 */ /* 0x000f220000300800 */
[----:B--2---:R-:W-:-:S04]  /*5ec0*/  IMAD.WIDE R16, R57, 0x2, R28 ;  /* 0x0000000239107825 */ /* 0x004fc800078e021c */
[--C-:B---3--:R-:W-:Y:S01]  /*5ed0*/  IMAD.WIDE R18, R52, 0x2, R28.reuse ;  /* 0x0000000234127825 */ /* 0x108fe200078e021c */
[----:B------:R0:W-:Y:S04]  /*5ee0*/  STL.64 [R1+0x128], R16 ;  /* 0x0001281001007387 */ /* 0x0001e80000100a00 */
[----:B------:R-:W2:Y:S04]  /*5ef0*/  LDL.LU R57, [R1+0x1d8] ;  /* 0x0001d80001397983 */ /* 0x000ea80000300800 */
[----:B------:R-:W3:Y:S01]  /*5f00*/  LDL R52, [R1+0x198] ;  /* 0x0001980001347983 */ /* 0x000ee20000100800 */
[----:B0-----:R-:W-:-:S03]  /*5f10*/  IMAD.WIDE R16, R53, 0x2, R28 ;  /* 0x0000000235107825 */ /* 0x001fc600078e021c */
[----:B------:R0:W-:Y:S04]  /*5f20*/  STL.64 [R1+0x140], R18 ;  /* 0x0001401201007387 */ /* 0x0001e80000100a00 */
[----:B------:R1:W-:Y:S04]  /*5f30*/  STL.64 [R1+0x158], R16 ;  /* 0x0001581001007387 */ /* 0x0003e80000100a00 */
[----:B------:R-:W2:Y:S01]  /*5f40*/  LDL R53, [R1+0x1c0] ;  /* 0x0001c00001357983 */ /* 0x000ea20000100800 */
[----:B0-----:R-:W-:-:S04]  /*5f50*/  IMAD.WIDE R18, R60, 0x2, R28 ;  /* 0x000000023c127825 */ /* 0x001fc800078e021c */
[--C-:B-1----:R-:W-:Y:S01]  /*5f60*/  IMAD.WIDE R16, R61, 0x2, R28.reuse ;  /* 0x000000023d107825 */ /* 0x102fe200078e021c */
[----:B------:R0:W-:Y:S04]  /*5f70*/  STL.64 [R1+0x170], R18 ;  /* 0x0001701201007387 */ /* 0x0001e80000100a00 */
[----:B------:R-:W2:Y:S04]  /*5f80*/  LDL R60, [R1+0x1e8] ;  /* 0x0001e800013c7983 */ /* 0x000ea80000100800 */
[----:B------:R1:W-:Y:S04]  /*5f90*/  STL.64 [R1+0x188], R16 ;  /* 0x0001881001007387 */ /* 0x0003e80000100a00 */
[----:B------:R-:W2:Y:S04]  /*5fa0*/  LDL R61, [R1+0x1f0] ;  /* 0x0001f000013d7983 */ /* 0x000ea80000100800 */
        /* <DEDUP_REMOVED lines=8> */
[----:B0-----:R-:W2:Y:S04]  /*6030*/  LDL.LU R18, [R1+0x5c] ;  /* 0x00005c0001127983 */ /* 0x001ea80000300800 */
[----:B------:R-:W2:Y:S04]  /*6040*/  LDL.LU R19, [R1+0x58] ;  /* 0x0000580001137983 */ /* 0x000ea80000300800 */
[----:B-1----:R-:W2:Y:S04]  /*6050*/  LDL.LU R16, [R1+0x54] ;  /* 0x0000540001107983 */ /* 0x002ea80000300800 */
[----:B------:R-:W2:Y:S01]  /*6060*/  LDL.LU R17, [R1+0x50] ;  /* 0x0000500001117983 */ /* 0x000ea20000300800 */
[----:B------:R-:W-:-:S05]  /*6070*/  IMAD.WIDE R12, R13, 0x2, R28 ;  /* 0x000000020d0c7825 */ /* 0x000fca00078e021c */
[----:B------:R0:W-:Y:S02]  /*6080*/  STL.64 [R1+0x1a0], R12 ;  /* 0x0001a00c01007387 */ /* 0x0001e40000100a00 */
[----:B0-----:R-:W-:-:S05]  /*6090*/  IMAD.WIDE R12, R8, 0x2, R28 ;  /* 0x00000002080c7825 */ /* 0x001fca00078e021c */
[----:B------:R0:W-:Y:S02]  /*60a0*/  STL.64 [R1+0x1b8], R12 ;  /* 0x0001b80c01007387 */ /* 0x0001e40000100a00 */
[----:B0-----:R-:W-:-:S04]  /*60b0*/  IMAD.WIDE R12, R9, 0x2, R28 ;  /* 0x00000002090c7825 */ /* 0x001fc800078e021c */
[--C-:B------:R-:W-:Y:S01]  /*60c0*/  IMAD.WIDE R8, R4, 0x2, R28.reuse ;  /* 0x0000000204087825 */ /* 0x100fe200078e021c */
[----:B------:R0:W-:Y:S04]  /*60d0*/  STL.64 [R1+0x1c8], R12 ;  /* 0x0001c80c01007387 */ /* 0x0001e80000100a00 */
[----:B------:R1:W-:Y:S04]  /*60e0*/  STL.64 [R1+0x1e0], R8 ;  /* 0x0001e00801007387 */ /* 0x0003e80000100a00 */
[----:B------:R-:W-:Y:S01]  /*60f0*/  STL [R1+0x1408], R15 ;  /* 0x0014080f01007387 */ /* 0x000fe20000100800 */
[----:B0-----:R-:W-:-:S04]  /*6100*/  IMAD.WIDE R12, R14, 0x2, R28 ;  /* 0x000000020e0c7825 */ /* 0x001fc800078e021c */
[--C-:B-1----:R-:W-:Y:S01]  /*6110*/  IMAD.WIDE R8, R15, 0x2, R28.reuse ;  /* 0x000000020f087825 */ /* 0x102fe200078e021c */
[----:B------:R-:W-:Y:S04]  /*6120*/  STL.64 [R1+0x1f8], R12 ;  /* 0x0001f80c01007387 */ /* 0x000fe80000100a00 */
[----:B------:R-:W-:Y:S04]  /*6130*/  STL [R1+0x140c], R14 ;  /* 0x00140c0e01007387 */ /* 0x000fe80000100800 */
[----:B------:R0:W-:Y:S02]  /*6140*/  STL.64 [R1+0x208], R8 ;  /* 0x0002080801007387 */ /* 0x0001e40000100a00 */
[----:B0-----:R-:W-:-:S04]  /*6150*/  IMAD.WIDE R8, R10, 0x2, R28 ;  /* 0x000000020a087825 */ /* 0x001fc800078e021c */
[----:B----4-:R-:W-:-:S05]  /*6160*/  IMAD.WIDE R12, R5, 0x2, R28 ;  /* 0x00000002050c7825 */ /* 0x010fca00078e021c */
[----:B------:R-:W-:Y:S01]  /*6170*/  STL.64 [R1+0x210], R12 ;  /* 0x0002100c01007387 */ /* 0x000fe20000100a00 */
[----:B------:R-:W-:-:S03]  /*6180*/  IMAD.WIDE R4, R11, 0x2, R28 ;  /* 0x000000020b047825 */ /* 0x000fc600078e021c */
[----:B------:R-:W-:Y:S04]  /*6190*/  STL [R1+0x1400], R11 ;  /* 0x0014000b01007387 */ /* 0x000fe80000100800 */
[----:B------:R0:W-:Y:S04]  /*61a0*/  STL.64 [R1+0x220], R8 ;  /* 0x0002200801007387 */ /* 0x0001e80000100a00 */
[----:B------:R3:W-:Y:S04]  /*61b0*/  STL [R1+0x1404], R10 ;  /* 0x0014040a01007387 */ /* 0x0007e80000100800 */
[----:B------:R1:W-:Y:S01]  /*61c0*/  STL.64 [R1+0x230], R4 ;  /* 0x0002300401007387 */ /* 0x0003e20000100a00 */
[----:B0-----:R-:W-:-:S04]  /*61d0*/  IMAD.WIDE R8, R6, 0x2, R28 ;  /* 0x0000000206087825 */ /* 0x001fc800078e021c */
[----:B---3--:R-:W-:-:S05]  /*61e0*/  IMAD.WIDE R10, R52, 0x2, R28 ;  /* 0x00000002340a7825 */ /* 0x008fca00078e021c */
[----:B------:R-:W-:Y:S01]  /*61f0*/  STL.64 [R1+0x238], R10 ;  /* 0x0002380a01007387 */ /* 0x000fe20000100a00 */
[----:B-1----:R-:W-:-:S03]  /*6200*/  IMAD.WIDE R4, R7, 0x2, R28 ;  /* 0x0000000207047825 */ /* 0x002fc600078e021c */
[----:B------:R-:W-:Y:S04]  /*6210*/  STL [R1+0x13f8], R7 ;  /* 0x0013f80701007387 */ /* 0x000fe80000100800 */
[----:B------:R2:W-:Y:S04]  /*6220*/  STL.64 [R1+0x248], R8 ;  /* 0x0002480801007387 */ /* 0x0005e80000100a00 */
[----:B------:R0:W-:Y:S04]  /*6230*/  STL [R1+0x13fc], R6 ;  /* 0x0013fc0601007387 */ /* 0x0001e80000100800 */
[----:B------:R1:W-:Y:S01]  /*6240*/  STL.64 [R1+0x258], R4 ;  /* 0x0002580401007387 */ /* 0x0003e20000100a00 */
[----:B--2---:R-:W-:-:S04]  /*6250*/  IMAD.WIDE R8, R53, 0x2, R28 ;  /* 0x0000000235087825 */ /* 0x004fc800078e021c */
[--C-:B0-----:R-:W-:Y:S01]  /*6260*/  IMAD.WIDE R6, R56, 0x2, R28.reuse ;  /* 0x0000000238067825 */ /* 0x101fe200078e021c */
[----:B------:R0:W-:Y:S03]  /*6270*/  STL.64 [R1+0x260], R8 ;  /* 0x0002600801007387 */ /* 0x0001e60000100a00 */
[--C-:B-1----:R-:W-:Y:S01]  /*6280*/  IMAD.WIDE R4, R57, 0x2, R28.reuse ;  /* 0x0000000239047825 */ /* 0x102fe200078e021c */
[----:B------:R-:W-:Y:S04]  /*6290*/  STL.64 [R1+0x1410], R56 ;  /* 0x0014103801007387 */ /* 0x000fe80000100a00 */
[----:B------:R1:W-:Y:S01]  /*62a0*/  STL.64 [R1+0x270], R6 ;  /* 0x0002700601007387 */ /* 0x0003e20000100a00 */
[----:B0-----:R-:W-:-:S03]  /*62b0*/  IMAD.WIDE R8, R60, 0x2, R28 ;  /* 0x000000023c087825 */ /* 0x001fc600078e021c */
[----:B------:R0:W-:Y:S04]  /*62c0*/  STL.64 [R1+0x280], R4 ;  /* 0x0002800401007387 */ /* 0x0001e80000100a00 */
[----:B------:R2:W-:Y:S01]  /*62d0*/  STL.64 [R1+0x288], R8 ;  /* 0x0002880801007387 */ /* 0x0005e20000100a00 */
[----:B-1----:R-:W-:-:S04]  /*62e0*/  IMAD.WIDE R6, R61, 0x2, R28 ;  /* 0x000000023d067825 */ /* 0x002fc800078e021c */
[--C-:B0-----:R-:W-:Y:S02]  /*62f0*/  IMAD.WIDE R4, R2, 0x2, R28.reuse ;  /* 0x0000000202047825 */ /* 0x101fe400078e021c */
[----:B------:R-:W3:Y:S02]  /*6300*/  LDL.LU R2, [R1+0x143c] ;  /* 0x00143c0001027983 */ /* 0x000ee40000300800 */
[--C-:B--2---:R-:W-:Y:S02]  /*6310*/  IMAD.WIDE R8, R3, 0x2, R28.reuse ;  /* 0x0000000203087825 */ /* 0x104fe400078e021c */
[----:B------:R0:W-:Y:S04]  /*6320*/  STL.64 [R1+0x298], R6 ;  /* 0x0002980601007387 */ /* 0x0001e80000100a00 */
[----:B------:R-:W3:Y:S04]  /*6330*/  LDL.LU R3, [R1+0x1438] ;  /* 0x0014380001037983 */ /* 0x000ee80000300800 */
[----:B------:R1:W-:Y:S01]  /*6340*/  STL.64 [R1+0x2a0], R4 ;  /* 0x0002a00401007387 */ /* 0x0003e20000100a00 */
[----:B0-----:R-:W-:-:S03]  /*6350*/  IMAD.WIDE R6, R26, 0x2, R28 ;  /* 0x000000021a067825 */ /* 0x001fc600078e021c */
[----:B------:R-:W-:Y:S04]  /*6360*/  STL.64 [R1+0x2a8], R8 ;  /* 0x0002a80801007387 */ /* 0x000fe80000100a00 */
[----:B------:R-:W-:Y:S01]  /*6370*/  STL [R1+0x13e0], R27 ;  /* 0x0013e01b01007387 */ /* 0x000fe20000100800 */
[----:B-1----:R-:W-:-:S03]  /*6380*/  IMAD.WIDE R4, R27, 0x2, R28 ;  /* 0x000000021b047825 */ /* 0x002fc600078e021c */
[----:B------:R0:W-:Y:S04]  /*6390*/  STL.64 [R1+0x2b0], R6 ;  /* 0x0002b00601007387 */ /* 0x0001e80000100a00 */
[----:B------:R-:W-:Y:S04]  /*63a0*/  STL [R1+0x13e4], R26 ;  /* 0x0013e41a01007387 */ /* 0x000fe80000100800 */
[----:B------:R1:W-:Y:S01]  /*63b0*/  STL.64 [R1+0x2b8], R4 ;  /* 0x0002b80401007387 */ /* 0x0003e20000100a00 */
[----:B0-----:R-:W-:-:S03]  /*63c0*/  IMAD.WIDE R6, R25, 0x2, R28 ;  /* 0x0000000219067825 */ /* 0x001fc600078e021c */
[----:B------:R-:W-:Y:S01]  /*63d0*/  STL.64 [R1+0x13e8], R24 ;  /* 0x0013e81801007387 */ /* 0x000fe20000100a00 */
[----:B-1----:R-:W-:-:S05]  /*63e0*/  IMAD.WIDE R4, R24, 0x2, R28 ;  /* 0x0000000218047825 */ /* 0x002fca00078e021c */
[----:B------:R0:W-:Y:S04]  /*63f0*/  STL.64 [R1+0x2c0], R4 ;  /* 0x0002c00401007387 */ /* 0x0001e80000100a00 */
[----:B------:R1:W-:Y:S04]  /*6400*/  STL.64 [R1+0x2c8], R6 ;  /* 0x0002c80601007387 */ /* 0x0003e80000100a00 */
[----:B------:R-:W-:Y:S01]  /*6410*/  STL.64 [R1+0x13f0], R22 ;  /* 0x0013f01601007387 */ /* 0x000fe20000100a00 */
[----:B0-----:R-:W-:-:S04]  /*6420*/  IMAD.WIDE R4, R22, 0x2, R28 ;  /* 0x0000000216047825 */ /* 0x001fc800078e021c */
[--C-:B-1----:R-:W-:Y:S01]  /*6430*/  IMAD.WIDE R6, R23, 0x2, R28.reuse ;  /* 0x0000000217067825 */ /* 0x102fe200078e021c */
        /* <DEDUP_REMOVED lines=10> */
[----:B------:R0:W-:Y:S03]  /*64e0*/  STL.64 [R1+0x2f0], R4 ;  /* 0x0002f00401007387 */ /* 0x0001e60000100a00 */
[----:B------:R-:W-:Y:S01]  /*64f0*/  IMAD R0, R0, UR7, RZ ;  /* 0x0000000700007c24 */ /* 0x000fe2000f8e02ff */
[----:B------:R1:W-:Y:S04]  /*6500*/  STL.64 [R1+0x2f8], R6 ;  /* 0x0002f80601007387 */ /* 0x0003e80000100a00 */
[----:B------:R-:W-:Y:S01]  /*6510*/  STL.64 [R1+0x1428], R16 ;  /* 0x0014281001007387 */ /* 0x000fe20000100a00 */
[----:B0-----:R-:W-:-:S04]  /*6520*/  IMAD.WIDE R4, R16, 0x2, R28 ;  /* 0x0000000210047825 */ /* 0x001fc800078e021c */
[--C-:B-1----:R-:W-:Y:S01]  /*6530*/  IMAD.WIDE R6, R17, 0x2, R28.reuse ;  /* 0x0000000211067825 */ /* 0x102fe200078e021c */
[----:B------:R0:W-:Y:S04]  /*6540*/  STL.64 [R1+0x300], R4 ;  /* 0x0003000401007387 */ /* 0x0001e80000100a00 */
[----:B------:R1:W-:Y:S01]  /*6550*/  STL.64 [R1+0x308], R6 ;  /* 0x0003080601007387 */ /* 0x0003e20000100a00 */
[----:B0-----:R-:W-:-:S04]  /*6560*/  IMAD.WIDE R4, R0, 0x2, R28 ;  /* 0x0000000200047825 */ /* 0x001fc800078e021c */
[----:B---3--:R-:W-:-:S05]  /*6570*/  IMAD.WIDE R12, R58, 0x2, R2 ;  /* 0x000000023a0c7825 */ /* 0x008fca00078e0202 */
[----:B------:R0:W-:Y:S04]  /*6580*/  STL.64 [R1+0x1430], R12 ;  /* 0x0014300c01007387 */ /* 0x0001e80000100a00 */
[----:B------:R-:W-:Y:S04]  /*6590*/  STL.64 [R1+0x310], R4 ;  /* 0x0003100401007387 */ /* 0x000fe80000100a00 */
[----:B------:R-:W2:Y:S04]  /*65a0*/  LDL.LU R19, [R1+0x11c] ;  /* 0x00011c0001137983 */ /* 0x000ea80000300800 */
[----:B------:R-:W3:Y:S04]  /*65b0*/  LDL.LU R20, [R1+0x120] ;  /* 0x0001200001147983 */ /* 0x000ee80000300800 */
[----:B------:R-:W4:Y:S04]  /*65c0*/  LDL.LU R21, [R1+0x124] ;  /* 0x0001240001157983 */ /* 0x000f280000300800 */
[----:B------:R-:W3:Y:S04]  /*65d0*/  LDL.LU R22, [R1+0x130] ;  /* 0x0001300001167983 */ /* 0x000ee80000300800 */
[----:B------:R-:W3:Y:S04]  /*65e0*/  LDL.LU R56, [R1+0x134] ;  /* 0x0001340001387983 */ /* 0x000ee80000300800 */
[----:B------:R-:W4:Y:S04]  /*65f0*/  LDL.LU R57, [R1+0x138] ;  /* 0x0001380001397983 */ /* 0x000f280000300800 */
[----:B-1----:R-:W4:Y:S04]  /*6600*/  LDL.LU R6, [R1+0x13c] ;  /* 0x00013c0001067983 */ /* 0x002f280000300800 */
[----:B------:R-:W4:Y:S04]  /*6610*/  LDL.LU R10, [R1+0x148] ;  /* 0x00014800010a7983 */ /* 0x000f280000300800 */
[----:B------:R-:W4:Y:S04]  /*6620*/  LDL.LU R14, [R1+0x14c] ;  /* 0x00014c00010e7983 */ /* 0x000f280000300800 */
[----:B------:R-:W4:Y:S01]  /*6630*/  LDL.LU R15, [R1+0x150] ;  /* 0x00015000010f7983 */ /* 0x000f220000300800 */
[----:B------:R-:W-:-:S02]  /*6640*/  IMAD.MOV.U32 R23, RZ, RZ, R45 ;  /* 0x000000ffff177224 */ /* 0x000fc400078e002d */
[----:B------:R-:W-:Y:S01]  /*6650*/  IMAD.MOV.U32 R24, RZ, RZ, R43 ;  /* 0x000000ffff187224 */ /* 0x000fe200078e002b */
[----:B------:R-:W4:Y:S01]  /*6660*/  LDL.LU R11, [R1+0x178] ;  /* 0x00017800010b7983 */ /* 0x000f220000300800 */
[----:B0-----:R-:W-:-:S03]  /*6670*/  IMAD.WIDE R12, R23, 0x2, R2 ;  /* 0x00000002170c7825 */ /* 0x001fc600078e0202 */
[----:B------:R-:W4:Y:S01]  /*6680*/  LDL.LU R7, [R1+0x198] ;  /* 0x0001980001077983 */ /* 0x000f220000300800 */
[----:B------:R-:W-:-:S03]  /*6690*/  IMAD.MOV.U32 R25, RZ, RZ, R35 ;  /* 0x000000ffff197224 */ /* 0x000fc600078e0023 */
[----:B------:R0:W-:Y:S01]  /*66a0*/  STL.64 [R1+0x88], R12 ;  /* 0x0000880c01007387 */ /* 0x0001e20000100a00 */
[----:B------:R-:W-:Y:S02]  /*66b0*/  IMAD.MOV.U32 R26, RZ, RZ, R33 ;  /* 0x000000ffff1a7224 */ /* 0x000fe400078e0021 */
[----:B------:R-:W-:Y:S02]  /*66c0*/  IMAD.MOV.U32 R27, RZ, RZ, R31 ;  /* 0x000000ffff1b7224 */ /* 0x000fe400078e001f */
[----:B0-----:R-:W-:-:S04]  /*66d0*/  IMAD.WIDE R12, R24, 0x2, R2 ;  /* 0x00000002180c7825 */ /* 0x001fc800078e0202 */
[----:B------:R-:W-:Y:S01]  /*66e0*/  IMAD.WIDE R24, R25, 0x2, R2 ;  /* 0x0000000219187825 */ /* 0x000fe200078e0202 */
[----:B------:R0:W-:Y:S03]  /*66f0*/  STL.64 [R1+0x98], R12 ;  /* 0x0000980c01007387 */ /* 0x0001e60000100a00 */
[----:B------:R-:W-:Y:S01]  /*6700*/  IMAD.MOV.U32 R17, RZ, RZ, R41 ;  /* 0x000000ffff117224 */ /* 0x000fe200078e0029 */
[----:B0-----:R-:W4:Y:S04]  /*6710*/  LDL.LU.64 R12, [R1+0x1430] ;  /* 0x00143000010c7983 */ /* 0x001f280000300a00 */
[----:B------:R-:W4:Y:S04]  /*6720*/  LDL.LU R23, [R1+0x1c0] ;  /* 0x0001c00001177983 */ /* 0x000f280000300800 */
[----:B------:R0:W-:Y:S01]  /*6730*/  STL.64 [R1+0xa0], R24 ;  /* 0x0000a01801007387 */ /* 0x0001e20000100a00 */
[----:B------:R-:W-:-:S04]  /*6740*/  IMAD.WIDE R16, R17, 0x2, R2 ;  /* 0x0000000211107825 */ /* 0x000fc800078e0202 */
[----:B0-----:R-:W-:-:S04]  /*6750*/  IMAD.WIDE R24, R26, 0x2, R2 ;  /* 0x000000021a187825 */ /* 0x001fc800078e0202 */
[----:B------:R-:W-:Y:S01]  /*6760*/  IMAD.WIDE R26, R27, 0x2, R2 ;  /* 0x000000021b1a7825 */ /* 0x000fe200078e0202 */
[----:B------:R0:W-:Y:S03]  /*6770*/  STL.64 [R1+0xb0], R24 ;  /* 0x0000b01801007387 */ /* 0x0001e60000100a00 */
[----:B------:R-:W-:Y:S01]  /*6780*/  IMAD.MOV.U32 R18, RZ, RZ, R39 ;  /* 0x000000ffff127224 */ /* 0x000fe200078e0027 */
[----:B0-----:R-:W4:Y:S04]  /*6790*/  LDL.LU R24, [R1+0x1e8] ;  /* 0x0001e80001187983 */ /* 0x001f280000300800 */
[----:B------:R-:W4:Y:S04]  /*67a0*/  LDL.LU R25, [R1+0x1f0] ;  /* 0x0001f00001197983 */ /* 0x000f280000300800 */
[----:B------:R0:W-:Y:S04]  /*67b0*/  STL.64 [R1+0xc0], R26 ;  /* 0x0000c01a01007387 */ /* 0x0001e80000100a00 */
[----:B0-----:R-:W4:Y:S04]  /*67c0*/  LDL.LU R26, [R1+0x84] ;  /* 0x00008400011a7983 */ /* 0x001f280000300800 */
[----:B------:R-:W4:Y:S04]  /*67d0*/  LDL.LU R27, [R1+0x80] ;  /* 0x00008000011b7983 */ /* 0x000f280000300800 */
[----:B------:R0:W-:Y:S02]  /*67e0*/  STL.64 [R1+0xd0], R16 ;  /* 0x0000d01001007387 */ /* 0x0001e40000100a00 */
[----:B0-----:R-:W-:-:S05]  /*67f0*/  IMAD.WIDE R16, R18, 0x2, R2 ;  /* 0x0000000212107825 */ /* 0x001fca00078e0202 */
[----:B------:R0:W-:Y:S04]  /*6800*/  STL.64 [R1+0xd8], R16 ;  /* 0x0000d81001007387 */ /* 0x0001e80000100a00 */
[----:B0-----:R-:W4:Y:S01]  /*6810*/  LDL.LU.64 R16, [R1+0x1428] ;  /* 0x0014280001107983 */ /* 0x001f220000300a00 */
[----:B--2---:R-:W-:-:S05]  /*6820*/  IMAD.WIDE R18, R19, 0x2, R2 ;  /* 0x0000000213127825 */ /* 0x004fca00078e0202 */
[----:B------:R3:W-:Y:S02]  /*6830*/  STL.64 [R1+0xe8], R18 ;  /* 0x0000e81201007387 */ /* 0x0007e40000100a00 */
[----:B---3--:R-:W-:-:S04]  /*6840*/  IMAD.WIDE R18, R20, 0x2, R2 ;  /* 0x0000000214127825 */ /* 0x008fc800078e0202 */
[--C-:B----4-:R-:W-:Y:S01]  /*6850*/  IMAD.WIDE R20, R21, 0x2, R2.reuse ;  /* 0x0000000215147825 */ /* 0x110fe200078e0202 */
[----:B------:R0:W-:Y:S04]  /*6860*/  STL.64 [R1+0xf0], R18 ;  /* 0x0000f01201007387 */ /* 0x0001e80000100a00 */
[----:B0-----:R-:W2:Y:S04]  /*6870*/  LDL.LU.64 R18, [R1+0x1420] ;  /* 0x0014200001127983 */ /* 0x001ea80000300a00 */
[----:B------:R0:W-:Y:S02]  /*6880*/  STL.64 [R1+0x100], R20 ;  /* 0x0001001401007387 */ /* 0x0001e40000100a00 */
[----:B0-----:R-:W-:-:S05]  /*6890*/  IMAD.WIDE R20, R22, 0x2, R2 ;  /* 0x0000000216147825 */ /* 0x001fca00078e0202 */
[----:B------:R0:W-:Y:S02]  /*68a0*/  STL.64 [R1+0x108], R20 ;  /* 0x0001081401007387 */ /* 0x0001e40000100a00 */
[----:B0-----:R-:W-:-:S04]  /*68b0*/  IMAD.WIDE R20, R56, 0x2, R2 ;  /* 0x0000000238147825 */ /* 0x001fc800078e0202 */
[--C-:B------:R-:W-:Y:S01]  /*68c0*/  IMAD.WIDE R56, R57, 0x2, R2.reuse ;  /* 0x0000000239387825 */ /* 0x100fe200078e0202 */
[----:B------:R0:W-:Y:S04]  /*68d0*/  STL.64 [R1+0x118], R20 ;  /* 0x0001181401007387 */ /* 0x0001e80000100a00 */
[----:B0-----:R-:W3:Y:S04]  /*68e0*/  LDL.LU.64 R20, [R1+0x1418] ;  /* 0x0014180001147983 */ /* 0x001ee80000300a00 */
[----:B------:R0:W-:Y:S02]  /*68f0*/  STL.64 [R1+0x120], R56 ;  /* 0x0001203801007387 */ /* 0x0001e40000100a00 */
[----:B0-----:R-:W-:-:S05]  /*6900*/  IMAD.WIDE R56, R6, 0x2, R2 ;  /* 0x0000000206387825 */ /* 0x001fca00078e0202 */
[----:B------:R0:W-:Y:S02]  /*6910*/  STL.64 [R1+0x130], R56 ;  /* 0x0001303801007387 */ /* 0x0001e40000100a00 */
[----:B0-----:R-:W-:-:S05]  /*6920*/  IMAD.WIDE R56, R10, 0x2, R2 ;  /* 0x000000020a387825 */ /* 0x001fca00078e0202 */
[----:B------:R0:W-:Y:S02]  /*6930*/  STL.64 [R1+0x138], R56 ;  /* 0x0001383801007387 */ /* 0x0001e40000100a00 */
[----:B0-----:R-:W-:-:S04]  /*6940*/  IMAD.WIDE R56, R14, 0x2, R2 ;  /* 0x000000020e387825 */ /* 0x001fc800078e0202 */
[--C-:B------:R-:W-:Y:S01]  /*6950*/  IMAD.WIDE R14, R15, 0x2, R2.reuse ;  /* 0x000000020f0e7825 */ /* 0x100fe200078e0202 */
[----:B------:R0:W-:Y:S04]  /*6960*/  STL.64 [R1+0x148], R56 ;  /* 0x0001483801007387 */ /* 0x0001e80000100a00 */
[----:B0-----:R-:W4:Y:S04]  /*6970*/  LDL.LU.64 R56, [R1+0x1410] ;  /* 0x0014100001387983 */ /* 0x001f280000300a00 */
[----:B------:R0:W-:Y:S04]  /*6980*/  STL.64 [R1+0x150], R14 ;  /* 0x0001500e01007387 */ /* 0x0001e80000100a00 */
[----:B0-----:R-:W2:Y:S02]  /*6990*/  LDL.LU R14, [R1+0x140c] ;  /* 0x00140c00010e7983 */ /* 0x001ea40000300800 */
[----:B--2---:R-:W-:-:S05]  /*69a0*/  IMAD.WIDE R14, R14, 0x2, R2 ;  /* 0x000000020e0e7825 */ /* 0x004fca00078e0202 */
[----:B------:R0:W-:Y:S04]  /*69b0*/  STL.64 [R1+0x160], R14 ;  /* 0x0001600e01007387 */ /* 0x0001e80000100a00 */
[----:B0-----:R-:W2:Y:S01]  /*69c0*/  LDL.LU R15, [R1+0x1408] ;  /* 0x00140800010f7983 */ /* 0x001ea20000300800 */
[----:B------:R-:W-:-:S04]  /*69d0*/  IMAD.WIDE R10, R11, 0x2, R2 ;  /* 0x000000020b0a7825 */ /* 0x000fc800078e0202 */
[----:B--2---:R-:W-:-:S05]  /*69e0*/  IMAD.WIDE R14, R15, 0x2, R2 ;  /* 0x000000020f0e7825 */ /* 0x004fca00078e0202 */
[----:B------:R0:W-:Y:S04]  /*69f0*/  STL.64 [R1+0x168], R14 ;  /* 0x0001680e01007387 */ /* 0x0001e80000100a00 */
[----:B0-----:R-:W2:Y:S04]  /*6a00*/  LDL.LU.64 R14, [R1+0x48] ;  /* 0x00004800010e7983 */ /* 0x001ea80000300a00 */
        /* <DEDUP_REMOVED lines=18> */
[----:B------:R4:W-:Y:S02]  /*6b30*/  STL.64 [R1+0x1c0], R22 ;  /* 0x0001c01601007387 */ /* 0x0009e40000100a00 */
[----:B----4-:R-:W-:-:S05]  /*6b40*/  IMAD.WIDE R22, R56, 0x2, R2 ;  /* 0x0000000238167825 */ /* 0x010fca00078e0202 */
[----:B------:R0:W-:Y:S02]  /*6b50*/  STL.64 [R1+0x1d0], R22 ;  /* 0x0001d01601007387 */ /* 0x0001e40000100a00 */
[--C-:B0-----:R-:W-:Y:S02]  /*6b60*/  IMAD.WIDE R22, R57, 0x2, R2.reuse ;  /* 0x0000000239167825 */ /* 0x101fe400078e0202 */
[----:B------:R-:W4:Y:S04]  /*6b70*/  LDL.LU.64 R56, [R1+0x18] ;  /* 0x0000180001387983 */ /* 0x000f280000300a00 */
[----:B------:R0:W-:Y:S02]  /*6b80*/  STL.64 [R1+0x1d8], R22 ;  /* 0x0001d81601007387 */ /* 0x0001e40000100a00 */
[----:B0-----:R-:W-:-:S04]  /*6b90*/  IMAD.WIDE R22, R24, 0x2, R2 ;  /* 0x0000000218167825 */ /* 0x001fc800078e0202 */
[--C-:B------:R-:W-:Y:S01]  /*6ba0*/  IMAD.WIDE R24, R25, 0x2, R2.reuse ;  /* 0x0000000219187825 */ /* 0x100fe200078e0202 */
[----:B------:R0:W-:Y:S04]  /*6bb0*/  STL.64 [R1+0x1e8], R22 ;  /* 0x0001e81601007387 */ /* 0x0001e80000100a00 */
[----:B0-----:R-:W2:Y:S04]  /*6bc0*/  LDL.LU.64 R22, [R1+0x13f0] ;  /* 0x0013f00001167983 */ /* 0x001ea80000300a00 */
[----:B------:R0:W-:Y:S02]  /*6bd0*/  STL.64 [R1+0x1f0], R24 ;  /* 0x0001f01801007387 */ /* 0x0001e40000100a00 */
[----:B0-----:R-:W-:-:S04]  /*6be0*/  IMAD.WIDE R24, R26, 0x2, R2 ;  /* 0x000000021a187825 */ /* 0x001fc800078e0202 */
[--C-:B------:R-:W-:Y:S01]  /*6bf0*/  IMAD.WIDE R26, R27, 0x2, R2.reuse ;  /* 0x000000021b1a7825 */ /* 0x100fe200078e0202 */
        /* <DEDUP_REMOVED lines=25> */
[----:B--2---:R-:W-:-:S05]  /*6d90*/  IMAD.WIDE R26, R27, 0x2, R2 ;  /* 0x000000021b1a7825 */ /* 0x004fca00078e0202 */
        /* <DEDUP_REMOVED lines=10> */
[----:B------:R3:W-:Y:S02]  /*6e40*/  STL.64 [R1+0x68], R22 ;  /* 0x0000681601007387 */ /* 0x0007e40000100a00 */
[----:B---3--:R-:W-:-:S04]  /*6e50*/  IMAD.WIDE R22, R20, 0x2, R2 ;  /* 0x0000000214167825 */ /* 0x008fc800078e0202 */
[--C-:B------:R-:W-:Y:S01]  /*6e60*/  IMAD.WIDE R20, R21, 0x2, R2.reuse ;  /* 0x0000000215147825 */ /* 0x100fe200078e0202 */
[----:B------:R0:W-:Y:S04]  /*6e70*/  STL.64 [R1+0x250], R22 ;  /* 0x0002501601007387 */ /* 0x0001e80000100a00 */
[----:B0-----:R-:W3:Y:S04]  /*6e80*/  LDL.LU.64 R22, [R1+0x13c8] ;  /* 0x0013c80001167983 */ /* 0x001ee80000300a00 */
        /* <DEDUP_REMOVED lines=8> */
[----:B------:R0:W-:Y:S03]  /*6f10*/  STL.64 [R1+0x278], R18 ;  /* 0x0002781201007387 */ /* 0x0001e60000100a00 */
[----:B------:R-:W-:Y:S01]  /*6f20*/  IMAD.WIDE R2, R0, 0x2, R2 ;  /* 0x0000000200027825 */ /* 0x000fe200078e0202 */
[----:B0-----:R-:W2:Y:S04]  /*6f30*/  LDL.LU.64 R18, [R1+0x13b8] ;  /* 0x0013b80001127983 */ /* 0x001ea80000300a00 */
[----:B------:R0:W-:Y:S04]  /*6f40*/  STL.64 [R1+0x50], R16 ;  /* 0x0000501001007387 */ /* 0x0001e80000100a00 */
[----:B0-----:R-:W2:Y:S04]  /*6f50*/  LDL.LU.64 R16, [R1+0x13b0] ;  /* 0x0013b00001107983 */ /* 0x001ea80000300a00 */
[----:B------:R0:W-:Y:S04]  /*6f60*/  STL.64 [R1+0x290], R2 ;  /* 0x0002900201007387 */ /* 0x0001e80000100a00 */
[----:B0-----:R-:W2:Y:S01]  /*6f70*/  LDL.LU.64 R2, [R1+0x8] ;  /* 0x0000080001027983 */ /* 0x001ea20000300a00 */
[----:B------:R-:W-:-:S03]  /*6f80*/  IMAD.MOV.U32 R0, RZ, RZ, R15 ;  /* 0x000000ffff007224 */ /* 0x000fc600078e000f */
[----:B------:R0:W-:Y:S04]  /*6f90*/  STL [R1+0x1354], R14 ;  /* 0x0013540e01007387 */ /* 0x0001e80000100800 */
[----:B0-----:R-:W3:Y:S04]  /*6fa0*/  LDL.LU.64 R14, [R1+0x13a8] ;  /* 0x0013a800010e7983 */ /* 0x001ee80000300a00 */
[----:B------:R-:W-:Y:S04]  /*6fb0*/  STL [R1+0x1350], R12 ;  /* 0x0013500c01007387 */ /* 0x000fe80000100800 */
[----:B------:R0:W-:Y:S02]  /*6fc0*/  STL [R1+0x134c], R0 ;  /* 0x00134c0001007387 */ /* 0x0001e40000100800 */
[----:B0-----:R-:W-:-:S02]  /*6fd0*/  IMAD.MOV.U32 R0, RZ, RZ, R13 ;  /* 0x000000ffff007224 */ /* 0x001fc400078e000d */
[----:B------:R-:W3:Y:S04]  /*6fe0*/  LDL.LU.64 R12, [R1+0x13a0] ;  /* 0x0013a000010c7983 */ /* 0x000ee80000300a00 */
        /* <DEDUP_REMOVED lines=16> */
[----:B----4-:R-:W-:Y:S04]  /*70f0*/  STL [R1+0x1328], R56 ;  /* 0x0013283801007387 */ /* 0x010fe80000100800 */
[----:B------:R0:W-:Y:S02]  /*7100*/  STL [R1+0x1324], R0 ;  /* 0x0013240001007387 */ /* 0x0001e40000100800 */
[----:B0-----:R-:W-:-:S02]  /*7110*/  IMAD.MOV.U32 R0, RZ, RZ, R57 ;  /* 0x000000ffff007224 */ /* 0x001fc400078e0039 */
[----:B------:R-:W4:Y:S04]  /*7120*/  LDL.LU.64 R56, [R1+0x1378] ;  /* 0x0013780001387983 */ /* 0x000f280000300a00 */
[----:B------:R-:W-:Y:S04]  /*7130*/  STL [R1+0x1320], R60 ;  /* 0x0013203c01007387 */ /* 0x000fe80000100800 */
[----:B------:R0:W-:Y:S02]  /*7140*/  STL [R1+0x131c], R0 ;  /* 0x00131c0001007387 */ /* 0x0001e40000100800 */
[----:B0-----:R-:W-:-:S02]  /*7150*/  IMAD.MOV.U32 R0, RZ, RZ, R61 ;  /* 0x000000ffff007224 */ /* 0x001fc400078e003d */
[----:B------:R-:W3:Y:S04]  /*7160*/  LDL.LU.64 R60, [R1+0x1370] ;  /* 0x00137000013c7983 */ /* 0x000ee80000300a00 */
[----:B--2---:R-:W-:Y:S04]  /*7170*/  STL [R1+0x1318], R2 ;  /* 0x0013180201007387 */ /* 0x004fe80000100800 */
[----:B------:R0:W-:Y:S04]  /*7180*/  STL [R1+0x1314], R0 ;  /* 0x0013140001007387 */ /* 0x0001e80000100800 */
[----:B------:R-:W-:Y:S01]  /*7190*/  STL [R1+0x1310], R52 ;  /* 0x0013103401007387 */ /* 0x000fe20000100800 */
[----:B0-----:R-:W-:-:S05]  /*71a0*/  IMAD.MOV.U32 R0, RZ, RZ, R3 ;  /* 0x000000ffff007224 */ /* 0x001fca00078e0003 */
[----:B------:R0:W-:Y:S02]  /*71b0*/  STL [R1+0x130c], R0 ;  /* 0x00130c0001007387 */ /* 0x0001e40000100800 */
[----:B0-----:R-:W-:Y:S02]  /*71c0*/  IMAD.MOV.U32 R0, RZ, RZ, R53 ;  /* 0x000000ffff007224 */ /* 0x001fe400078e0035 */
[----:B------:R-:W2:Y:S04]  /*71d0*/  LDL.LU.64 R52, [R1+0x1368] ;  /* 0x0013680001347983 */ /* 0x000ea80000300a00 */
[----:B---3--:R-:W-:Y:S04]  /*71e0*/  STL [R1+0x1308], R60 ;  /* 0x0013083c01007387 */ /* 0x008fe80000100800 */
[----:B------:R-:W-:Y:S04]  /*71f0*/  STL [R1+0x1304], R0 ;  /* 0x0013040001007387 */ /* 0x000fe80000100800 */
[----:B------:R-:W-:Y:S04]  /*7200*/  STL [R1+0x12fc], R61 ;  /* 0x0012fc3d01007387 */ /* 0x000fe80000100800 */
[----:B------:R-:W-:Y:S04]  /*7210*/  STL [R1+0x1300], R58 ;  /* 0x0013003a01007387 */ /* 0x000fe80000100800 */
[----:B------:R-:W-:Y:S04]  /*7220*/  STL [R1+0x12f4], R59 ;  /* 0x0012f43b01007387 */ /* 0x000fe80000100800 */
[----:B----4-:R-:W-:Y:S04]  /*7230*/  STL [R1+0x12f8], R56 ;  /* 0x0012f83801007387 */ /* 0x010fe80000100800 */
[----:B------:R0:W-:Y:S04]  /*7240*/  STL [R1+0x12ec], R57 ;  /* 0x0012ec3901007387 */ /* 0x0001e80000100800 */
[----:B------:R-:W-:Y:S04]  /*7250*/  STL [R1+0x12f0], R54 ;  /* 0x0012f03601007387 */ /* 0x000fe80000100800 */
[----:B------:R-:W-:Y:S04]  /*7260*/  STL [R1+0x12e4], R55 ;  /* 0x0012e43701007387 */ /* 0x000fe80000100800 */
[----:B--2---:R-:W-:Y:S04]  /*7270*/  STL [R1+0x12e8], R52 ;  /* 0x0012e83401007387 */ /* 0x004fe80000100800 */
[----:B------:R-:W-:Y:S04]  /*7280*/  STL [R1+0x12dc], R53 ;  /* 0x0012dc3501007387 */ /* 0x000fe80000100800 */
[----:B------:R-:W-:Y:S04]  /*7290*/  STL [R1+0x12e0], R28 ;  /* 0x0012e01c01007387 */ /* 0x000fe80000100800 */
[----:B------:R-:W-:Y:S04]  /*72a0*/  STL [R1+0x12d4], R29 ;  /* 0x0012d41d01007387 */ /* 0x000fe80000100800 */
[----:B------:R-:W-:Y:S04]  /*72b0*/  STL [R1+0x12d8], R4 ;  /* 0x0012d80401007387 */ /* 0x000fe80000100800 */
[----:B------:R1:W-:Y:S04]  /*72c0*/  STL [R1+0x12cc], R5 ;  /* 0x0012cc0501007387 */ /* 0x0003e80000100800 */
[----:B------:R-:W-:Y:S04]  /*72d0*/  STL [R1+0x12d0], R30 ;  /* 0x0012d01e01007387 */ /* 0x000fe80000100800 */
[----:B------:R-:W-:Y:S04]  /*72e0*/  STL [R1+0x12c4], R31 ;  /* 0x0012c41f01007387 */ /* 0x000fe80000100800 */
[----:B------:R-:W-:Y:S04]  /*72f0*/  STL [R1+0x12c8], R6 ;  /* 0x0012c80601007387 */ /* 0x000fe80000100800 */
[----:B------:R-:W-:Y:S04]  /*7300*/  STL [R1+0x12bc], R7 ;  /* 0x0012bc0701007387 */ /* 0x000fe80000100800 */
[----:B------:R-:W-:Y:S04]  /*7310*/  STL [R1+0x12c0], R32 ;  /* 0x0012c02001007387 */ /* 0x000fe80000100800 */
[----:B------:R-:W-:Y:S04]  /*7320*/  STL [R1+0x12b4], R33 ;  /* 0x0012b42101007387 */ /* 0x000fe80000100800 */
[----:B------:R-:W-:Y:S04]  /*7330*/  STL [R1+0x12b8], R8 ;  /* 0x0012b80801007387 */ /* 0x000fe80000100800 */
[----:B------:R-:W-:Y:S04]  /*7340*/  STL [R1+0x12ac], R9 ;  /* 0x0012ac0901007387 */ /* 0x000fe80000100800 */
[----:B------:R-:W2:Y:S04]  /*7350*/  LDL.64 R2, [R1+0x548] ;  /* 0x0005480001027983 */ /* 0x000ea80000100a00 */
[----:B------:R-:W-:Y:S04]  /*7360*/  STL [R1+0x12b0], R34 ;  /* 0x0012b02201007387 */ /* 0x000fe80000100800 */
[----:B------:R3:W-:Y:S04]  /*7370*/  STL [R1+0x12a4], R35 ;  /* 0x0012a42301007387 */ /* 0x0007e80000100800 */
        /* <DEDUP_REMOVED lines=9> */
[----:B0-----:R-:W2:Y:S04]  /*7410*/  LDL.64 R56, [R1+0x550] ;  /* 0x0005500001387983 */ /* 0x001ea80000100a00 */
[----:B------:R-:W2:Y:S04]  /*7420*/  LDL.64 R58, [R1+0x558] ;  /* 0x00055800013a7983 */ /* 0x000ea80000100a00 */
[----:B------:R-:W2:Y:S04]  /*7430*/  LDL.64 R60, [R1+0x560] ;  /* 0x00056000013c7983 */ /* 0x000ea80000100a00 */
        /* <DEDUP_REMOVED lines=8> */
[----:B-1----:R-:W2:Y:S04]  /*74c0*/  LDL.LU.64 R4, [R1+0x88] ;  /* 0x0000880001047983 */ /* 0x002ea80000300a00 */
[----:B------:R-:W-:Y:S04]  /*74d0*/  STL [R1+0x125c], R19 ;  /* 0x00125c1301007387 */ /* 0x000fe80000100800 */
[----:B------:R-:W-:Y:S04]  /*74e0*/  STL [R1+0x1260], R44 ;  /* 0x0012602c01007387 */ /* 0x000fe80000100800 */
[----:B------:R-:W2:Y:S04]  /*74f0*/  LDL.LU.64 R28, [R1+0x90] ;  /* 0x00009000011c7983 */ /* 0x000ea80000300a00 */
[----:B------:R-:W-:Y:S04]  /*7500*/  STL [R1+0x1254], R45 ;  /* 0x0012542d01007387 */ /* 0x000fe80000100800 */
[----:B------:R-:W-:Y:S04]  /*7510*/  STL [R1+0x1258], R20 ;  /* 0x0012581401007387 */ /* 0x000fe80000100800 */
[----:B---3--:R-:W3:Y:S04]  /*7520*/  LDL.LU.64 R34, [R1+0x98] ;  /* 0x0000980001227983 */ /* 0x008ee80000300a00 */
[----:B------:R-:W-:Y:S04]  /*7530*/  STL [R1+0x124c], R21 ;  /* 0x00124c1501007387 */ /* 0x000fe80000100800 */
[----:B------:R-:W-:Y:S04]  /*7540*/  STL [R1+0x1250], R46 ;  /* 0x0012502e01007387 */ /* 0x000fe80000100800 */
[----:B------:R-:W3:Y:S04]  /*7550*/  LDL.LU.64 R54, [R1+0xa8] ;  /* 0x0000a80001367983 */ /* 0x000ee80000300a00 */
[----:B------:R-:W-:Y:S04]  /*7560*/  STL [R1+0x1244], R47 ;  /* 0x0012442f01007387 */ /* 0x000fe80000100800 */
[----:B------:R-:W-:Y:S04]  /*7570*/  STL [R1+0x1248], R22 ;  /* 0x0012481601007387 */ /* 0x000fe80000100800 */
[----:B------:R-:W3:Y:S04]  /*7580*/  LDL.LU.64 R52, [R1+0xa0] ;  /* 0x0000a00001347983 */ /* 0x000ee80000300a00 */
[----:B------:R-:W-:Y:S04]  /*7590*/  STL [R1+0x123c], R23 ;  /* 0x00123c1701007387 */ /* 0x000fe80000100800 */
[----:B----4-:R-:W4:Y:S04]  /*75a0*/  LDL.LU.64 R36, [R1+0xb8] ;  /* 0x0000b80001247983 */ /* 0x010f280000300a00 */
[----:B------:R-:W4:Y:S04]  /*75b0*/  LDL.LU.64 R8, [R1+0xb0] ;  /* 0x0000b00001087983 */ /* 0x000f280000300a00 */
[----:B------:R-:W-:Y:S04]  /*75c0*/  STL [R1+0x1240], R48 ;  /* 0x0012403001007387 */ /* 0x000fe80000100800 */
[----:B------:R-:W-:Y:S04]  /*75d0*/  STL [R1+0x1234], R49 ;  /* 0x0012343101007387 */ /* 0x000fe80000100800 */
[----:B------:R-:W-:Y:S04]  /*75e0*/  STL [R1+0x1238], R24 ;  /* 0x0012381801007387 */ /* 0x000fe80000100800 */
[----:B------:R-:W-:Y:S04]  /*75f0*/  STL [R1+0x122c], R25 ;  /* 0x00122c1901007387 */ /* 0x000fe80000100800 */
[----:B------:R-:W-:Y:S04]  /*7600*/  STL [R1+0x1230], R50 ;  /* 0x0012303201007387 */ /* 0x000fe80000100800 */
[----:B------:R-:W4:Y:S04]  /*7610*/  LDL.LU.64 R32, [R1+0xc8] ;  /* 0x0000c80001207983 */ /* 0x000f280000300a00 */
[----:B------:R-:W-:Y:S04]  /*7620*/  STL [R1+0x1224], R51 ;  /* 0x0012243301007387 */ /* 0x000fe80000100800 */
[----:B------:R-:W-:Y:S04]  /*7630*/  STL [R1+0x1228], R26 ;  /* 0x0012281a01007387 */ /* 0x000fe80000100800 */
[----:B------:R-:W4:Y:S04]  /*7640*/  LDL.LU.64 R6, [R1+0xc0] ;  /* 0x0000c00001067983 */ /* 0x000f280000300a00 */
[----:B------:R-:W-:Y:S04]  /*7650*/  STL [R1+0x770], R27 ;  /* 0x0007701b01007387 */ /* 0x000fe80000100800 */
[----:B------:R-:W4:Y:S04]  /*7660*/  LDL.LU.64 R30, [R1+0xe0] ;  /* 0x0000e000011e7983 */ /* 0x000f280000300a00 */
[----:B--2---:R0:W-:Y:S01]  /*7670*/  STL [R1+0x778], R4 ;  /* 0x0007780401007387 */ /* 0x0041e20000100800 */
[----:B------:R-:W-:-:S03]  /*7680*/  IMAD.MOV.U32 R0, RZ, RZ, R5 ;  /* 0x000000ffff007224 */ /* 0x000fc600078e0005 */
[----:B0-----:R-:W2:Y:S04]  /*7690*/  LDL.LU.64 R4, [R1+0xd0] ;  /* 0x0000d00001047983 */ /* 0x001ea80000300a00 */
[----:B------:R0:W-:Y:S04]  /*76a0*/  STL [R1+0x774], R0 ;  /* 0x0007740001007387 */ /* 0x0001e80000100800 */
[----:B------:R1:W-:Y:S01]  /*76b0*/  STL [R1+0x780], R28 ;  /* 0x0007801c01007387 */ /* 0x0003e20000100800 */
[----:B0-----:R-:W-:-:S03]  /*76c0*/  IMAD.MOV.U32 R0, RZ, RZ, R29 ;  /* 0x000000ffff007224 */ /* 0x001fc600078e001d */
[----:B-1----:R-:W2:Y:S04]  /*76d0*/  LDL.LU.64 R28, [R1+0xf8] ;  /* 0x0000f800011c7983 */ /* 0x002ea80000300a00 */
[----:B------:R0:W-:Y:S04]  /*76e0*/  STL [R1+0x77c], R0 ;  /* 0x00077c0001007387 */ /* 0x0001e80000100800 */
[----:B---3--:R1:W-:Y:S01]  /*76f0*/  STL [R1+0x788], R34 ;  /* 0x0007882201007387 */ /* 0x0083e20000100800 */
[----:B0-----:R-:W-:-:S03]  /*7700*/  IMAD.MOV.U32 R0, RZ, RZ, R35 ;  /* 0x000000ffff007224 */ /* 0x001fc600078e0023 */
[----:B-1----:R-:W3:Y:S04]  /*7710*/  LDL.LU.64 R34, [R1+0xd8] ;  /* 0x0000d80001227983 */ /* 0x002ee80000300a00 */
[----:B------:R0:W-:Y:S04]  /*7720*/  STL [R1+0x784], R0 ;  /* 0x0007840001007387 */ /* 0x0001e80000100800 */
[----:B------:R1:W-:Y:S01]  /*7730*/  STL [R1+0x790], R54 ;  /* 0x0007903601007387 */ /* 0x0003e20000100800 */
[----:B0-----:R-:W-:-:S03]  /*7740*/  IMAD.MOV.U32 R0, RZ, RZ, R55 ;  /* 0x000000ffff007224 */ /* 0x001fc600078e0037 */
[----:B-1----:R-:W3:Y:S04]  /*7750*/  LDL.LU.64 R54, [R1+0x110] ;  /* 0x0001100001367983 */ /* 0x002ee80000300a00 */
[----:B------:R0:W-:Y:S04]  /*7760*/  STL [R1+0x78c], R0 ;  /* 0x00078c0001007387 */ /* 0x0001e80000100800 */
[----:B------:R1:W-:Y:S01]  /*7770*/  STL [R1+0x798], R52 ;  /* 0x0007983401007387 */ /* 0x0003e20000100800 */
[----:B0-----:R-:W-:-:S03]  /*7780*/  IMAD.MOV.U32 R0, RZ, RZ, R53 ;  /* 0x000000ffff007224 */ /* 0x001fc600078e0035 */
[----:B-1----:R-:W3:Y:S04]  /*7790*/  LDL.LU.64 R52, [R1+0x128] ;  /* 0x0001280001347983 */ /* 0x002ee80000300a00 */
[----:B------:R0:W-:Y:S04]  /*77a0*/  STL [R1+0x794], R0 ;  /* 0x0007940001007387 */ /* 0x0001e80000100800 */
[----:B----4-:R-:W-:Y:S04]  /*77b0*/  STL [R1+0x7a0], R36 ;  /* 0x0007a02401007387 */ /* 0x010fe80000100800 */
[----:B------:R-:W4:Y:S01]  /*77c0*/  LDL.LU.64 R10, [R1+0xe8] ;  /* 0x0000e800010a7983 */ /* 0x000f220000300a00 */
[----:B0-----:R-:W-:-:S03]  /*77d0*/  IMAD.MOV.U32 R0, RZ, RZ, R37 ;  /* 0x000000ffff007224 */ /* 0x001fc600078e0025 */
[----:B------:R-:W-:Y:S04]  /*77e0*/  STL [R1+0x7a8], R8 ;  /* 0x0007a80801007387 */ /* 0x000fe80000100800 */
[----:B------:R0:W-:Y:S02]  /*77f0*/  STL [R1+0x79c], R0 ;  /* 0x00079c0001007387 */ /* 0x0001e40000100800 */
[----:B0-----:R-:W-:Y:S02]  /*7800*/  IMAD.MOV.U32 R0, RZ, RZ, R9 ;  /* 0x000000ffff007224 */ /* 0x001fe400078e0009 */
[----:B------:R-:W4:Y:S04]  /*7810*/  LDL.LU.64 R8, [R1+0xf0] ;  /* 0x0000f00001087983 */ /* 0x000f280000300a00 */
[----:B------:R0:W-:Y:S04]  /*7820*/  STL [R1+0x7a4], R0 ;  /* 0x0007a40001007387 */ /* 0x0001e80000100800 */
[----:B------:R1:W-:Y:S01]  /*7830*/  STL [R1+0x7b0], R32 ;  /* 0x0007b02001007387 */ /* 0x0003e20000100800 */
[----:B0-----:R-:W-:-:S03]  /*7840*/  IMAD.MOV.U32 R0, RZ, RZ, R33 ;  /* 0x000000ffff007224 */ /* 0x001fc600078e0021 */
[----:B-1----:R-:W4:Y:S04]  /*7850*/  LDL.LU.64 R32, [R1+0x140] ;  /* 0x0001400001207983 */ /* 0x002f280000300a00 */
[----:B------:R0:W-:Y:S04]  /*7860*/  STL [R1+0x7ac], R0 ;  /* 0x0007ac0001007387 */ /* 0x0001e80000100800 */
[----:B------:R1:W-:Y:S01]  /*7870*/  STL [R1+0x7b8], R6 ;  /* 0x0007b80601007387 */ /* 0x0003e20000100800 */
[----:B0-----:R-:W-:-:S03]  /*7880*/  IMAD.MOV.U32 R0, RZ, RZ, R7 ;  /* 0x000000ffff007224 */ /* 0x001fc600078e0007 */
[----:B------:R-:W-:Y:S04]  /*7890*/  STL [R1+0x7c0], R30 ;  /* 0x0007c01e01007387 */ /* 0x000fe80000100800 */
[----:B------:R0:W-:Y:S04]  /*78a0*/  STL [R1+0x7b4], R0 ;  /* 0x0007b40001007387 */ /* 0x0001e80000100800 */
[----:B-1----:R-:W4:Y:S01]  /*78b0*/  LDL.LU.64 R6, [R1+0x100] ;  /* 0x0001000001067983 */ /* 0x002f220000300a00 */
[----:B0-----:R-:W-:-:S03]  /*78c0*/  IMAD.MOV.U32 R0, RZ, RZ, R31 ;  /* 0x000000ffff007224 */ /* 0x001fc600078e001f */
[----:B--2---:R-:W-:Y:S04]  /*78d0*/  STL [R1+0x7c8], R4 ;  /* 0x0007c80401007387 */ /* 0x004fe80000100800 */
[----:B------:R0:W-:Y:S04]  /*78e0*/  STL [R1+0x7bc], R0 ;  /* 0x0007bc0001007387 */ /* 0x0001e80000100800 */
[----:B------:R-:W2:Y:S01]  /*78f0*/  LDL.LU.64 R30, [R1+0x158] ;  /* 0x00015800011e7983 */ /* 0x000ea20000300a00 */
[----:B0-----:R-:W-:-:S03]  /*7900*/  IMAD.MOV.U32 R0, RZ, RZ, R5 ;  /* 0x000000ffff007224 */ /* 0x001fc600078e0005 */
[----:B------:R-:W-:Y:S04]  /*7910*/  STL [R1+0x7d0], R28 ;  /* 0x0007d01c01007387 */ /* 0x000fe80000100800 */
[----:B------:R0:W-:Y:S04]  /*7920*/  STL [R1+0x7c4], R0 ;  /* 0x0007c40001007387 */ /* 0x0001e80000100800 */
[----:B------:R-:W2:Y:S01]  /*7930*/  LDL.LU.64 R4, [R1+0x108] ;  /* 0x0001080001047983 */ /* 0x000ea20000300a00 */
[----:B0-----:R-:W-:-:S05]  /*7940*/  IMAD.MOV.U32 R0, RZ, RZ, R29 ;  /* 0x000000ffff007224 */ /* 0x001fca00078e001d */
[----:B------:R0:W-:Y:S04]  /*7950*/  STL [R1+0x7cc], R0 ;  /* 0x0007cc0001007387 */ /* 0x0001e80000100800 */
[----:B---3--:R1:W-:Y:S04]  /*7960*/  STL [R1+0x7d8], R34 ;  /* 0x0007d82201007387 */ /* 0x0083e80000100800 */
[----:B------:R-:W3:Y:S01]  /*7970*/  LDL.LU.64 R28, [R1+0x170] ;  /* 0x00017000011c7983 */ /* 0x000ee20000300a00 */
[----:B0-----:R-:W-:-:S03]  /*7980*/  IMAD.MOV.U32 R0, RZ, RZ, R35 ;  /* 0x000000ffff007224 */ /* 0x001fc600078e0023 */
[----:B------:R-:W-:Y:S04]  /*7990*/  STL [R1+0x7e0], R54 ;  /* 0x0007e03601007387 */ /* 0x000fe80000100800 */
[----:B------:R0:W-:Y:S04]  /*79a0*/  STL [R1+0x7d4], R0 ;  /* 0x0007d40001007387 */ /* 0x0001e80000100800 */
[----:B-1----:R-:W3:Y:S04]  /*79b0*/  LDL.LU.64 R34, [R1+0x118] ;  /* 0x0001180001227983 */ /* 0x002ee80000300a00 */
[----:B------:R-:W3:Y:S01]  /*79c0*/  LDL.LU.64 R36, [R1+0x188] ;  /* 0x0001880001247983 */ /* 0x000ee20000300a00 */
[----:B0-----:R-:W-:-:S03]  /*79d0*/  IMAD.MOV.U32 R0, RZ, RZ, R55 ;  /* 0x000000ffff007224 */ /* 0x001fc600078e0037 */
[----:B------:R-:W3:Y:S04]  /*79e0*/  LDL.LU.64 R54, [R1+0x120] ;  /* 0x0001200001367983 */ /* 0x000ee80000300a00 */
[----:B------:R4:W-:Y:S02]  /*79f0*/  STL [R1+0x7dc], R0 ;  /* 0x0007dc0001007387 */ /* 0x0009e40000100800 */
[----:B----4-:R-:W-:Y:S02]  /*7a00*/  IMAD.MOV.U32 R0, RZ, RZ, R11 ;  /* 0x000000ffff007224 */ /* 0x010fe400078e000b */
[----:B------:R-:W-:Y:S04]  /*7a10*/  STL [R1+0x7e8], R10 ;  /* 0x0007e80a01007387 */ /* 0x000fe80000100800 */
[----:B------:R-:W-:Y:S04]  /*7a20*/  STL [R1+0x7f0], R52 ;  /* 0x0007f03401007387 */ /* 0x000fe80000100800 */
[----:B------:R0:W-:Y:S02]  /*7a30*/  STL [R1+0x7e4], R0 ;  /* 0x0007e40001007387 */ /* 0x0001e40000100800 */
[----:B0-----:R-:W-:-:S02]  /*7a40*/  IMAD.MOV.U32 R0, RZ, RZ, R53 ;  /* 0x000000ffff007224 */ /* 0x001fc400078e0035 */
[----:B------:R-:W-:Y:S04]  /*7a50*/  STL [R1+0x7f8], R8 ;  /* 0x0007f80801007387 */ /* 0x000fe80000100800 */
[----:B------:R0:W-:Y:S04]  /*7a60*/  STL [R1+0x7ec], R0 ;  /* 0x0007ec0001007387 */ /* 0x0001e80000100800 */
[----:B------:R-:W4:Y:S01]  /*7a70*/  LDL.LU.64 R52, [R1+0x1a0] ;  /* 0x0001a00001347983 */ /* 0x000f220000300a00 */
[----:B0-----:R-:W-:-:S03]  /*7a80*/  IMAD.MOV.U32 R0, RZ, RZ, R9 ;  /* 0x000000ffff007224 */ /* 0x001fc600078e0009 */
[----:B------:R-:W-:Y:S04]  /*7a90*/  STL [R1+0x800], R32 ;  /* 0x0008002001007387 */ /* 0x000fe80000100800 */
[----:B------:R0:W-:Y:S04]  /*7aa0*/  STL [R1+0x7f4], R0 ;  /* 0x0007f40001007387 */ /* 0x0001e80000100800 */
[----:B------:R-:W4:Y:S01]  /*7ab0*/  LDL.LU.64 R8, [R1+0x130] ;  /* 0x0001300001087983 */ /* 0x000f220000300a00 */
[----:B0-----:R-:W-:-:S03]  /*7ac0*/  IMAD.MOV.U32 R0, RZ, RZ, R33 ;  /* 0x000000ffff007224 */ /* 0x001fc600078e0021 */
[----:B------:R-:W4:Y:S04]  /*7ad0*/  LDL.LU.64 R32, [R1+0x1b8] ;  /* 0x0001b80001207983 */ /* 0x000f280000300a00 */
[----:B------:R0:W-:Y:S04]  /*7ae0*/  STL [R1+0x7fc], R0 ;  /* 0x0007fc0001007387 */ /* 0x0001e80000100800 */
[----:B------:R1:W-:Y:S01]  /*7af0*/  STL [R1+0x808], R6 ;  /* 0x0008080601007387 */ /* 0x0003e20000100800 */
[----:B0-----:R-:W-:-:S03]  /*7b00*/  IMAD.MOV.U32 R0, RZ, RZ, R7 ;  /* 0x000000ffff007224 */ /* 0x001fc600078e0007 */
[----:B-1----:R-:W4:Y:S04]  /*7b10*/  LDL.LU.64 R6, [R1+0x138] ;  /* 0x0001380001067983 */ /* 0x002f280000300a00 */
[----:B------:R0:W-:Y:S04]  /*7b20*/  STL [R1+0x804], R0 ;  /* 0x0008040001007387 */ /* 0x0001e80000100800 */
[----:B--2---:R1:W-:Y:S01]  /*7b30*/  STL [R1+0x810], R30 ;  /* 0x0008101e01007387 */ /* 0x0043e20000100800 */
[----:B0-----:R-:W-:-:S03]  /*7b40*/  IMAD.MOV.U32 R0, RZ, RZ, R31 ;  /* 0x000000ffff007224 */ /* 0x001fc600078e001f */
[----:B-1----:R-:W2:Y:S04]  /*7b50*/  LDL.LU.64 R30, [R1+0x1c8] ;  /* 0x0001c800011e7983 */ /* 0x002ea80000300a00 */
        /* <DEDUP_REMOVED lines=13> */
[----:B------:R-:W-:Y:S04]  /*7c30*/  STL [R1+0x830], R36 ;  /* 0x0008302401007387 */ /* 0x000fe80000100800 */
[----:B------:R-:W3:Y:S01]  /*7c40*/  LDL.LU.64 R10, [R1+0x150] ;  /* 0x00015000010a7983 */ /* 0x000ee20000300a00 */
[----:B0-----:R-:W-:-:S03]  /*7c50*/  IMAD.MOV.U32 R0, RZ, RZ, R37 ;  /* 0x000000ffff007224 */ /* 0x001fc600078e0025 */
[----:B------:R-:W-:Y:S04]  /*7c60*/  STL [R1+0x838], R54 ;  /* 0x0008383601007387 */ /* 0x000fe80000100800 */
[----:B------:R0:W-:Y:S02]  /*7c70*/  STL [R1+0x82c], R0 ;  /* 0x00082c0001007387 */ /* 0x0001e40000100800 */
[----:B0-----:R-:W-:Y:S02]  /*7c80*/  IMAD.MOV.U32 R0, RZ, RZ, R55 ;  /* 0x000000ffff007224 */ /* 0x001fe400078e0037 */
[----:B------:R-:W3:Y:S04]  /*7c90*/  LDL.LU.64 R54, [R1+0x160] ;  /* 0x0001600001367983 */ /* 0x000ee80000300a00 */
[----:B------:R0:W-:Y:S04]  /*7ca0*/  STL [R1+0x834], R0 ;  /* 0x0008340001007387 */ /* 0x0001e80000100800 */
[----:B----4-:R1:W-:Y:S01]  /*7cb0*/  STL [R1+0x840], R52 ;  /* 0x0008403401007387 */ /* 0x0103e20000100800 */
        /* <DEDUP_REMOVED lines=9> */
[----:B------:R-:W-:Y:S04]  /*7d50*/  STL [R1+0x858], R6 ;  /* 0x0008580601007387 */ /* 0x000fe80000100800 */
[----:B------:R0:W-:Y:S04]  /*7d60*/  STL [R1+0x84c], R0 ;  /* 0x00084c0001007387 */ /* 0x0001e80000100800 */
[----:B------:R-:W4:Y:S01]  /*7d70*/  LDL.LU.64 R32, [R1+0x210] ;  /* 0x0002100001207983 */ /* 0x000f220000300a00 */
[----:B0-----:R-:W-:-:S03]  /*7d80*/  IMAD.MOV.U32 R0, RZ, RZ, R7 ;  /* 0x000000ffff007224 */ /* 0x001fc600078e0007 */
[----:B--2---:R-:W-:Y:S04]  /*7d90*/  STL [R1+0x860], R30 ;  /* 0x0008601e01007387 */ /* 0x004fe80000100800 */
[----:B------:R0:W-:Y:S04]  /*7da0*/  STL [R1+0x854], R0 ;  /* 0x0008540001007387 */ /* 0x0001e80000100800 */
[----:B------:R-:W2:Y:S01]  /*7db0*/  LDL.LU.64 R6, [R1+0x178] ;  /* 0x0001780001067983 */ /* 0x000ea20000300a00 */
[----:B0-----:R-:W-:-:S05]  /*7dc0*/  IMAD.MOV.U32 R0, RZ, RZ, R31 ;  /* 0x000000ffff007224 */ /* 0x001fca00078e001f */
[----:B------:R0:W-:Y:S04]  /*7dd0*/  STL [R1+0x85c], R0 ;  /* 0x00085c0001007387 */ /* 0x0001e80000100800 */
[----:B------:R1:W-:Y:S04]  /*7de0*/  STL [R1+0x868], R4 ;  /* 0x0008680401007387 */ /* 0x0003e80000100800 */
[----:B------:R-:W2:Y:S01]  /*7df0*/  LDL.LU.64 R30, [R1+0x220] ;  /* 0x00022000011e7983 */ /* 0x000ea20000300a00 */
[----:B0-----:R-:W-:-:S03]  /*7e00*/  IMAD.MOV.U32 R0, RZ, RZ, R5 ;  /* 0x000000ffff007224 */ /* 0x001fc600078e0005 */
[----:B---3--:R-:W-:Y:S04]  /*7e10*/  STL [R1+0x870], R28 ;  /* 0x0008701c01007387 */ /* 0x008fe80000100800 */
[----:B------:R0:W-:Y:S04]  /*7e20*/  STL [R1+0x864], R0 ;  /* 0x0008640001007387 */ /* 0x0001e80000100800 */
[----:B-1----:R-:W3:Y:S04]  /*7e30*/  LDL.LU.64 R4, [R1+0x180] ;  /* 0x0001800001047983 */ /* 0x002ee80000300a00 */
[----:B------:R-:W3:Y:S01]  /*7e40*/  LDL.LU.64 R36, [R1+0x230] ;  /* 0x0002300001247983 */ /* 0x000ee20000300a00 */
[----:B0-----:R-:W-:-:S03]  /*7e50*/  IMAD.MOV.U32 R0, RZ, RZ, R29 ;  /* 0x000000ffff007224 */ /* 0x001fc600078e001d */
[----:B------:R-:W3:Y:S04]  /*7e60*/  LDL.LU.64 R28, [R1+0x190] ;  /* 0x00019000011c7983 */ /* 0x000ee80000300a00 */
[----:B------:R0:W-:Y:S02]  /*7e70*/  STL [R1+0x86c], R0 ;  /* 0x00086c0001007387 */ /* 0x0001e40000100800 */
[----:B0-----:R-:W-:Y:S02]  /*7e80*/  IMAD.MOV.U32 R0, RZ, RZ, R11 ;  /* 0x000000ffff007224 */ /* 0x001fe400078e000b */
[----:B------:R-:W-:Y:S04]  /*7e90*/  STL [R1+0x878], R10 ;  /* 0x0008780a01007387 */ /* 0x000fe80000100800 */
[----:B------:R-:W-:Y:S04]  /*7ea0*/  STL [R1+0x880], R34 ;  /* 0x0008802201007387 */ /* 0x000fe80000100800 */
[----:B------:R0:W-:Y:S02]  /*7eb0*/  STL [R1+0x874], R0 ;  /* 0x0008740001007387 */ /* 0x0001e40000100800 */
[----:B0-----:R-:W-:-:S02]  /*7ec0*/  IMAD.MOV.U32 R0, RZ, RZ, R35 ;  /* 0x000000ffff007224 */ /* 0x001fc400078e0023 */
[----:B------:R-:W-:Y:S04]  /*7ed0*/  STL [R1+0x888], R54 ;  /* 0x0008883601007387 */ /* 0x000fe80000100800 */
[----:B------:R0:W-:Y:S04]  /*7ee0*/  STL [R1+0x87c], R0 ;  /* 0x00087c0001007387 */ /* 0x0001e80000100800 */
[----:B------:R-:W3:Y:S01]  /*7ef0*/  LDL.LU.64 R34, [R1+0x238] ;  /* 0x0002380001227983 */ /* 0x000ee20000300a00 */
[----:B0-----:R-:W-:-:S03]  /*7f00*/  IMAD.MOV.U32 R0, RZ, RZ, R55 ;  /* 0x000000ffff007224 */ /* 0x001fc600078e0037 */
[----:B----4-:R-:W-:Y:S04]  /*7f10*/  STL [R1+0x890], R52 ;  /* 0x0008903401007387 */ /* 0x010fe80000100800 */
        /* <DEDUP_REMOVED lines=33> */
[----:B------:R1:W-:Y:S01]  /*8130*/  STL [R1+0x8d0], R34 ;  /* 0x0008d02201007387 */ /* 0x0003e20000100800 */
[----:B0-----:R-:W-:-:S03]  /*8140*/  IMAD.MOV.U32 R0, RZ, RZ, R35 ;  /* 0x000000ffff007224 */ /* 0x001fc600078e0023 */
[----:B-1----:R-:W3:Y:S04]  /*8150*/  LDL.LU.64 R34, [R1+0x280] ;  /* 0x0002800001227983 */ /* 0x002ee80000300a00 */
[----:B------:R0:W-:Y:S04]  /*8160*/  STL [R1+0x8cc], R0 ;  /* 0x0008cc0001007387 */ /* 0x0001e80000100800 */
[----:B----4-:R1:W-:Y:S01]  /*8170*/  STL [R1+0x8d8], R54 ;  /* 0x0008d83601007387 */ /* 0x0103e20000100800 */
        /* <DEDUP_REMOVED lines=9> */
[----:B------:R-:W-:Y:S04]  /*8210*/  STL [R1+0x8f0], R32 ;  /* 0x0008f02001007387 */ /* 0x000fe80000100800 */
[----:B------:R0:W-:Y:S04]  /*8220*/  STL [R1+0x8e4], R0 ;  /* 0x0008e40001007387 */ /* 0x0001e80000100800 */
[----:B------:R-:W4:Y:S01]  /*8230*/  LDL.LU.64 R8, [R1+0x1e8] ;  /* 0x0001e80001087983 */ /* 0x000f220000300a00 */
[----:B0-----:R-:W-:-:S05]  /*8240*/  IMAD.MOV.U32 R0, RZ, RZ, R33 ;  /* 0x000000ffff007224 */ /* 0x001fca00078e0021 */
[----:B------:R0:W-:Y:S04]  /*8250*/  STL [R1+0x8ec], R0 ;  /* 0x0008ec0001007387 */ /* 0x0001e80000100800 */
[----:B--2---:R-:W-:Y:S04]  /*8260*/  STL [R1+0x8f8], R6 ;  /* 0x0008f80601007387 */ /* 0x004fe80000100800 */
[----:B------:R-:W2:Y:S01]  /*8270*/  LDL.LU.64 R32, [R1+0x298] ;  /* 0x0002980001207983 */ /* 0x000ea20000300a00 */
[----:B0-----:R-:W-:-:S05]  /*8280*/  IMAD.MOV.U32 R0, RZ, RZ, R7 ;  /* 0x000000ffff007224 */ /* 0x001fca00078e0007 */
[----:B------:R0:W-:Y:S02]  /*8290*/  STL [R1+0x8f4], R0 ;  /* 0x0008f40001007387 */ /* 0x0001e40000100800 */
[----:B0-----:R-:W-:Y:S02]  /*82a0*/  IMAD.MOV.U32 R0, RZ, RZ, R31 ;  /* 0x000000ffff007224 */ /* 0x001fe400078e001f */
[----:B------:R0:W-:Y:S04]  /*82b0*/  STL [R1+0x900], R30 ;  /* 0x0009001e01007387 */ /* 0x0001e80000100800 */
[----:B------:R-:W2:Y:S04]  /*82c0*/  LDL.LU.64 R6, [R1+0x1f0] ;  /* 0x0001f00001067983 */ /* 0x000ea80000300a00 */
[----:B0-----:R-:W2:Y:S04]  /*82d0*/  LDL.LU.64 R30, [R1+0x2a0] ;  /* 0x0002a000011e7983 */ /* 0x001ea80000300a00 */
[----:B------:R3:W-:Y:S04]  /*82e0*/  STL [R1+0x8fc], R0 ;  /* 0x0008fc0001007387 */ /* 0x0007e80000100800 */
[----:B------:R-:W2:Y:S01]  /*82f0*/  LDL.LU.64 R36, [R1+0x200] ;  /* 0x0002000001247983 */ /* 0x000ea20000300a00 */
[----:B---3--:R-:W-:-:S03]  /*8300*/  IMAD.MOV.U32 R0, RZ, RZ, R11 ;  /* 0x000000ffff007224 */ /* 0x008fc600078e000b */
        /* <DEDUP_REMOVED lines=8> */
[----:B------:R-:W-:Y:S04]  /*8390*/  STL [R1+0x920], R34 ;  /* 0x0009202201007387 */ /* 0x000fe80000100800 */
[----:B------:R0:W-:Y:S04]  /*83a0*/  STL [R1+0x914], R0 ;  /* 0x0009140001007387 */ /* 0x0001e80000100800 */
[----:B------:R-:W3:Y:S04]  /*83b0*/  LDL.LU.64 R28, [R1+0x80] ;  /* 0x00008000011c7983 */ /* 0x000ee80000300a00 */
[----:B------:R-:W3:Y:S01]  /*83c0*/  LDL.LU.64 R10, [R1+0x2b0] ;  /* 0x0002b000010a7983 */ /* 0x000ee20000300a00 */
[----:B0-----:R-:W-:-:S05]  /*83d0*/  IMAD.MOV.U32 R0, RZ, RZ, R35 ;  /* 0x000000ffff007224 */ /* 0x001fca00078e0023 */
[----:B------:R0:W-:Y:S04]  /*83e0*/  STL [R1+0x91c], R0 ;  /* 0x00091c0001007387 */ /* 0x0001e80000100800 */
[----:B----4-:R1:W-:Y:S01]  /*83f0*/  STL [R1+0x928], R54 ;  /* 0x0009283601007387 */ /* 0x0103e20000100800 */
[----:B0-----:R-:W-:-:S03]  /*8400*/  IMAD.MOV.U32 R0, RZ, RZ, R55 ;  /* 0x000000ffff007224 */ /* 0x001fc600078e0037 */
[----:B-1----:R-:W4:Y:S04]  /*8410*/  LDL.LU.64 R54, [R1+0x218] ;  /* 0x0002180001367983 */ /* 0x002f280000300a00 */
[----:B------:R0:W-:Y:S04]  /*8420*/  STL [R1+0x924], R0 ;  /* 0x0009240001007387 */ /* 0x0001e80000100800 */
[----:B------:R1:W-:Y:S04]  /*8430*/  STL [R1+0x930], R52 ;  /* 0x0009303401007387 */ /* 0x0003e80000100800 */
[----:B------:R-:W4:Y:S01]  /*8440*/  LDL.LU.64 R34, [R1+0x2b8] ;  /* 0x0002b80001227983 */ /* 0x000f220000300a00 */
        /* <DEDUP_REMOVED lines=13> */
[----:B------:R-:W-:Y:S04]  /*8520*/  STL [R1+0x950], R30 ;  /* 0x0009501e01007387 */ /* 0x000fe80000100800 */
[----:B------:R0:W-:Y:S04]  /*8530*/  STL [R1+0x944], R0 ;  /* 0x0009440001007387 */ /* 0x0001e80000100800 */
[----:B-1----:R-:W2:Y:S01]  /*8540*/  LDL.LU.64 R6, [R1+0x2c8] ;  /* 0x0002c80001067983 */ /* 0x002ea20000300a00 */
[----:B0-----:R-:W-:-:S05]  /*8550*/  IMAD.MOV.U32 R0, RZ, RZ, R31 ;  /* 0x000000ffff007224 */ /* 0x001fca00078e001f */
[----:B------:R0:W-:Y:S04]  /*8560*/  STL [R1+0x94c], R0 ;  /* 0x00094c0001007387 */ /* 0x0001e80000100800 */
[----:B------:R-:W-:Y:S04]  /*8570*/  STL [R1+0x958], R36 ;  /* 0x0009582401007387 */ /* 0x000fe80000100800 */
[----:B------:R-:W2:Y:S01]  /*8580*/  LDL.LU.64 R30, [R1+0x70] ;  /* 0x00007000011e7983 */ /* 0x000ea20000300a00 */
[----:B0-----:R-:W-:-:S03]  /*8590*/  IMAD.MOV.U32 R0, RZ, RZ, R37 ;  /* 0x000000ffff007224 */ /* 0x001fc600078e0025 */
[----:B---3--:R-:W-:Y:S04]  /*85a0*/  STL [R1+0x960], R4 ;  /* 0x0009600401007387 */ /* 0x008fe80000100800 */
[----:B------:R0:W-:Y:S02]  /*85b0*/  STL [R1+0x954], R0 ;  /* 0x0009540001007387 */ /* 0x0001e40000100800 */
[----:B0-----:R-:W-:Y:S02]  /*85c0*/  IMAD.MOV.U32 R0, RZ, RZ, R5 ;  /* 0x000000ffff007224 */ /* 0x001fe400078e0005 */
[----:B------:R-:W3:Y:S04]  /*85d0*/  LDL.LU.64 R4, [R1+0x2d0] ;  /* 0x0002d00001047983 */ /* 0x000ee80000300a00 */
[----:B------:R0:W-:Y:S04]  /*85e0*/  STL [R1+0x95c], R0 ;  /* 0x00095c0001007387 */ /* 0x0001e80000100800 */
[----:B------:R1:W-:Y:S01]  /*85f0*/  STL [R1+0x968], R28 ;  /* 0x0009681c01007387 */ /* 0x0003e20000100800 */
[----:B0-----:R-:W-:-:S03]  /*8600*/  IMAD.MOV.U32 R0, RZ, RZ, R29 ;  /* 0x000000ffff007224 */ /* 0x001fc600078e001d */
[----:B------:R-:W-:Y:S04]  /*8610*/  STL [R1+0x970], R10 ;  /* 0x0009700a01007387 */ /* 0x000fe80000100800 */
[----:B------:R0:W-:Y:S04]  /*8620*/  STL [R1+0x964], R0 ;  /* 0x0009640001007387 */ /* 0x0001e80000100800 */
[----:B-1----:R-:W3:Y:S01]  /*8630*/  LDL.LU.64 R28, [R1+0x240] ;  /* 0x00024000011c7983 */ /* 0x002ee20000300a00 */
[----:B0-----:R-:W-:-:S03]  /*8640*/  IMAD.MOV.U32 R0, RZ, RZ, R11 ;  /* 0x000000ffff007224 */ /* 0x001fc600078e000b */
[----:B----4-:R-:W-:Y:S04]  /*8650*/  STL [R1+0x978], R54 ;  /* 0x0009783601007387 */ /* 0x010fe80000100800 */
[----:B------:R0:W-:Y:S02]  /*8660*/  STL [R1+0x96c], R0 ;  /* 0x00096c0001007387 */ /* 0x0001e40000100800 */
[----:B0-----:R-:W-:Y:S02]  /*8670*/  IMAD.MOV.U32 R0, RZ, RZ, R55 ;  /* 0x000000ffff007224 */ /* 0x001fe400078e0037 */
[----:B------:R-:W4:Y:S04]  /*8680*/  LDL.LU.64 R54, [R1+0x2d8] ;  /* 0x0002d80001367983 */ /* 0x000f280000300a00 */
[----:B------:R0:W-:Y:S04]  /*8690*/  STL [R1+0x974], R0 ;  /* 0x0009740001007387 */ /* 0x0001e80000100800 */
[----:B------:R-:W-:Y:S01]  /*86a0*/  STL [R1+0x980], R34 ;  /* 0x0009802201007387 */ /* 0x000fe20000100800 */
[----:B0-----:R-:W-:-:S03]  /*86b0*/  IMAD.MOV.U32 R0, RZ, RZ, R35 ;  /* 0x000000ffff007224 */ /* 0x001fc600078e0023 */
[----:B------:R-:W-:Y:S04]  /*86c0*/  STL [R1+0x988], R52 ;  /* 0x0009883401007387 */ /* 0x000fe80000100800 */
[----:B------:R0:W-:Y:S04]  /*86d0*/  STL [R1+0x97c], R0 ;  /* 0x00097c0001007387 */ /* 0x0001e80000100800 */
[----:B------:R-:W-:Y:S01]  /*86e0*/  STL [R1+0x990], R8 ;  /* 0x0009900801007387 */ /* 0x000fe20000100800 */
[----:B0-----:R-:W-:-:S05]  /*86f0*/  IMAD.MOV.U32 R0, RZ, RZ, R53 ;  /* 0x000000ffff007224 */ /* 0x001fca00078e0035 */
[----:B------:R0:W-:Y:S04]  /*8700*/  STL [R1+0x984], R0 ;  /* 0x0009840001007387 */ /* 0x0001e80000100800 */
[----:B------:R-:W4:Y:S01]  /*8710*/  LDL.LU.64 R52, [R1+0x68] ;  /* 0x0000680001347983 */ /* 0x000f220000300a00 */
[----:B0-----:R-:W-:-:S03]  /*8720*/  IMAD.MOV.U32 R0, RZ, RZ, R9 ;  /* 0x000000ffff007224 */ /* 0x001fc600078e0009 */
[----:B--2---:R-:W-:Y:S04]  /*8730*/  STL [R1+0x998], R32 ;  /* 0x0009982001007387 */ /* 0x004fe80000100800 */
[----:B------:R0:W-:Y:S04]  /*8740*/  STL [R1+0x98c], R0 ;  /* 0x00098c0001007387 */ /* 0x0001e80000100800 */
[----:B------:R-:W2:Y:S04]  /*8750*/  LDL.LU.64 R14, [R1+0x2e0] ;  /* 0x0002e000010e7983 */ /* 0x000ea80000300a00 */
[----:B------:R-:W2:Y:S01]  /*8760*/  LDL.LU.64 R12, [R1+0x2e8] ;  /* 0x0002e800010c7983 */ /* 0x000ea20000300a00 */
[----:B0-----:R-:W-:-:S03]  /*8770*/  IMAD.MOV.U32 R0, RZ, RZ, R33 ;  /* 0x000000ffff007224 */ /* 0x001fc600078e0021 */
[----:B------:R-:W2:Y:S04]  /*8780*/  LDL.LU.64 R38, [R1+0x250] ;  /* 0x0002500001267983 */ /* 0x000ea80000300a00 */
[----:B------:R0:W-:Y:S04]  /*8790*/  STL [R1+0x994], R0 ;  /* 0x0009940001007387 */ /* 0x0001e80000100800 */
[----:B------:R-:W-:Y:S01]  /*87a0*/  STL [R1+0x9a0], R6 ;  /* 0x0009a00601007387 */ /* 0x000fe20000100800 */
[----:B0-----:R-:W-:-:S05]  /*87b0*/  IMAD.MOV.U32 R0, RZ, RZ, R7 ;  /* 0x000000ffff007224 */ /* 0x001fca00078e0007 */
[----:B------:R0:W-:Y:S04]  /*87c0*/  STL [R1+0x99c], R0 ;  /* 0x00099c0001007387 */ /* 0x0001e80000100800 */
[----:B------:R-:W-:Y:S01]  /*87d0*/  STL [R1+0x9a8], R30 ;  /* 0x0009a81e01007387 */ /* 0x000fe20000100800 */
[----:B0-----:R-:W-:-:S03]  /*87e0*/  IMAD.MOV.U32 R0, RZ, RZ, R31 ;  /* 0x000000ffff007224 */ /* 0x001fc600078e001f */
[----:B------:R-:W2:Y:S04]  /*87f0*/  LDL.LU.64 R36, [R1+0x60] ;  /* 0x0000600001247983 */ /* 0x000ea80000300a00 */
[----:B------:R-:W2:Y:S04]  /*8800*/  LDL.LU.64 R10, [R1+0x2f0] ;  /* 0x0002f000010a7983 */ /* 0x000ea80000300a00 */
[----:B------:R0:W-:Y:S04]  /*8810*/  STL [R1+0x9a4], R0 ;  /* 0x0009a40001007387 */ /* 0x0001e80000100800 */
[----:B---3--:R-:W-:Y:S01]  /*8820*/  STL [R1+0x9b0], R4 ;  /* 0x0009b00401007387 */ /* 0x008fe20000100800 */
[----:B0-----:R-:W-:-:S03]  /*8830*/  IMAD.MOV.U32 R0, RZ, RZ, R5 ;  /* 0x000000ffff007224 */ /* 0x001fc600078e0005 */
[----:B------:R-:W3:Y:S04]  /*8840*/  LDL.LU.64 R34, [R1+0x268] ;  /* 0x0002680001227983 */ /* 0x000ee80000300a00 */
[----:B------:R-:W3:Y:S04]  /*8850*/  LDL.LU.64 R8, [R1+0x2f8] ;  /* 0x0002f80001087983 */ /* 0x000ee80000300a00 */
[----:B------:R0:W-:Y:S04]  /*8860*/  STL [R1+0x9ac], R0 ;  /* 0x0009ac0001007387 */ /* 0x0001e80000100800 */
[----:B------:R-:W-:Y:S01]  /*8870*/  STL [R1+0x9b8], R28 ;  /* 0x0009b81c01007387 */ /* 0x000fe20000100800 */
[----:B0-----:R-:W-:-:S03]  /*8880*/  IMAD.MOV.U32 R0, RZ, RZ, R29 ;  /* 0x000000ffff007224 */ /* 0x001fc600078e001d */
[----:B------:R-:W3:Y:S04]  /*8890*/  LDL.LU.64 R32, [R1+0x58] ;  /* 0x0000580001207983 */ /* 0x000ee80000300a00 */
[----:B------:R-:W3:Y:S04]  /*88a0*/  LDL.LU.64 R6, [R1+0x300] ;  /* 0x0003000001067983 */ /* 0x000ee80000300a00 */
[----:B------:R0:W-:Y:S04]  /*88b0*/  STL [R1+0x9b4], R0 ;  /* 0x0009b40001007387 */ /* 0x0001e80000100800 */
[----:B----4-:R1:W-:Y:S01]  /*88c0*/  STL [R1+0x9c0], R54 ;  /* 0x0009c03601007387 */ /* 0x0103e20000100800 */
[----:B0-----:R-:W-:-:S03]  /*88d0*/  IMAD.MOV.U32 R0, RZ, RZ, R55 ;  /* 0x000000ffff007224 */ /* 0x001fc600078e0037 */
[----:B------:R-:W4:Y:S04]  /*88e0*/  LDL.LU.64 R30, [R1+0x278] ;  /* 0x00027800011e7983 */ /* 0x000f280000300a00 */
[----:B------:R-:W4:Y:S01]  /*88f0*/  LDL.LU.64 R4, [R1+0x308] ;  /* 0x0003080001047983 */ /* 0x000f220000300a00 */
[----:B-1----:R-:W-:-:S03]  /*8900*/  IMAD.MOV.U32 R54, RZ, RZ, R2 ;  /* 0x000000ffff367224 */ /* 0x002fc600078e0002 */
[----:B------:R0:W-:Y:S01]  /*8910*/  STL [R1+0x9bc], R0 ;  /* 0x0009bc0001007387 */ /* 0x0001e20000100800 */
[----:B------:R-:W-:-:S03]  /*8920*/  IMAD.MOV.U32 R55, RZ, RZ, R3 ;  /* 0x000000ffff377224 */ /* 0x000fc600078e0003 */
[----:B------:R-:W4:Y:S01]  /*8930*/  LDL.LU.64 R2, [R1+0x50] ;  /* 0x0000500001027983 */ /* 0x000f220000300a00 */
[----:B0-----:R-:W0:Y:S01]  /*8940*/  LDC R0, c[0x0][0x3a8] ;  /* 0x0000ea00ff007b82 */ /* 0x001e220000000800 */
[----:B------:R-:W-:Y:S02]  /*8950*/  IMAD.MOV.U32 R16, RZ, RZ, R53 ;  /* 0x000000ffff107224 */ /* 0x000fe400078e0035 */
[----:B------:R1:W-:Y:S04]  /*8960*/  STL [R1+0x9c8], R52 ;  /* 0x0009c83401007387 */ /* 0x0003e80000100800 */
[----:B------:R-:W4:Y:S04]  /*8970*/  LDL.LU.64 R28, [R1+0x310] ;  /* 0x00031000011c7983 */ /* 0x000f280000300a00 */
[----:B------:R-:W-:Y:S04]  /*8980*/  STL [R1+0x9c4], R16 ;  /* 0x0009c41001007387 */ /* 0x000fe80000100800 */
[----:B--2---:R2:W-:Y:S04]  /*8990*/  STL [R1+0x9d0], R14 ;  /* 0x0009d00e01007387 */ /* 0x0045e80000100800 */
[----:B-1----:R-:W4:Y:S04]  /*89a0*/  LDL.LU.64 R52, [R1+0x290] ;  /* 0x0002900001347983 */ /* 0x002f280000300a00 */
[----:B------:R-:W-:Y:S01]  /*89b0*/  STL [R1+0x9d8], R38 ;  /* 0x0009d82601007387 */ /* 0x000fe20000100800 */
[----:B--2---:R-:W-:-:S05]  /*89c0*/  IMAD.MOV.U32 R14, RZ, RZ, R15 ;  /* 0x000000ffff0e7224 */ /* 0x004fca00078e000f */
[----:B------:R1:W-:Y:S04]  /*89d0*/  STL [R1+0x9cc], R14 ;  /* 0x0009cc0e01007387 */ /* 0x0003e80000100800 */
[----:B------:R2:W-:Y:S01]  /*89e0*/  STL [R1+0x9e0], R12 ;  /* 0x0009e00c01007387 */ /* 0x0005e20000100800 */
[----:B-1----:R-:W-:Y:S02]  /*89f0*/  IMAD.MOV.U32 R14, RZ, RZ, R39 ;  /* 0x000000ffff0e7224 */ /* 0x002fe400078e0027 */
[----:B--2---:R-:W-:-:S03]  /*8a00*/  IMAD.MOV.U32 R12, RZ, RZ, R13 ;  /* 0x000000ffff0c7224 */ /* 0x004fc600078e000d */
[----:B------:R-:W-:Y:S04]  /*8a10*/  STL [R1+0x9d4], R14 ;  /* 0x0009d40e01007387 */ /* 0x000fe80000100800 */
[----:B------:R-:W-:Y:S04]  /*8a20*/  STL [R1+0x9e8], R36 ;  /* 0x0009e82401007387 */ /* 0x000fe80000100800 */
[----:B------:R1:W-:Y:S04]  /*8a30*/  STL [R1+0x9dc], R12 ;  /* 0x0009dc0c01007387 */ /* 0x0003e80000100800 */
[----:B------:R2:W-:Y:S01]  /*8a40*/  STL [R1+0x9f0], R10 ;  /* 0x0009f00a01007387 */ /* 0x0005e20000100800 */
[----:B-1----:R-:W-:-:S02]  /*8a50*/  IMAD.MOV.U32 R12, RZ, RZ, R37 ;  /* 0x000000ffff0c7224 */ /* 0x002fc400078e0025 */
[----:B--2---:R-:W-:-:S03]  /*8a60*/  IMAD.MOV.U32 R10, RZ, RZ, R11 ;  /* 0x000000ffff0a7224 */ /* 0x004fc600078e000b */
[----:B------:R-:W-:Y:S04]  /*8a70*/  STL [R1+0x9e4], R12 ;  /* 0x0009e40c01007387 */ /* 0x000fe80000100800 */
[----:B---3--:R-:W-:Y:S04]  /*8a80*/  STL [R1+0x9f8], R34 ;  /* 0x0009f82201007387 */ /* 0x008fe80000100800 */
[----:B------:R1:W-:Y:S04]  /*8a90*/  STL [R1+0x9ec], R10 ;  /* 0x0009ec0a01007387 */ /* 0x0003e80000100800 */
[----:B------:R2:W-:Y:S01]  /*8aa0*/  STL [R1+0xa00], R8 ;  /* 0x000a000801007387 */ /* 0x0005e20000100800 */
[----:B-1----:R-:W-:-:S02]  /*8ab0*/  IMAD.MOV.U32 R10, RZ, RZ, R35 ;  /* 0x000000ffff0a7224 */ /* 0x002fc400078e0023 */
        /* <DEDUP_REMOVED lines=8> */
[----:B----4-:R-:W-:Y:S04]  /*8b40*/  STL [R1+0xa18], R30 ;  /* 0x000a181e01007387 */ /* 0x010fe80000100800 */
[----:B------:R1:W-:Y:S04]  /*8b50*/  STL [R1+0xa0c], R6 ;  /* 0x000a0c0601007387 */ /* 0x0003e80000100800 */
[----:B------:R2:W-:Y:S01]  /*8b60*/  STL [R1+0xa20], R4 ;  /* 0x000a200401007387 */ /* 0x0005e20000100800 */
[----:B-1----:R-:W-:-:S02]  /*8b70*/  IMAD.MOV.U32 R6, RZ, RZ, R31 ;  /* 0x000000ffff067224 */ /* 0x002fc400078e001f */
[----:B--2---:R-:W-:-:S03]  /*8b80*/  IMAD.MOV.U32 R4, RZ, RZ, R5 ;  /* 0x000000ffff047224 */ /* 0x004fc600078e0005 */
[----:B------:R-:W-:Y:S04]  /*8b90*/  STL [R1+0xa14], R6 ;  /* 0x000a140601007387 */ /* 0x000fe80000100800 */
[----:B------:R1:W-:Y:S04]  /*8ba0*/  STL [R1+0xa1c], R4 ;  /* 0x000a1c0401007387 */ /* 0x0003e80000100800 */
[----:B------:R2:W-:Y:S01]  /*8bb0*/  STL [R1+0xa28], R2 ;  /* 0x000a280201007387 */ /* 0x0005e20000100800 */
[----:B-1----:R-:W-:Y:S02]  /*8bc0*/  IMAD.MOV.U32 R4, RZ, RZ, R3 ;  /* 0x000000ffff047224 */ /* 0x002fe400078e0003 */
[----:B0-----:R-:W-:-:S03]  /*8bd0*/  IMAD R6, R0, 0x3f, RZ ;  /* 0x0000003f00067824 */ /* 0x001fc600078e02ff */
[----:B------:R0:W-:Y:S01]  /*8be0*/  STL [R1+0xa24], R4 ;  /* 0x000a240401007387 */ /* 0x0001e20000100800 */
[----:B--2---:R-:W-:-:S03]  /*8bf0*/  IMAD.WIDE R2, R6, 0x2, R54 ;  /* 0x0000000206027825 */ /* 0x004fc600078e0236 */
[----:B------:R-:W-:Y:S01]  /*8c00*/  STL [R1+0xa30], R28 ;  /* 0x000a301c01007387 */ /* 0x000fe20000100800 */
[----:B0-----:R-:W-:Y:S02]  /*8c10*/  IMAD.MOV.U32 R4, RZ, RZ, R29 ;  /* 0x000000ffff047224 */ /* 0x001fe400078e001d */
[----:B------:R-:W-:-:S04]  /*8c20*/  IMAD R10, R0, 0x3e, RZ ;  /* 0x0000003e000a7824 */ /* 0x000fc800078e02ff */
[----:B------:R-:W-:-:S04]  /*8c30*/  IMAD.WIDE R8, R10, 0x2, R54 ;  /* 0x000000020a087825 */ /* 0x000fc800078e0236 */
[----:B------:R-:W-:Y:S01]  /*8c40*/  IMAD R11, R0, 0x3d, RZ ;  /* 0x0000003d000b7824 */ /* 0x000fe200078e02ff */
[----:B------:R-:W-:Y:S04]  /*8c50*/  STL [R1+0xa38], R52 ;  /* 0x000a383401007387 */ /* 0x000fe80000100800 */
[----:B------:R0:W-:Y:S04]  /*8c60*/  STL [R1+0xa2c], R4 ;  /* 0x000a2c0401007387 */ /* 0x0001e80000100800 */
[----:B------:R-:W-:Y:S01]  /*8c70*/  STL [R1+0xa40], R2 ;  /* 0x000a400201007387 */ /* 0x000fe20000100800 */
[----:B0-----:R-:W-:-:S05]  /*8c80*/  IMAD.MOV.U32 R4, RZ, RZ, R53 ;  /* 0x000000ffff047224 */ /* 0x001fca00078e0035 */
[----:B------:R0:W-:Y:S04]  /*8c90*/  STL [R1+0xa34], R4 ;  /* 0x000a340401007387 */ /* 0x0001e80000100800 */
[----:B------:R1:W-:Y:S01]  /*8ca0*/  STL [R1+0xa3c], R3 ;  /* 0x000a3c0301007387 */ /* 0x0003e20000100800 */
[----:B0-----:R-:W-:-:S04]  /*8cb0*/  IMAD.WIDE R4, R6, 0x2, R58 ;  /* 0x0000000206047825 */ /* 0x001fc800078e023a */
[----:B-1----:R-:W-:-:S04]  /*8cc0*/  IMAD.WIDE R2, R6, 0x2, R56 ;  /* 0x0000000206027825 */ /* 0x002fc800078e0238 */
[----:B------:R-:W-:Y:S01]  /*8cd0*/  IMAD.WIDE R6, R6, 0x2, R60 ;  /* 0x0000000206067825 */ /* 0x000fe200078e023c */
[----:B------:R-:W-:Y:S04]  /*8ce0*/  STL [R1+0xa48], R2 ;  /* 0x000a480201007387 */ /* 0x000fe80000100800 */
[----:B------:R0:W-:Y:S04]  /*8cf0*/  STL [R1+0xa44], R3 ;  /* 0x000a440301007387 */ /* 0x0001e80000100800 */
[----:B------:R-:W-:Y:S04]  /*8d00*/  STL [R1+0xa50], R4 ;  /* 0x000a500401007387 */ /* 0x000fe80000100800 */
[----:B------:R1:W-:Y:S01]  /*8d10*/  STL [R1+0xa4c], R5 ;  /* 0x000a4c0501007387 */ /* 0x0003e20000100800 */
[----:B0-----:R-:W-:-:S03]  /*8d20*/  IMAD.WIDE R2, R10, 0x2, R56 ;  /* 0x000000020a027825 */ /* 0x001fc600078e0238 */
[----:B------:R-:W-:Y:S04]  /*8d30*/  STL [R1+0xa58], R6 ;  /* 0x000a580601007387 */ /* 0x000fe80000100800 */
[----:B------:R0:W-:Y:S01]  /*8d40*/  STL [R1+0xa54], R7 ;  /* 0x000a540701007387 */ /* 0x0001e20000100800 */
[----:B-1----:R-:W-:-:S03]  /*8d50*/  IMAD.WIDE R4, R10, 0x2, R58 ;  /* 0x000000020a047825 */ /* 0x002fc600078e023a */
[----:B------:R-:W-:Y:S04]  /*8d60*/  STL [R1+0xa60], R8 ;  /* 0x000a600801007387 */ /* 0x000fe80000100800 */
[----:B------:R1:W-:Y:S01]  /*8d70*/  STL [R1+0xa5c], R9 ;  /* 0x000a5c0901007387 */ /* 0x0003e20000100800 */
[----:B0-----:R-:W-:-:S03]  /*8d80*/  IMAD.WIDE R6, R10, 0x2, R60 ;  /* 0x000000020a067825 */ /* 0x001fc600078e023c */
[----:B------:R-:W-:Y:S04]  /*8d90*/  STL [R1+0xa68], R2 ;  /* 0x000a680201007387 */ /* 0x000fe80000100800 */
[----:B------:R0:W-:Y:S01]  /*8da0*/  STL [R1+0xa64], R3 ;  /* 0x000a640301007387 */ /* 0x0001e20000100800 */
[----:B-1----:R-:W-:-:S03]  /*8db0*/  IMAD.WIDE R8, R11, 0x2, R54 ;  /* 0x000000020b087825 */ /* 0x002fc600078e0236 */
[----:B------:R-:W-:Y:S01]  /*8dc0*/  STL [R1+0xa70], R4 ;  /* 0x000a700401007387 */ /* 0x000fe20000100800 */
[----:B------:R-:W-:-:S03]  /*8dd0*/  IMAD R10, R0, 0x3c, RZ ;  /* 0x0000003c000a7824 */ /* 0x000fc600078e02ff */
        /* <DEDUP_REMOVED lines=363> */
[----:B------:R-:W-:-:S03]  /*a490*/  IMAD.SHL.U32 R10, R0, 0x20, RZ ;  /* 0x00000020000a7824 */ /* 0x000fc600078e00ff */
        /* <DEDUP_REMOVED lines=394> */
[----:B------:R1:W-:Y:S04]  /*bd40*/  STL [R1+0x11c8], R8 ;  /* 0x0011c80801007387 */ /* 0x0003e80000100800 */
[----:B------:R-:W-:Y:S01]  /*bd50*/  STL [R1+0x11c4], R9 ;  /* 0x0011c40901007387 */ /* 0x000fe20000100800 */
[----:B0-----:R-:W-:-:S03]  /*bd60*/  IMAD.WIDE R6, R11, 0x2, R60 ;  /* 0x000000020b067825 */ /* 0x001fc600078e023c */
[----:B------:R-:W-:Y:S01]  /*bd70*/  STL [R1+0x11d0], R2 ;  /* 0x0011d00201007387 */ /* 0x000fe20000100800 */
[----:B-1----:R-:W-:-:S03]  /*bd80*/  IMAD.SHL.U32 R8, R0, 0x2, RZ ;  /* 0x0000000200087824 */ /* 0x002fc600078e00ff */
        /* <DEDUP_REMOVED lines=10> */
[----:B------:R-:W-:Y:S01]  /*be30*/  STL [R1+0x11f0], R4 ;  /* 0x0011f00401007387 */ /* 0x000fe20000100800 */
[----:B------:R-:W-:-:S03]  /*be40*/  IMAD.WIDE R8, R8, 0x2, R60 ;  /* 0x0000000208087825 */ /* 0x000fc600078e023c */
[----:B------:R0:W-:Y:S01]  /*be50*/  STL [R1+0x11ec], R5 ;  /* 0x0011ec0501007387 */ /* 0x0001e20000100800 */
[----:B-1----:R-:W-:-:S03]  /*be60*/  IMAD.WIDE R2, R0, 0x2, R54 ;  /* 0x0000000200027825 */ /* 0x002fc600078e0236 */
[----:B------:R-:W-:Y:S04]  /*be70*/  STL [R1+0x11f8], R6 ;  /* 0x0011f80601007387 */ /* 0x000fe80000100800 */
[----:B------:R1:W-:Y:S01]  /*be80*/  STL [R1+0x11f4], R7 ;  /* 0x0011f40701007387 */ /* 0x0003e20000100800 */
[----:B0-----:R-:W-:-:S03]  /*be90*/  IMAD.WIDE R4, R0, 0x2, R56 ;  /* 0x0000000200047825 */ /* 0x001fc600078e0238 */
[----:B------:R-:W-:Y:S04]  /*bea0*/  STL [R1+0x1200], R8 ;  /* 0x0012000801007387 */ /* 0x000fe80000100800 */
[----:B------:R-:W-:Y:S01]  /*beb0*/  STL [R1+0x11fc], R9 ;  /* 0x0011fc0901007387 */ /* 0x000fe20000100800 */
[----:B-1----:R-:W-:-:S03]  /*bec0*/  IMAD.WIDE R6, R0, 0x2, R58 ;  /* 0x0000000200067825 */ /* 0x002fc600078e023a */
[----:B------:R-:W-:Y:S04]  /*bed0*/  STL [R1+0x1208], R2 ;  /* 0x0012080201007387 */ /* 0x000fe80000100800 */
[----:B------:R0:W-:Y:S04]  /*bee0*/  STL [R1+0x1204], R3 ;  /* 0x0012040301007387 */ /* 0x0001e80000100800 */
[----:B------:R-:W-:Y:S04]  /*bef0*/  STL [R1+0x1210], R4 ;  /* 0x0012100401007387 */ /* 0x000fe80000100800 */
[----:B------:R-:W-:Y:S01]  /*bf00*/  STL [R1+0x120c], R5 ;  /* 0x00120c0501007387 */ /* 0x000fe20000100800 */
[----:B0-----:R-:W-:-:S03]  /*bf10*/  IMAD.WIDE R2, R0, 0x2, R60 ;  /* 0x0000000200027825 */ /* 0x001fc600078e023c */
[----:B------:R-:W-:Y:S04]  /*bf20*/  STL [R1+0x1218], R6 ;  /* 0x0012180601007387 */ /* 0x000fe80000100800 */
[----:B------:R-:W-:Y:S04]  /*bf30*/  STL [R1+0x1214], R7 ;  /* 0x0012140701007387 */ /* 0x000fe80000100800 */
[----:B------:R-:W-:Y:S04]  /*bf40*/  STL [R1+0x1220], R2 ;  /* 0x0012200201007387 */ /* 0x000fe80000100800 */
[----:B------:R0:W-:Y:S04]  /*bf50*/  STL [R1+0x121c], R3 ;  /* 0x00121c0301007387 */ /* 0x0001e80000100800 */
[----:B------:R1:W-:Y:S04]  /*bf60*/  STL [R1+0x758], RZ ;  /* 0x000758ff01007387 */ /* 0x0003e80000100800 */
        /* <DEDUP_REMOVED lines=161> */
[----:B------:R1:W-:Y:S01]  /*c980*/  STL [R1+0x6c4], RZ ;  /* 0x0006c4ff01007387 */ /* 0x0003e20000100800 */
[----:B------:R-:W2:Y:S03]  /*c990*/  S2R R61, SR_TID.X ;  /* 0x00000000003d7919 */ /* 0x000ea60000002100 */
        /* <DEDUP_REMOVED lines=29> */
[----:B--2---:R-:W-:-:S03]  /*cb70*/  LOP3.LUT R61, R61, 0x1f, RZ, 0xc0, !PT ;  /* 0x0000001f3d3d7812 */ /* 0x004fc600078ec0ff */
[----:B------:R1:W-:Y:S04]  /*cb80*/  STL [R1+0x11c], RZ ;  /* 0x00011cff01007387 */ /* 0x0003e80000100800 */
[----:B------:R1:W-:Y:S04]  /*cb90*/  STL [R1+0x680], RZ ;  /* 0x000680ff01007387 */ /* 0x0003e80000100800 */
[----:B------:R1:W-:Y:S04]  /*cba0*/  STL [R1+0x684], RZ ;  /* 0x000684ff01007387 */ /* 0x0003e80000100800 */
[----:B------:R1:W-:Y:S04]  /*cbb0*/  STL [R1+0x688], RZ ;  /* 0x000688ff01007387 */ /* 0x0003e80000100800 */
[----:B------:R1:W-:Y:S01]  /*cbc0*/  STL [R1+0x68c], RZ ;  /* 0x00068cff01007387 */ /* 0x0003e20000100800 */
[----:B0-----:R-:W-:-:S02]  /*cbd0*/  IMAD.SHL.U32 R3, R61, 0x2, RZ ;  /* 0x000000023d037824 */ /* 0x001fc400078e00ff */
[----:B------:R-:W0:Y:S01]  /*cbe0*/  LDC R61, c[0x0][0x3ac] ;  /* 0x0000eb00ff3d7b82 */ /* 0x000e220000000800 */
        /* <DEDUP_REMOVED lines=25> */
[----:B0-----:R-:W-:-:S03]  /*cd80*/  IMAD.SHL.U32 R2, R61, 0x40, RZ ;  /* 0x000000403d027824 */ /* 0x001fc600078e00ff */
[----:B------:R1:W-:Y:S04]  /*cd90*/  STL [R1+0x3f4], RZ ;  /* 0x0003f4ff01007387 */ /* 0x0003e80000100800 */
[----:B------:R1:W-:Y:S04]  /*cda0*/  STL [R1+0x3f8], RZ ;  /* 0x0003f8ff01007387 */ /* 0x0003e80000100800 */
[----:B------:R1:W-:Y:S04]  /*cdb0*/  STL [R1+0x3fc], RZ ;  /* 0x0003fcff01007387 */ /* 0x0003e80000100800 */
[----:B------:R1:W-:Y:S04]  /*cdc0*/  STL [R1+0x6b0], RZ ;  /* 0x0006b0ff01007387 */ /* 0x0003e80000100800 */
[----:B------:R1:W-:Y:S01]  /*cdd0*/  STL [R1+0x6b4], RZ ;  /* 0x0006b4ff01007387 */ /* 0x0003e20000100800 */
[----:B------:R-:W0:Y:S03]  /*cde0*/  S2R R61, SR_TID.X ;  /* 0x00000000003d7919 */ /* 0x000e260000002100 */
        /* <DEDUP_REMOVED lines=29> */
[----:B0-----:R-:W-:-:S03]  /*cfc0*/  LOP3.LUT R60, R61, 0x7, RZ, 0xc0, !PT ;  /* 0x000000073d3c7812 */ /* 0x001fc600078ec0ff */
[----:B------:R1:W-:Y:S04]  /*cfd0*/  STL [R1+0x3e8], RZ ;  /* 0x0003e8ff01007387 */ /* 0x0003e80000100800 */
[----:B------:R1:W-:Y:S01]  /*cfe0*/  STL [R1+0x3ec], RZ ;  /* 0x0003ecff01007387 */ /* 0x0003e20000100800 */
[C---:B--2---:R-:W-:Y:S02]  /*cff0*/  IMAD.SHL.U32 R58, R59.reuse, 0x2, RZ ;  /* 0x000000023b3a7824 */ /* 0x044fe400078e00ff */
[----:B------:R-:W-:Y:S02]  /*d000*/  IMAD R61, R60, 0x110, RZ ;  /* 0x000001103c3d7824 */ /* 0x000fe400078e02ff */
[----:B------:R-:W-:Y:S02]  /*d010*/  IMAD.SHL.U32 R4, R0, 0x40, RZ ;  /* 0x0000004000047824 */ /* 0x000fe400078e00ff */
[----:B------:R-:W-:Y:S01]  /*d020*/  IMAD R60, R60, 0x90, RZ ;  /* 0x000000903c3c7824 */ /* 0x000fe200078e02ff */
[----:B------:R-:W-:Y:S01]  /*d030*/  SHF.R.S32.HI R0, RZ, 0x1f, R2 ;  /* 0x0000001fff007819 */ /* 0x000fe20000011402 */
[----:B------:R-:W-:Y:S01]  /*d040*/  IMAD.SHL.U32 R59, R59, 0x80, RZ ;  /* 0x000000803b3b7824 */ /* 0x000fe200078e00ff */
[----:B------:R-:W-:-:S02]  /*d050*/  LOP3.LUT R61, R61, 0x10, R58, 0x78, !PT ;  /* 0x000000103d3d7812 */ /* 0x000fc400078e783a */
[----:B------:R-:W-:Y:S01]  /*d060*/  SHF.R.S32.HI R5, RZ, 0x1f, R4 ;  /* 0x0000001fff057819 */ /* 0x000fe20000011404 */
[----:B------:R-:W-:Y:S01]  /*d070*/  USHF.R.S32.HI UR6, URZ, 0x1f, UR4 ;  /* 0x0000001fff067899 */ /* 0x000fe20008011404 */
[----:B------:R-:W-:Y:S02]  /*d080*/  LOP3.LUT R60, R60, 0x30, R58, 0x78, !PT ;  /* 0x000000303c3c7812 */ /* 0x000fe400078e783a */
[----:B------:R-:W-:Y:S02]  /*d090*/  SHF.L.U64.HI R0, R2, 0x1, R0 ;  /* 0x0000000102007819 */ /* 0x000fe40000010200 */
[----:B------:R-:W-:Y:S02]  /*d0a0*/  LOP3.LUT R61, R61, 0x800, R59, 0xf8, !PT ;  /* 0x000008003d3d7812 */ /* 0x000fe400078ef83b */
[----:B------:R-:W-:Y:S01]  /*d0b0*/  SHF.L.U64.HI R2, R4, 0x1, R5 ;  /* 0x0000000104027819 */ /* 0x000fe20000010205 */
[----:B------:R-:W-:Y:S01]  /*d0c0*/  ULEA.HI UR6, UR6, UR4, URZ, 0x6 ;  /* 0x0000000406067291 */ /* 0x000fe2000f8f30ff */
[----:B------:R-:W-:-:S02]  /*d0d0*/  LOP3.LUT R4, R3, 0x10, RZ, 0x3c, !PT ;  /* 0x0000001003047812 */ /* 0x000fc400078e3cff */
[C---:B------:R-:W-:Y:S02]  /*d0e0*/  LOP3.LUT R6, R3.reuse, 0x20, RZ, 0x3c, !PT ;  /* 0x0000002003067812 */ /* 0x040fe400078e3cff */
[----:B------:R-:W-:Y:S02]  /*d0f0*/  LOP3.LUT R5, R3, 0x30, RZ, 0x3c, !PT ;  /* 0x0000003003057812 */ /* 0x000fe400078e3cff */
[----:B------:R-:W-:Y:S02]  /*d100*/  LOP3.LUT R4, R60, 0x40, RZ, 0x3c, !PT ;  /* 0x000000403c047812 */ /* 0x000fe400078e3cff */
[C---:B------:R-:W-:Y:S02]  /*d110*/  LOP3.LUT R6, R61.reuse, 0x20, RZ, 0x3c, !PT ;  /* 0x000000203d067812 */ /* 0x040fe400078e3cff */
[C---:B------:R-:W-:Y:S02]  /*d120*/  LOP3.LUT R5, R61.reuse, 0x40, RZ, 0x3c, !PT ;  /* 0x000000403d057812 */ /* 0x040fe400078e3cff */
[----:B------:R-:W-:Y:S01]  /*d130*/  LOP3.LUT R4, R61, 0x60, RZ, 0x3c, !PT ;  /* 0x000000603d047812 */ /* 0x000fe200078e3cff */
[----:B-1----:R-:W-:-:S12]  /*d140*/  USHF.R.S32.HI UR6, URZ, 0x6, UR6 ;  /* 0x00000006ff067899 */ /* 0x002fd80008011406 */
.L_x_1:
[----:B0-----:R-:W2:Y:S01]  /*d150*/  LDL.64 R4, [R1+0x560] ;  /* 0x0005600001047983 */ /* 0x001ea20000100a00 */
[----:B-----5:R-:W0:Y:S03]  /*d160*/  LDC R29, c[0x0][0x3a0] ;  /* 0x0000e800ff1d7b82 */ /* 0x020e260000000800 */
[----:B--2---:R1:W-:Y:S04]  /*d170*/  STL [R1+0x2098], R5 ;  /* 0x0020980501007387 */ /* 0x0043e80000100800 */
[----:B-1----:R-:W0:Y:S04]  /*d180*/  LDL R5, [R1+0x758] ;  /* 0x0007580001057983 */ /* 0x002e280000100800 */
        /* <DEDUP_REMOVED lines=176> */
[----:B------:R-:W-:Y:S01]  /*dc90*/  STL [R1+0x1dd4], R6 ;  /* 0x001dd40601007387 */ /* 0x000fe20000100800 */
[----:B0-----:R-:W-:-:S03]  /*dca0*/  IMAD R29, R5, -0x40, R29 ;  /* 0xffffffc0051d7824 */ /* 0x001fc600078e021d */
[----:B------:R-:W-:Y:S04]  /*dcb0*/  STL [R1+0x13b4], R2 ;  /* 0x0013b40201007387 */ /* 0x000fe80000100800 */
[----:B------:R-:W-:Y:S04]  /*dcc0*/  STL [R1+0x1d28], R2 ;  /* 0x001d280201007387 */ /* 0x000fe80000100800 */
[----:B------:R0:W-:Y:S04]  /*dcd0*/  STL [R1+0x1384], R0 ;  /* 0x0013840001007387 */ /* 0x0001e80000100800 */
[----:B0-----:R-:W2:Y:S04]  /*dce0*/  LDL.LU R0, [R1+0xa54] ;  /* 0x000a540001007983 */ /* 0x001ea80000300800 */
[----:B------:R-:W3:Y:S01]  /*dcf0*/  LDL.LU R5, [R1+0x2098] ;  /* 0x0020980001057983 */ /* 0x000ee20000300800 */
[----:B------:R-:W-:-:S02]  /*dd00*/  ISETP.GT.AND P0, PT, R29, RZ, PT ;  /* 0x000000ff1d00720c */ /* 0x000fc40003f04270 */
[----:B------:R-:W-:Y:S02]  /*dd10*/  PRMT R30, RZ, 0x7610, R30 ;  /* 0x00007610ff1e7816 */ /* 0x000fe4000000001e */
[----:B------:R-:W-:Y:S02]  /*dd20*/  PRMT R61, RZ, 0x7610, R61 ;  /* 0x00007610ff3d7816 */ /* 0x000fe4000000003d */
[----:B------:R-:W-:-:S07]  /*dd30*/  ISETP.GT.AND P1, PT, R29, 0x1, PT ;  /* 0x000000011d00780c */ /* 0x000fce0003f24270 */
[----:B---3--:R-:W3:Y:S04]  /*dd40*/  @P0 LDG.E.U16 R30, desc[UR38][R4.64] ;  /* 0x00000026041e0981 */ /* 0x008ee8000c1e1500 */
[----:B---3--:R0:W-:Y:S04]  /*dd50*/  STL [R1+0x350], R30 ;  /* 0x0003501e01007387 */ /* 0x0081e80000100800 */
[----:B0-----:R-:W3:Y:S04]  /*dd60*/  LDL.LU R30, [R1+0x2094] ;  /* 0x00209400011e7983 */ /* 0x001ee80000300800 */
[----:B------:R-:W4:Y:S01]  /*dd70*/  LDL.64 R4, [R1+0x558] ;  /* 0x0005580001047983 */ /* 0x000f220000100a00 */
[----:B---3--:R-:W-:-:S03]  /*dd80*/  PRMT R30, RZ, 0x7610, R30 ;  /* 0x00007610ff1e7816 */ /* 0x008fc6000000001e */
[----:B----4-:R-:W3:Y:S04]  /*dd90*/  @P0 LDG.E.U16 R61, desc[UR38][R4.64] ;  /* 0x00000026043d0981 */ /* 0x010ee8000c1e1500 */
        /* <DEDUP_REMOVED lines=12> */
[----:B------:R-:W4:Y:S04]  /*de60*/  LDL R4, [R1+0x121c] ;  /* 0x00121c0001047983 */ /* 0x000f280000100800 */
[----:B------:R-:W4:Y:S01]  /*de70*/  LDL R5, [R1+0x1220] ;  /* 0x0012200001057983 */ /* 0x000f220000100800 */
[----:B------:R-:W-:-:S02]  /*de80*/  ISETP.GT.AND P0, PT, R29, 0x2, PT ;  /* 0x000000021d00780c */ /* 0x000fc40003f04270 */
[----:B---3--:R-:W-:Y:S02]  /*de90*/  PRMT R61, RZ, 0x7610, R61 ;  /* 0x00007610ff3d7816 */ /* 0x008fe4000000003d */
[----:B----4-:R-:W-:-:S04]  /*dea0*/  @P1 LOP3.LUT R5, R5, R4, RZ, 0x3c, !PT ;  /* 0x0000000405051212 */ /* 0x010fc800078e3cff */
[----:B------:R-:W-:-:S04]  /*deb0*/  @P1 LOP3.LUT R4, R5, R4, RZ, 0x3c, !PT ;  /* 0x0000000405041212 */ /* 0x000fc800078e3cff */
[----:B------:R-:W-:-:S05]  /*dec0*/  @P1 LOP3.LUT R5, R5, R4, RZ, 0x3c, !PT ;  /* 0x0000000405051212 */ /* 0x000fca00078e3cff */
[----:B------:R-:W3:Y:S04]  /*ded0*/  @P1 LDG.E.U16 R30, desc[UR38][R4.64] ;  /* 0x00000026041e1981 */ /* 0x000ee8000c1e1500 */
[----:B---3--:R0:W-:Y:S04]  /*dee0*/  STL [R1+0x340], R30 ;  /* 0x0003401e01007387 */ /* 0x0081e80000100800 */
[----:B0-----:R-:W3:Y:S04]  /*def0*/  LDL.LU R30, [R1+0x2084] ;  /* 0x00208400011e7983 */ /* 0x001ee80000300800 */
[----:B------:R-:W4:Y:S04]  /*df00*/  LDL R4, [R1+0x1214] ;  /* 0x0012140001047983 */ /* 0x000f280000100800 */
[----:B------:R-:W4:Y:S01]  /*df10*/  LDL R5, [R1+0x1218] ;  /* 0x0012180001057983 */ /* 0x000f220000100800 */
[----:B---3--:R-:W-:-:S02]  /*df20*/  PRMT R30, RZ, 0x7610, R30 ;  /* 0x00007610ff1e7816 */ /* 0x008fc4000000001e */
        /* <DEDUP_REMOVED lines=211> */
[----:B------:R-:W-:-:S02]  /*ec60*/  PRMT R2, RZ, 0x7610, R2 ;  /* 0x00007610ff027816 */ /* 0x000fc40000000002 */
[----:B------:R-:W-:Y:S02]  /*ec70*/  ISETP.GT.AND P0, PT, R29, 0x8, PT ;  /* 0x000000081d00780c */ /* 0x000fe40003f04270 */
        /* <DEDUP_REMOVED lines=17> */
[----:B------:R-:W4:Y:S02]  /*ed90*/  LDL R5, [R1+0x1150] ;  /* 0x0011500001057983 */ /* 0x000f240000100800 */
[----:B----4-:R-:W-:-:S04]  /*eda0*/  @P1 LOP3.LUT R5, R5, R4, RZ, 0x3c, !PT ;  /* 0x0000000405051212 */ /* 0x010fc800078e3cff */
[----:B------:R-:W-:-:S04]  /*edb0*/  @P1 LOP3.LUT R4, R5, R4, RZ, 0x3c, !PT ;  /* 0x0000000405041212 */ /* 0x000fc800078e3cff */
[----:B------:R-:W-:-:S05]  /*edc0*/  @P1 LOP3.LUT R5, R5, R4, RZ, 0x3c, !PT ;  /* 0x0000000405051212 */ /* 0x000fca00078e3cff */
[----:B------:R-:W4:Y:S04]  /*edd0*/  @P1 LDG.E.U16 R30, desc[UR38][R4.64] ;  /* 0x00000026041e1981 */ /* 0x000f28000c1e1500 */
[----:B----4-:R0:W-:Y:S04]  /*ede0*/  STL [R1+0x298], R30 ;  /* 0x0002981e01007387 */ /* 0x0101e80000100800 */
[----:B0-----:R-:W4:Y:S04]  /*edf0*/  LDL.LU R30, [R1+0x201c] ;  /* 0x00201c00011e7983 */ /* 0x001f280000300800 */
[----:B------:R-:W2:Y:S04]  /*ee00*/  LDL R4, [R1+0x1144] ;  /* 0x0011440001047983 */ /* 0x000ea80000100800 */
[----:B------:R-:W2:Y:S01]  /*ee10*/  LDL R5, [R1+0x1148] ;  /* 0x0011480001057983 */ /* 0x000ea20000100800 */
[----:B----4-:R-:W-:-:S02]  /*ee20*/  PRMT R30, RZ, 0x7610, R30 ;  /* 0x00007610ff1e7816 */ /* 0x010fc4000000001e */
[----:B--2---:R-:W-:-:S04]  /*ee30*/  @P1 LOP3.LUT R5, R5, R4, RZ, 0x3c, !PT ;  /* 0x0000000405051212 */ /* 0x004fc800078e3cff */
[----:B------:R-:W-:-:S04]  /*ee40*/  @P1 LOP3.LUT R4, R5, R4, RZ, 0x3c, !PT ;  /* 0x0000000405041212 */ /* 0x000fc800078e3cff */
[----:B------:R-:W-:-:S05]  /*ee50*/  @P1 LOP3.LUT R5, R5, R4, RZ, 0x3c, !PT ;  /* 0x0000000405051212 */ /* 0x000fca00078e3cff */
[----:B------:R-:W2:Y:S04]  /*ee60*/  @P1 LDG.E.U16 R2, desc[UR38][R4.64] ;  /* 0x0000002604021981 */ /* 0x000ea8000c1e1500 */
[----:B------:R-:W4:Y:S04]  /*ee70*/  LDL R4, [R1+0x113c] ;  /* 0x00113c0001047983 */ /* 0x000f280000100800 */
[----:B------:R-:W4:Y:S01]  /*ee80*/  LDL R5, [R1+0x1140] ;  /* 0x0011400001057983 */ /* 0x000f220000100800 */
[----:B---3--:R-:W-:Y:S02]  /*ee90*/  PRMT R61, RZ, 0x7610, R61 ;  /* 0x00007610ff3d7816 */ /* 0x008fe4000000003d */
[----:B------:R-:W-:Y:S01]  /*eea0*/  ISETP.GT.AND P1, PT, R29, 0x9, PT ;  /* 0x000000091d00780c */ /* 0x000fe20003f24270 */
[----:B--2---:R-:W-:Y:S01]  /*eeb0*/  STL [R1+0x1d30], R2 ;  /* 0x001d300201007387 */ /* 0x004fe20000100800 */
[----:B----4-:R-:W-:-:S04]  /*eec0*/  @P0 LOP3.LUT R5, R5, R4, RZ, 0x3c, !PT ;  /* 0x0000000405050212 */ /* 0x010fc800078e3cff */
[----:B------:R-:W-:-:S04]  /*eed0*/  @P0 LOP3.LUT R4, R5, R4, RZ, 0x3c, !PT ;  /* 0x0000000405040212 */ /* 0x000fc800078e3cff */
[----:B------:R-:W-:-:S05]  /*eee0*/  @P0 LOP3.LUT R5, R5, R4, RZ, 0x3c, !PT ;  /* 0x0000000405050212 */ /* 0x000fca00078e3cff */
[----:B------:R-:W2:Y:S04]  /*eef0*/  @P0 LDG.E.U16 R30, desc[UR38][R4.64] ;  /* 0x00000026041e0981 */ /* 0x000ea8000c1e1500 */
[----:B--2---:R0:W-:Y:S04]  /*ef00*/  STL [R1+0x290], R30 ;  /* 0x0002901e01007387 */ /* 0x0041e80000100800 */
[----:B0-----:R-:W2:Y:S04]  /*ef10*/  LDL.LU R30, [R1+0x2018] ;  /* 0x00201800011e7983 */ /* 0x001ea80000300800 */
[----:B------:R-:W3:Y:S04]  /*ef20*/  LDL R4, [R1+0x1134] ;  /* 0x0011340001047983 */ /* 0x000ee80000100800 */
[----:B------:R-:W3:Y:S01]  /*ef30*/  LDL R5, [R1+0x1138] ;  /* 0x0011380001057983 */ /* 0x000ee20000100800 */
[----:B--2---:R-:W-:-:S02]  /*ef40*/  PRMT R30, RZ, 0x7610, R30 ;  /* 0x00007610ff1e7816 */ /* 0x004fc4000000001e */
[----:B---3--:R-:W-:-:S04]  /*ef50*/  @P0 LOP3.LUT R5, R5, R4, RZ, 0x3c, !PT ;  /* 0x0000000405050212 */ /* 0x008fc800078e3cff */
        /* <DEDUP_REMOVED lines=25> */
[----:B------:R-:W-:-:S02]  /*f0f0*/  ISETP.GT.AND P0, PT, R29, 0xa, PT ;  /* 0x0000000a1d00780c */ /* 0x000fc40003f04270 */
[----:B--2---:R-:W-:Y:S02]  /*f100*/  PRMT R61, RZ, 0x7610, R61 ;  /* 0x00007610ff3d7816 */ /* 0x004fe4000000003d */
        /* <DEDUP_REMOVED lines=803> */
[----:B------:R-:W-:-:S02]  /*12340*/  PRMT R60, RZ, 0x7610, R60 ;  /* 0x00007610ff3c7816 */ /* 0x000fc4000000003c */
[----:B---3--:R-:W-:-:S04]  /*12350*/  @P0 LOP3.LUT R5, R5, R4, RZ, 0x3c, !PT ;  /* 0x0000000405050212 */ /* 0x008fc800078e3cff */
        /* <DEDUP_REMOVED lines=8> */
[----:B------:R-:W-:Y:S02]  /*123e0*/  PRMT R58, RZ, 0x7610, R58 ;  /* 0x00007610ff3a7816 */ /* 0x000fe4000000003a */
[----:B------:R-:W-:Y:S02]  /*123f0*/  PRMT R57, RZ, 0x7610, R57 ;  /* 0x00007610ff397816 */ /* 0x000fe40000000039 */
[----:B------:R-:W-:Y:S02]  /*12400*/  ISETP.GT.AND P0, PT, R29, 0x20, PT ;  /* 0x000000201d00780c */ /* 0x000fe40003f04270 */
[----:B----4-:R-:W-:-:S04]  /*12410*/  @P1 LOP3.LUT R5, R5, R4, RZ, 0x3c, !PT ;  /* 0x0000000405051212 */ /* 0x010fc800078e3cff */
[----:B------:R-:W-:-:S04]  /*12420*/  @P1 LOP3.LUT R4, R5, R4, RZ, 0x3c, !PT ;  /* 0x0000000405041212 */ /* 0x000fc800078e3cff */
[----:B------:R-:W-:-:S05]  /*12430*/  @P1 LOP3.LUT R5, R5, R4, RZ, 0x3c, !PT ;  /* 0x0000000405051212 */ /* 0x000fca00078e3cff */
[----:B------:R-:W4:Y:S04]  /*12440*/  @P1 LDG.E.U16 R60, desc[UR38][R4.64] ;  /* 0x00000026043c1981 */ /* 0x000f28000c1e1500 */
[----:B----4-:R0:W-:Y:S04]  /*12450*/  STL [R1+0x3c0], R60 ;  /* 0x0003c03c01007387 */ /* 0x0101e80000100800 */
[----:B0-----:R-:W4:Y:S04]  /*12460*/  LDL.LU R60, [R1+0x1ea8] ;  /* 0x001ea800013c7983 */ /* 0x001f280000300800 */
[----:B------:R-:W2:Y:S04]  /*12470*/  LDL R4, [R1+0xe54] ;  /* 0x000e540001047983 */ /* 0x000ea80000100800 */
[----:B------:R-:W2:Y:S02]  /*12480*/  LDL R5, [R1+0xe58] ;  /* 0x000e580001057983 */ /* 0x000ea40000100800 */
[----:B--2---:R-:W-:-:S04]  /*12490*/  @P1 LOP3.LUT R5, R5, R4, RZ, 0x3c, !PT ;  /* 0x0000000405051212 */ /* 0x004fc800078e3cff */
[----:B------:R-:W-:-:S04]  /*124a0*/  @P1 LOP3.LUT R4, R5, R4, RZ, 0x3c, !PT ;  /* 0x0000000405041212 */ /* 0x000fc800078e3cff */
[----:B------:R-:W-:-:S05]  /*124b0*/  @P1 LOP3.LUT R5, R5, R4, RZ, 0x3c, !PT ;  /* 0x0000000405051212 */ /* 0x000fca00078e3cff */
[----:B------:R-:W2:Y:S04]  /*124c0*/  @P1 LDG.E.U16 R59, desc[UR38][R4.64] ;  /* 0x00000026043b1981 */ /* 0x000ea8000c1e1500 */
[----:B--2---:R0:W-:Y:S04]  /*124d0*/  STL [R1+0x3bc], R59 ;  /* 0x0003bc3b01007387 */ /* 0x0041e80000100800 */
[----:B0-----:R-:W2:Y:S04]  /*124e0*/  LDL.LU R59, [R1+0x1ea4] ;  /* 0x001ea400013b7983 */ /* 0x001ea80000300800 */
        /* <DEDUP_REMOVED lines=9> */
[----:B------:R-:W2:Y:S01]  /*12580*/  LDL R5, [R1+0xe48] ;  /* 0x000e480001057983 */ /* 0x000ea20000100800 */
[----:B------:R-:W-:-:S02]  /*12590*/  PRMT R56, RZ, 0x7610, R56 ;  /* 0x00007610ff387816 */ /* 0x000fc40000000038 */
        /* <DEDUP_REMOVED lines=9> */
[----:B------:R-:W-:Y:S02]  /*12630*/  PRMT R3, RZ, 0x7610, R3 ;  /* 0x00007610ff037816 */ /* 0x000fe40000000003 */
[----:B------:R-:W-:Y:S02]  /*12640*/  PRMT R31, RZ, 0x7610, R31 ;  /* 0x00007610ff1f7816 */ /* 0x000fe4000000001f */
[----:B------:R-:W-:Y:S02]  /*12650*/  ISETP.GT.AND P1, PT, R29, 0x21, PT ;  /* 0x000000211d00780c */ /* 0x000fe40003f24270 */
        /* <DEDUP_REMOVED lines=345> */
[----:B------:R-:W3:Y:S04]  /*13bf0*/  LDL R4, [R1+0xd08] ;  /* 0x000d080001047983 */ /* 0x000ee80000100800 */
[----:B------:R-:W3:Y:S04]  /*13c00*/  LDL R5, [R1+0xd0c] ;  /* 0x000d0c0001057983 */ /* 0x000ee80000100800 */
[----:B--2---:R0:W-:Y:S04]  /*13c10*/  STL [R1+0x2c], R30 ;  /* 0x00002c1e01007387 */ /* 0x0041e80000100800 */
[----:B0-----:R-:W2:Y:S01]  /*13c20*/  LDL R30, [R1+0xce4] ;  /* 0x000ce400011e7983 */ /* 0x001ea20000100800 */
[----:B---3--:R-:W-:-:S04]  /*13c30*/  @P1 LOP3.LUT R5, R5, R4, RZ, 0x3c, !PT ;  /* 0x0000000405051212 */ /* 0x008fc800078e3cff */
[----:B------:R-:W-:-:S04]  /*13c40*/  @P1 LOP3.LUT R4, R5, R4, RZ, 0x3c, !PT ;  /* 0x0000000405041212 */ /* 0x000fc800078e3cff */
[----:B------:R-:W-:-:S05]  /*13c50*/  @P1 LOP3.LUT R5, R5, R4, RZ, 0x3c, !PT ;  /* 0x0000000405051212 */ /* 0x000fca00078e3cff */
[----:B------:R-:W3:Y:S04]  /*13c60*/  @P1 LDG.E.U16 R17, desc[UR38][R4.64] ;  /* 0x0000002604111981 */ /* 0x000ee8000c1e1500 */
[----:B---3--:R0:W-:Y:S04]  /*13c70*/  STL [R1+0x28], R17 ;  /* 0x0000281101007387 */ /* 0x0081e80000100800 */
[----:B0-----:R-:W3:Y:S04]  /*13c80*/  LDL.LU R17, [R1+0x1e04] ;  /* 0x001e040001117983 */ /* 0x001ee80000300800 */
        /* <DEDUP_REMOVED lines=37> */
[----:B------:R-:W2:Y:S01]  /*13ee0*/  LDL R5, [R1+0xce0] ;  /* 0x000ce00001057983 */ /* 0x000ea20000100800 */
[----:B------:R-:W-:Y:S01]  /*13ef0*/  @P0 IMAD.MOV.U32 R4, RZ, RZ, R30 ;  /* 0x000000ffff040224 */ /* 0x000fe200078e001e */
[----:B------:R-:W-:-:S02]  /*13f00*/  PRMT R32, RZ, 0x7610, R32 ;  /* 0x00007610ff207816 */ /* 0x000fc40000000020 */
[----:B------:R-:W3:Y:S04]  /*13f10*/  LDL R30, [R1+0xcb4] ;  /* 0x000cb400011e7983 */ /* 0x000ee80000100800 */
[----:B--2---:R-:W2:Y:S04]  /*13f20*/  @P0 LDG.E.U16 R2, desc[UR38][R4.64] ;  /* 0x0000002604020981 */ /* 0x004ea8000c1e1500 */
[----:B------:R-:W3:Y:S04]  /*13f30*/  LDL R4, [R1+0xcd8] ;  /* 0x000cd80001047983 */ /* 0x000ee80000100800 */
[----:B------:R-:W3:Y:S01]  /*13f40*/  LDL R5, [R1+0xcdc] ;  /* 0x000cdc0001057983 */ /* 0x000ee20000100800 */
[----:B------:R-:W-:-:S02]  /*13f50*/  PRMT R12, RZ, 0x7610, R12 ;  /* 0x00007610ff0c7816 */ /* 0x000fc4000000000c */
[----:B------:R-:W-:Y:S02]  /*13f60*/  PRMT R11, RZ, 0x7610, R11 ;  /* 0x00007610ff0b7816 */ /* 0x000fe4000000000b */
[----:B------:R-:W-:Y:S02]  /*13f70*/  PRMT R10, RZ, 0x7610, R10 ;  /* 0x00007610ff0a7816 */ /* 0x000fe4000000000a */
[----:B------:R-:W-:Y:S01]  /*13f80*/  ISETP.GT.AND P0, PT, R29, 0x2c, PT ;  /* 0x0000002c1d00780c */ /* 0x000fe20003f04270 */
[----:B--2---:R-:W-:Y:S01]  /*13f90*/  STL [R1+0x1d50], R2 ;  /* 0x001d500201007387 */ /* 0x004fe20000100800 */
[----:B---3--:R-:W-:-:S04]  /*13fa0*/  @P1 LOP3.LUT R5, R5, R4, RZ, 0x3c, !PT ;  /* 0x0000000405051212 */ /* 0x008fc800078e3cff */
[----:B------:R-:W-:-:S04]  /*13fb0*/  @P1 LOP3.LUT R4, R5, R4, RZ, 0x3c, !PT ;  /* 0x0000000405041212 */ /* 0x000fc800078e3cff */
[----:B------:R-:W-:-:S05]  /*13fc0*/  @P1 LOP3.LUT R5, R5, R4, RZ, 0x3c, !PT ;  /* 0x0000000405051212 */ /* 0x000fca00078e3cff */
[----:B------:R-:W2:Y:S04]  /*13fd0*/  @P1 LDG.E.U16 R32, desc[UR38][R4.64] ;  /* 0x0000002604201981 */ /* 0x000ea8000c1e1500 */
[----:B--2---:R0:W-:Y:S04]  /*13fe0*/  STL [R1+0x390], R32 ;  /* 0x0003902001007387 */ /* 0x0041e80000100800 */
[----:B0-----:R-:W2:Y:S04]  /*13ff0*/  LDL.LU R32, [R1+0x1df0] ;  /* 0x001df00001207983 */ /* 0x001ea80000300800 */
[----:B------:R-:W3:Y:S04]  /*14000*/  LDL R4, [R1+0xcd0] ;  /* 0x000cd00001047983 */ /* 0x000ee80000100800 */
[----:B------:R-:W3:Y:S02]  /*14010*/  LDL R5, [R1+0xcd4] ;  /* 0x000cd40001057983 */ /* 0x000ee40000100800 */
[----:B---3--:R-:W-:-:S04]  /*14020*/  @P1 LOP3.LUT R5, R5, R4, RZ, 0x3c, !PT ;  /* 0x0000000405051212 */ /* 0x008fc800078e3cff */
[----:B------:R-:W-:-:S04]  /*14030*/  @P1 LOP3.LUT R4, R5, R4, RZ, 0x3c, !PT ;  /* 0x0000000405041212 */ /* 0x000fc800078e3cff */
[----:B------:R-:W-:-:S05]  /*14040*/  @P1 LOP3.LUT R5, R5, R4, RZ, 0x3c, !PT ;  /* 0x0000000405051212 */ /* 0x000fca00078e3cff */
[----:B------:R-:W3:Y:S04]  /*14050*/  @P1 LDG.E.U16 R12, desc[UR38][R4.64] ;  /* 0x00000026040c1981 */ /* 0x000ee8000c1e1500 */
[----:B---3--:R0:W-:Y:S04]  /*14060*/  STL [R1+0x38c], R12 ;  /* 0x00038c0c01007387 */ /* 0x0081e80000100800 */
[----:B0-----:R-:W3:Y:S04]  /*14070*/  LDL.LU R12, [R1+0x1dec] ;  /* 0x001dec00010c7983 */ /* 0x001ee80000300800 */
        /* <DEDUP_REMOVED lines=29> */
[----:B------:R-:W2:Y:S01]  /*14250*/  LDL R5, [R1+0xcb0] ;  /* 0x000cb00001057983 */ /* 0x000ea20000100800 */
[----:B------:R-:W-:-:S03]  /*14260*/  @P0 IMAD.MOV.U32 R4, RZ, RZ, R30 ;  /* 0x000000ffff040224 */ /* 0x000fc600078e001e */
[----:B------:R-:W3:Y:S04]  /*14270*/  LDL R30, [R1+0xc8c] ;  /* 0x000c8c00011e7983 */ /* 0x000ee80000100800 */
[----:B--2---:R-:W2:Y:S04]  /*14280*/  @P0 LDG.E.U16 R8, desc[UR38][R4.64] ;  /* 0x0000002604080981 */ /* 0x004ea8000c1e1500 */
        /* <DEDUP_REMOVED lines=26> */
[----:B------:R-:W3:Y:S04]  /*14430*/  LDL R4, [R1+0xc90] ;  /* 0x000c900001047983 */ /* 0x000ee80000100800 */
[----:B------:R-:W3:Y:S04]  /*14440*/  LDL R5, [R1+0xc94] ;  /* 0x000c940001057983 */ /* 0x000ee80000100800 */
[----:B--2---:R-:W-:Y:S01]  /*14450*/  STL [R1+0x1db4], R2 ;  /* 0x001db40201007387 */ /* 0x004fe20000100800 */
[----:B---3--:R-:W-:-:S04]  /*14460*/  @P1 LOP3.LUT R5, R5, R4, RZ, 0x3c, !PT ;  /* 0x0000000405051212 */ /* 0x008fc800078e3cff */
[----:B------:R-:W-:-:S04]  /*14470*/  @P1 LOP3.LUT R4, R5, R4, RZ, 0x3c, !PT ;  /* 0x0000000405041212 */ /* 0x000fc800078e3cff */
[----:B------:R-:W-:-:S05]  /*14480*/  @P1 LOP3.LUT R5, R5, R4, RZ, 0x3c, !PT ;  /* 0x0000000405051212 */ /* 0x000fca00078e3cff */
[----:B------:R0:W2:Y:S04]  /*14490*/  @P1 LDG.E.U16 R61, desc[UR38][R4.64] ;  /* 0x00000026043d1981 */ /* 0x0000a8000c1e1500 */
[----:B------:R-:W3:Y:S01]  /*144a0*/  LDL R5, [R1+0xc88] ;  /* 0x000c880001057983 */ /* 0x000ee20000100800 */
[----:B----4-:R-:W-:Y:S01]  /*144b0*/  PRMT R60, RZ, 0x7610, R60 ;  /* 0x00007610ff3c7816 */ /* 0x010fe2000000003c */
[----:B0-----:R-:W-:Y:S02]  /*144c0*/  @P1 IMAD.MOV.U32 R4, RZ, RZ, R30 ;  /* 0x000000ffff041224 */ /* 0x001fe400078e001e */
[----:B--2---:R0:W-:Y:S04]  /*144d0*/  STL [R1+0x1db8], R61 ;  /* 0x001db83d01007387 */ /* 0x0041e80000100800 */
[----:B------:R-:W2:Y:S04]  /*144e0*/  LDL R30, [R1+0xc6c] ;  /* 0x000c6c00011e7983 */ /* 0x000ea80000100800 */
[----:B---3--:R-:W3:Y:S04]  /*144f0*/  @P1 LDG.E.U16 R60, desc[UR38][R4.64] ;  /* 0x00000026043c1981 */ /* 0x008ee8000c1e1500 */
[----:B0-----:R-:W4:Y:S04]  /*14500*/  LDL R61, [R1+0xc7c] ;  /* 0x000c7c00013d7983 */ /* 0x001f280000100800 */
[----:B------:R-:W2:Y:S04]  /*14510*/  LDL R4, [R1+0xc80] ;  /* 0x000c800001047983 */ /* 0x000ea80000100800 */
[----:B------:R-:W2:Y:S01]  /*14520*/  LDL R5, [R1+0xc84] ;  /* 0x000c840001057983 */ /* 0x000ea20000100800 */
[----:B------:R-:W-:-:S03]  /*14530*/  PRMT R59, RZ, 0x7610, R59 ;  /* 0x00007610ff3b7816 */ /* 0x000fc6000000003b */
[----:B---3--:R0:W-:Y:S04]  /*14540*/  STL [R1+0x1dbc], R60 ;  /* 0x001dbc3c01007387 */ /* 0x0081e80000100800 */
[----:B0-----:R-:W3:Y:S01]  /*14550*/  LDL R60, [R1+0xc78] ;  /* 0x000c7800013c7983 */ /* 0x001ee20000100800 */
[----:B--2---:R-:W-:-:S04]  /*14560*/  @P1 LOP3.LUT R5, R5, R4, RZ, 0x3c, !PT ;  /* 0x0000000405051212 */ /* 0x004fc800078e3cff */
[----:B------:R-:W-:-:S04]  /*14570*/  @P1 LOP3.LUT R4, R5, R4, RZ, 0x3c, !PT ;  /* 0x0000000405041212 */ /* 0x000fc800078e3cff */
[----:B------:R-:W-:-:S05]  /*14580*/  @P1 LOP3.LUT R5, R5, R4, RZ, 0x3c, !PT ;  /* 0x0000000405051212 */ /* 0x000fca00078e3cff */
[----:B------:R4:W2:Y:S01]  /*14590*/  @P1 LDG.E.U16 R59, desc[UR38][R4.64] ;  /* 0x00000026043b1981 */ /* 0x0008a2000c1e1500 */
[----:B------:R-:W-:Y:S02]  /*145a0*/  ISETP.GT.AND P0, PT, R29, 0x2e, PT ;  /* 0x0000002e1d00780c */ /* 0x000fe40003f04270 */
[----:B------:R-:W-:-:S11]  /*145b0*/  PRMT R58, RZ, 0x7610, R58 ;  /* 0x00007610ff3a7816 */ /* 0x000fd6000000003a */
[----:B----4-:R-:W-:Y:S02]  /*145c0*/  @P0 IMAD.MOV.U32 R4, RZ, RZ, R61 ;  /* 0x000000ffff040224 */ /* 0x010fe400078e003d */
[----:B---3--:R-:W-:-:S05]  /*145d0*/  @P0 IMAD.MOV.U32 R5, RZ, RZ, R60 ;  /* 0x000000ffff050224 */ /* 0x008fca00078e003c */
[----:B------:R0:W3:Y:S04]  /*145e0*/  @P0 LDG.E.U16 R58, desc[UR38][R4.64] ;  /* 0x00000026043a0981 */ /* 0x0000e8000c1e1500 */
[----:B--2---:R-:W-:Y:S04]  /*145f0*/  STL [R1+0x1dc0], R59 ;  /* 0x001dc03b01007387 */ /* 0x004fe80000100800 */
[----:B------:R-:W0:Y:S04]  /*14600*/  LDL R4, [R1+0xc70] ;  /* 0x000c700001047983 */ /* 0x000e280000100800 */
[----:B------:R-:W0:Y:S01]  /*14610*/  LDL R5, [R1+0xc74] ;  /* 0x000c740001057983 */ /* 0x000e220000100800 */
[----:B------:R-:W-:-:S03]  /*14620*/  PRMT R57, RZ, 0x7610, R57 ;  /* 0x00007610ff397816 */ /* 0x000fc60000000039 */
[----:B------:R-:W2:Y:S04]  /*14630*/  LDL R61, [R1+0xc60] ;  /* 0x000c6000013d7983 */ /* 0x000ea80000100800 */
[----:B------:R-:W4:Y:S01]  /*14640*/  LDL R60, [R1+0xc64] ;  /* 0x000c6400013c7983 */ /* 0x000f220000100800 */
[----:B0-----:R-:W-:-:S04]  /*14650*/  @P0 LOP3.LUT R5, R5, R4, RZ, 0x3c, !PT ;  /* 0x0000000405050212 */ /* 0x001fc800078e3cff */
[----:B------:R-:W-:-:S04]  /*14660*/  @P0 LOP3.LUT R4, R5, R4, RZ, 0x3c, !PT ;  /* 0x0000000405040212 */ /* 0x000fc800078e3cff */
[----:B------:R-:W-:-:S05]  /*14670*/  @P0 LOP3.LUT R5, R5, R4, RZ, 0x3c, !PT ;  /* 0x0000000405050212 */ /* 0x000fca00078e3cff */
[----:B------:R-:W2:Y:S04]  /*14680*/  @P0 LDG.E.U16 R57, desc[UR38][R4.64] ;  /* 0x0000002604390981 */ /* 0x000ea8000c1e1500 */
[----:B---3--:R0:W-:Y:S04]  /*14690*/  STL [R1+0x1d54], R58 ;  /* 0x001d543a01007387 */ /* 0x0081e80000100800 */
[----:B------:R-:W3:Y:S04]  /*146a0*/  LDL R5, [R1+0xc68] ;  /* 0x000c680001057983 */ /* 0x000ee80000100800 */
[----:B0-----:R-:W3:Y:S01]  /*146b0*/  LDL R58, [R1+0xc5c] ;  /* 0x000c5c00013a7983 */ /* 0x001ee20000100800 */
[----:B------:R-:W-:-:S03]  /*146c0*/  PRMT R56, RZ, 0x7610, R56 ;  /* 0x00007610ff387816 */ /* 0x000fc60000000038 */
[----:B--2---:R0:W-:Y:S04]  /*146d0*/  STL [R1+0x1d58], R57 ;  /* 0x001d583901007387 */ /* 0x0041e80000100800 */
[----:B0-----:R-:W2:Y:S01]  /*146e0*/  LDL R57, [R1+0xc58] ;  /* 0x000c580001397983 */ /* 0x001ea20000100800 */
[----:B------:R-:W-:Y:S01]  /*146f0*/  ISETP.GT.AND P1, PT, R29, 0x2f, PT ;  /* 0x0000002f1d00780c */ /* 0x000fe20003f24270 */
[----:B------:R-:W-:Y:S01]  /*14700*/  @P0 IMAD.MOV.U32 R4, RZ, RZ, R30 ;  /* 0x000000ffff040224 */ /* 0x000fe200078e001e */
[----:B------:R-:W-:Y:S02]  /*14710*/  PRMT R55, RZ, 0x7610, R55 ;  /* 0x00007610ff377816 */ /* 0x000fe40000000037 */
[----:B------:R-:W-:Y:S01]  /*14720*/  PRMT R3, RZ, 0x7610, R3 ;  /* 0x00007610ff037816 */ /* 0x000fe20000000003 */
[----:B------:R-:W2:Y:S04]  /*14730*/  LDL R30, [R1+0xc48] ;  /* 0x000c4800011e7983 */ /* 0x000ea80000100800 */
[----:B---3--:R4:W3:Y:S02]  /*14740*/  @P0 LDG.E.U16 R56, desc[UR38][R4.64] ;  /* 0x0000002604380981 */ /* 0x0088e4000c1e1500 */
[----:B----4-:R-:W-:-:S02]  /*14750*/  @P0 IMAD.MOV.U32 R4, RZ, RZ, R60 ;  /* 0x000000ffff040224 */ /* 0x010fc400078e003c */
[----:B------:R-:W-:-:S05]  /*14760*/  @P0 IMAD.MOV.U32 R5, RZ, RZ, R61 ;  /* 0x000000ffff050224 */ /* 0x000fca00078e003d */
[----:B------:R0:W4:Y:S02]  /*14770*/  @P0 LDG.E.U16 R55, desc[UR38][R4.64] ;  /* 0x0000002604370981 */ /* 0x000124000c1e1500 */
[----:B0-----:R-:W-:Y:S02]  /*14780*/  @P1 IMAD.MOV.U32 R4, RZ, RZ, R58 ;  /* 0x000000ffff041224 */ /* 0x001fe400078e003a */
[----:B--2---:R-:W-:-:S05]  /*14790*/  @P1 IMAD.MOV.U32 R5, RZ, RZ, R57 ;  /* 0x000000ffff051224 */ /* 0x004fca00078e0039 */
[----:B------:R-:W2:Y:S04]  /*147a0*/  @P1 LDG.E.U16 R3, desc[UR38][R4.64] ;  /* 0x0000002604031981 */ /* 0x000ea8000c1e1500 */
[----:B---3--:R0:W-:Y:S04]  /*147b0*/  STL [R1+0x1d5c], R56 ;  /* 0x001d5c3801007387 */ /* 0x0081e80000100800 */
[----:B------:R-:W3:Y:S04]  /*147c0*/  LDL R61, [R1+0xc3c] ;  /* 0x000c3c00013d7983 */ /* 0x000ee80000100800 */
[----:B------:R-:W3:Y:S04]  /*147d0*/  LDL R60, [R1+0xc40] ;  /* 0x000c4000013c7983 */ /* 0x000ee80000100800 */
[----:B0-----:R-:W3:Y:S04]  /*147e0*/  LDL R56, [R1+0xc50] ;  /* 0x000c500001387983 */ /* 0x001ee80000100800 */
[----:B----4-:R-:W-:Y:S04]  /*147f0*/  STL [R1+0x1d60], R55 ;  /* 0x001d603701007387 */ /* 0x010fe80000100800 */
[----:B------:R-:W4:Y:S04]  /*14800*/  LDL R58, [R1+0xc34] ;  /* 0x000c3400013a7983 */ /* 0x000f280000100800 */
[----:B------:R-:W4:Y:S04]  /*14810*/  LDL R57, [R1+0xc38] ;  /* 0x000c380001397983 */ /* 0x000f280000100800 */
[----:B--2---:R-:W-:Y:S04]  /*14820*/  STL [R1+0x380], R3 ;  /* 0x0003800301007387 */ /* 0x004fe80000100800 */
[----:B------:R-:W2:Y:S01]  /*14830*/  LDL R5, [R1+0xc4c] ;  /* 0x000c4c0001057983 */ /* 0x000ea20000100800 */
[----:B------:R-:W-:Y:S01]  /*14840*/  PRMT R31, RZ, 0x7610, R31 ;  /* 0x00007610ff1f7816 */ /* 0x000fe2000000001f */
[----:B---3--:R-:W-:Y:S01]  /*14850*/  @P1 IMAD.MOV.U32 R4, RZ, RZ, R56 ;  /* 0x000000ffff041224 */ /* 0x008fe200078e0038 */
[----:B------:R-:W-:-:S02]  /*14860*/  PRMT R2, RZ, 0x7610, R2 ;  /* 0x00007610ff027816 */ /* 0x000fc40000000002 */
[----:B------:R-:W-:Y:S01]  /*14870*/  PRMT R59, RZ, 0x7610, R59 ;  /* 0x00007610ff3b7816 */ /* 0x000fe2000000003b */
[----:B------:R-:W3:Y:S04]  /*14880*/  LDL R56, [R1+0xc2c] ;  /* 0x000c2c0001387983 */ /* 0x000ee80000100800 */
[----:B--2---:R0:W2:Y:S04]  /*14890*/  @P1 LDG.E.U16 R31, desc[UR38][R4.64] ;  /* 0x00000026041f1981 */ /* 0x0040a8000c1e1500 */
[----:B------:R-:W2:Y:S01]  /*148a0*/  LDL R5, [R1+0xc44] ;  /* 0x000c440001057983 */ /* 0x000ea20000100800 */
[----:B0-----:R-:W-:Y:S01]  /*148b0*/  @P1 IMAD.MOV.U32 R4, RZ, RZ, R30 ;  /* 0x000000ffff041224 */ /* 0x001fe200078e001e */
[----:B------:R-:W-:-:S04]  /*148c0*/  ISETP.GT.AND P0, PT, R29, 0x30, PT ;  /* 0x000000301d00780c */ /* 0x000fc80003f04270 */
[----:B--2---:R0:W2:Y:S02]  /*148d0*/  @P1 LDG.E.U16 R2, desc[UR38][R4.64] ;  /* 0x0000002604021981 */ /* 0x0040a4000c1e1500 */
[----:B0-----:R-:W-:Y:S02]  /*148e0*/  @P1 IMAD.MOV.U32 R4, RZ, RZ, R60 ;  /* 0x000000ffff041224 */ /* 0x001fe400078e003c */
[----:B------:R-:W-:-:S05]  /*148f0*/  @P1 IMAD.MOV.U32 R5, RZ, RZ, R61 ;  /* 0x000000ffff051224 */ /* 0x000fca00078e003d */
[----:B------:R4:W2:Y:S04]  /*14900*/  @P1 LDG.E.U16 R59, desc[UR38][R4.64] ;  /* 0x00000026043b1981 */ /* 0x0008a8000c1e1500 */
[----:B------:R0:W-:Y:S04]  /*14910*/  STL [R1+0x35c], R31 ;  /* 0x00035c1f01007387 */ /* 0x0001e80000100800 */
[----:B------:R-:W2:Y:S04]  /*14920*/  LDL R30, [R1+0xc24] ;  /* 0x000c2400011e7983 */ /* 0x000ea80000100800 */
[----:B0-----:R-:W2:Y:S01]  /*14930*/  LDL R31, [R1+0xc30] ;  /* 0x000c3000011f7983 */ /* 0x001ea20000100800 */
[----:B------:R-:W-:Y:S01]  /*14940*/  PRMT R54, RZ, 0x7610, R54 ;  /* 0x00007610ff367816 */ /* 0x000fe20000000036 */
[----:B----4-:R-:W-:-:S02]  /*14950*/  @P0 IMAD.MOV.U32 R4, RZ, RZ, R57 ;  /* 0x000000ffff040224 */ /* 0x010fc400078e0039 */
[----:B------:R-:W-:Y:S01]  /*14960*/  @P0 IMAD.MOV.U32 R5, RZ, RZ, R58 ;  /* 0x000000ffff050224 */ /* 0x000fe200078e003a */
[----:B------:R-:W-:-:S04]  /*14970*/  PRMT R53, RZ, 0x7610, R53 ;  /* 0x00007610ff357816 */ /* 0x000fc80000000035 */
[----:B------:R3:W4:Y:S02]  /*14980*/  @P0 LDG.E.U16 R54, desc[UR38][R4.64] ;  /* 0x0000002604360981 */ /* 0x000724000c1e1500 */
[----:B---3--:R-:W-:Y:S02]  /*14990*/  @P0 IMAD.MOV.U32 R5, RZ, RZ, R56 ;  /* 0x000000ffff050224 */ /* 0x008fe400078e0038 */
[----:B--2---:R0:W-:Y:S04]  /*149a0*/  STL [R1+0x358], R2 ;  /* 0x0003580201007387 */ /* 0x0041e80000100800 */
[----:B------:R-:W2:Y:S04]  /*149b0*/  LDL R60, [R1+0xc1c] ;  /* 0x000c1c00013c7983 */ /* 0x000ea80000100800 */
[----:B0-----:R-:W3:Y:S04]  /*149c0*/  LDL R2, [R1+0xc28] ;  /* 0x000c280001027983 */ /* 0x001ee80000100800 */
[----:B------:R0:W-:Y:S04]  /*149d0*/  STL [R1+0x354], R59 ;  /* 0x0003543b01007387 */ /* 0x0001e80000100800 */
[----:B0-----:R-:W2:Y:S01]  /*149e0*/  LDL R59, [R1+0xc20] ;  /* 0x000c2000013b7983 */ /* 0x001ea20000100800 */
[----:B------:R-:W-:-:S05]  /*149f0*/  @P0 IMAD.MOV.U32 R4, RZ, RZ, R31 ;  /* 0x000000ffff040224 */ /* 0x000fca00078e001f */
[----:B------:R0:W2:Y:S01]  /*14a00*/  @P0 LDG.E.U16 R53, desc[UR38][R4.64] ;  /* 0x0000002604350981 */ /* 0x0000a2000c1e1500 */
[----:B------:R-:W-:Y:S02]  /*14a10*/  PRMT R52, RZ, 0x7610, R52 ;  /* 0x00007610ff347816 */ /* 0x000fe40000000034 */
[----:B------:R-:W-:Y:S01]  /*14a20*/  PRMT R51, RZ, 0x7610, R51 ;  /* 0x00007610ff337816 */ /* 0x000fe20000000033 */
[----:B0-----:R-:W-:Y:S01]  /*14a30*/  @P0 IMAD.MOV.U32 R5, RZ, RZ, R30 ;  /* 0x000000ffff050224 */ /* 0x001fe200078e001e */
[----:B----4-:R-:W-:Y:S04]  /*14a40*/  STL [R1+0x1dc4], R54 ;  /* 0x001dc43601007387 */ /* 0x010fe80000100800 */
[----:B------:R-:W4:Y:S04]  /*14a50*/  LDL R58, [R1+0xc14] ;  /* 0x000c1400013a7983 */ /* 0x000f280000100800 */
[----:B------:R-:W4:Y:S01]  /*14a60*/  LDL R56, [R1+0xc18] ;  /* 0x000c180001387983 */ /* 0x000f220000100800 */
[----:B---3--:R-:W-:-:S05]  /*14a70*/  @P0 IMAD.MOV.U32 R4, RZ, RZ, R2 ;  /* 0x000000ffff040224 */ /* 0x008fca00078e0002 */
[----:B------:R2:W3:Y:S02]  /*14a80*/  @P0 LDG.E.U16 R52, desc[UR38][R4.64] ;  /* 0x0000002604340981 */ /* 0x0004e4000c1e1500 */
[----:B--2---:R-:W-:Y:S02]  /*14a90*/  @P0 IMAD.MOV.U32 R5, RZ, RZ, R60 ;  /* 0x000000ffff050224 */ /* 0x004fe400078e003c */
[----:B------:R-:W-:-:S05]  /*14aa0*/  @P0 IMAD.MOV.U32 R4, RZ, RZ, R59 ;  /* 0x000000ffff040224 */ /* 0x000fca00078e003b */
[----:B------:R4:W2:Y:S04]  /*14ab0*/  @P0 LDG.E.U16 R51, desc[UR38][R4.64] ;  /* 0x0000002604330981 */ /* 0x0008a8000c1e1500 */
[----:B------:R-:W-:Y:S04]  /*14ac0*/  STL [R1+0x1dc8], R53 ;  /* 0x001dc83501007387 */ /* 0x000fe80000100800 */
[----:B------:R-:W2:Y:S04]  /*14ad0*/  LDL R57, [R1+0xc0c] ;  /* 0x000c0c0001397983 */ /* 0x000ea80000100800 */
[----:B------:R-:W2:Y:S01]  /*14ae0*/  LDL R31, [R1+0xc10] ;  /* 0x000c1000011f7983 */ /* 0x000ea20000100800 */
[----:B------:R-:W-:-:S03]  /*14af0*/  ISETP.GT.AND P1, PT, R29, 0x31, PT ;  /* 0x000000311d00780c */ /* 0x000fc60003f24270 */
[----:B------:R-:W2:Y:S04]  /*14b00*/  LDL R30, [R1+0xc04] ;  /* 0x000c0400011e7983 */ /* 0x000ea80000100800 */
[----:B------:R-:W2:Y:S01]  /*14b10*/  LDL R2, [R1+0xc08] ;  /* 0x000c080001027983 */ /* 0x000ea20000100800 */
[----:B------:R-:W-:-:S05]  /*14b20*/  PRMT R50, RZ, 0x7610, R50 ;  /* 0x00007610ff327816 */ /* 0x000fca0000000032 */
[----:B----4-:R-:W-:Y:S02]  /*14b30*/  @P1 IMAD.MOV.U32 R4, RZ, RZ, R56 ;  /* 0x000000ffff041224 */ /* 0x010fe400078e0038 */
[----:B------:R-:W-:-:S05]  /*14b40*/  @P1 IMAD.MOV.U32 R5, RZ, RZ, R58 ;  /* 0x000000ffff051224 */ /* 0x000fca00078e003a */
[----:B------:R0:W4:Y:S04]  /*14b50*/  @P1 LDG.E.U16 R50, desc[UR38][R4.64] ;  /* 0x0000002604321981 */ /* 0x000128000c1e1500 */
[----:B---3--:R-:W-:Y:S04]  /*14b60*/  STL [R1+0x1dcc], R52 ;  /* 0x001dcc3401007387 */ /* 0x008fe80000100800 */
[----:B------:R-:W3:Y:S04]  /*14b70*/  LDL R60, [R1+0xbfc] ;  /* 0x000bfc00013c7983 */ /* 0x000ee80000100800 */
[----:B------:R-:W4:Y:S04]  /*14b80*/  LDL R59, [R1+0xc00] ;  /* 0x000c0000013b7983 */ /* 0x000f280000100800 */
[----:B--2---:R-:W-:Y:S04]  /*14b90*/  STL [R1+0x1dd0], R51 ;  /* 0x001dd03301007387 */ /* 0x004fe80000100800 */
[----:B------:R-:W2:Y:S04]  /*14ba0*/  LDL R58, [R1+0xbf4] ;  /* 0x000bf400013a7983 */ /* 0x000ea80000100800 */
[----:B------:R-:W2:Y:S01]  /*14bb0*/  LDL R56, [R1+0xbf8] ;  /* 0x000bf80001387983 */ /* 0x000ea20000100800 */
[----:B0-----:R-:W-:-:S02]  /*14bc0*/  @P1 IMAD.MOV.U32 R4, RZ, RZ, R31 ;  /* 0x000000ffff041224 */ /* 0x001fc400078e001f */
[----:B------:R-:W-:Y:S01]  /*14bd0*/  @P1 IMAD.MOV.U32 R5, RZ, RZ, R57 ;  /* 0x000000ffff051224 */ /* 0x000fe200078e0039 */
[----:B------:R-:W2:Y:S04]  /*14be0*/  LDL R31, [R1+0xbf0] ;  /* 0x000bf000011f7983 */ /* 0x000ea80000100800 */
[----:B------:R-:W2:Y:S01]  /*14bf0*/  LDL R57, [R1+0xbec] ;  /* 0x000bec0001397983 */ /* 0x000ea20000100800 */
[----:B------:R-:W-:Y:S02]  /*14c00*/  PRMT R49, RZ, 0x7610, R49 ;  /* 0x00007610ff317816 */ /* 0x000fe40000000031 */
[----:B------:R-:W-:Y:S02]  /*14c10*/  PRMT R48, RZ, 0x7610, R48 ;  /* 0x00007610ff307816 */ /* 0x000fe40000000030 */
[----:B------:R-:W-:-:S02]  /*14c20*/  ISETP.GT.AND P0, PT, R29, 0x32, PT ;  /* 0x000000321d00780c */ /* 0x000fc40003f04270 */
[----:B------:R0:W2:Y:S01]  /*14c30*/  @P1 LDG.E.U16 R49, desc[UR38][R4.64] ;  /* 0x0000002604311981 */ /* 0x0000a2000c1e1500 */
[----:B------:R-:W-:Y:S01]  /*14c40*/  PRMT R47, RZ, 0x7610, R47 ;  /* 0x00007610ff2f7816 */ /* 0x000fe2000000002f */
[----:B0-----:R-:W-:Y:S02]  /*14c50*/  @P1 IMAD.MOV.U32 R4, RZ, RZ, R2 ;  /* 0x000000ffff041224 */ /* 0x001fe400078e0002 */
[----:B------:R-:W-:Y:S01]  /*14c60*/  @P1 IMAD.MOV.U32 R5, RZ, RZ, R30 ;  /* 0x000000ffff051224 */ /* 0x000fe200078e001e */
[----:B------:R-:W2:Y:S04]  /*14c70*/  LDL R2, [R1+0xbe8] ;  /* 0x000be80001027983 */ /* 0x000ea80000100800 */
[----:B------:R-:W2:Y:S04]  /*14c80*/  LDL R30, [R1+0xbe4] ;  /* 0x000be400011e7983 */ /* 0x000ea80000100800 */
[----:B------:R3:W2:Y:S01]  /*14c90*/  @P1 LDG.E.U16 R48, desc[UR38][R4.64] ;  /* 0x0000002604301981 */ /* 0x0006a2000c1e1500 */
[----:B------:R-:W-:-:S02]  /*14ca0*/  PRMT R46, RZ, 0x7610, R46 ;  /* 0x00007610ff2e7816 */ /* 0x000fc4000000002e */
[----:B------:R-:W-:Y:S01]  /*14cb0*/  PRMT R45, RZ, 0x7610, R45 ;  /* 0x00007610ff2d7816 */ /* 0x000fe2000000002d */
[----:B---3--:R-:W-:Y:S02]  /*14cc0*/  @P1 IMAD.MOV.U32 R5, RZ, RZ, R60 ;  /* 0x000000ffff051224 */ /* 0x008fe400078e003c */
[----:B----4-:R-:W-:Y:S01]  /*14cd0*/  @P1 IMAD.MOV.U32 R4, RZ, RZ, R59 ;  /* 0x000000ffff041224 */ /* 0x010fe200078e003b */
[----:B------:R-:W3:Y:S04]  /*14ce0*/  LDL R60, [R1+0xbdc] ;  /* 0x000bdc00013c7983 */ /* 0x000ee80000100800 */
[----:B------:R2:W4:Y:S02]  /*14cf0*/  @P1 LDG.E.U16 R47, desc[UR38][R4.64] ;  /* 0x00000026042f1981 */ /* 0x000524000c1e1500 */
[----:B--2---:R-:W-:-:S02]  /*14d00*/  @P0 IMAD.MOV.U32 R5, RZ, RZ, R58 ;  /* 0x000000ffff050224 */ /* 0x004fc400078e003a */
[----:B------:R-:W-:Y:S02]  /*14d10*/  @P0 IMAD.MOV.U32 R4, RZ, RZ, R56 ;  /* 0x000000ffff040224 */ /* 0x000fe400078e0038 */
[----:B------:R-:W2:Y:S04]  /*14d20*/  LDL R56, [R1+0xbe0] ;  /* 0x000be00001387983 */ /* 0x000ea80000100800 */
[----:B------:R0:W4:Y:S02]  /*14d30*/  @P0 LDG.E.U16 R46, desc[UR38][R4.64] ;  /* 0x00000026042e0981 */ /* 0x000124000c1e1500 */
[----:B0-----:R-:W-:Y:S02]  /*14d40*/  @P0 IMAD.MOV.U32 R4, RZ, RZ, R31 ;  /* 0x000000ffff040224 */ /* 0x001fe400078e001f */
[----:B------:R-:W-:-:S05]  /*14d50*/  @P0 IMAD.MOV.U32 R5, RZ, RZ, R57 ;  /* 0x000000ffff050224 */ /* 0x000fca00078e0039 */
[----:B------:R0:W4:Y:S01]  /*14d60*/  @P0 LDG.E.U16 R45, desc[UR38][R4.64] ;  /* 0x00000026042d0981 */ /* 0x000122000c1e1500 */
[----:B------:R-:W-:Y:S02]  /*14d70*/  PRMT R44, RZ, 0x7610, R44 ;  /* 0x00007610ff2c7816 */ /* 0x000fe4000000002c */
[----:B------:R-:W-:Y:S01]  /*14d80*/  PRMT R43, RZ, 0x7610, R43 ;  /* 0x00007610ff2b7816 */ /* 0x000fe2000000002b */
[----:B0-----:R-:W-:Y:S02]  /*14d90*/  @P0 IMAD.MOV.U32 R4, RZ, RZ, R2 ;  /* 0x000000ffff040224 */ /* 0x001fe400078e0002 */
[----:B------:R-:W-:-:S05]  /*14da0*/  @P0 IMAD.MOV.U32 R5, RZ, RZ, R30 ;  /* 0x000000ffff050224 */ /* 0x000fca00078e001e */
[----:B------:R3:W4:Y:S02]  /*14db0*/  @P0 LDG.E.U16 R44, desc[UR38][R4.64] ;  /* 0x00000026042c0981 */ /* 0x000724000c1e1500 */
[----:B---3--:R-:W-:Y:S02]  /*14dc0*/  @P0 IMAD.MOV.U32 R5, RZ, RZ, R60 ;  /* 0x000000ffff050224 */ /* 0x008fe400078e003c */
[----:B--2---:R-:W-:Y:S01]  /*14dd0*/  @P0 IMAD.MOV.U32 R4, RZ, RZ, R56 ;  /* 0x000000ffff040224 */ /* 0x004fe200078e0038 */
[----:B----4-:R0:W-:Y:S04]  /*14de0*/  STL [R1+0x1d64], R46 ;  /* 0x001d642e01007387 */ /* 0x0101e80000100800 */
[----:B------:R-:W2:Y:S04]  /*14df0*/  LDL R58, [R1+0xbb4] ;  /* 0x000bb400013a7983 */ /* 0x000ea80000100800 */
[----:B------:R-:W3:Y:S04]  /*14e00*/  LDL R57, [R1+0xbb8] ;  /* 0x000bb80001397983 */ /* 0x000ee80000100800 */
[----:B------:R2:W4:Y:S04]  /*14e10*/  @P0 LDG.E.U16 R43, desc[UR38][R4.64] ;  /* 0x00000026042b0981 */ /* 0x000528000c1e1500 */
[----:B------:R-:W-:Y:S04]  /*14e20*/  STL [R1+0x1d68], R45 ;  /* 0x001d682d01007387 */ /* 0x000fe80000100800 */
[----:B------:R-:W4:Y:S04]  /*14e30*/  LDL R31, [R1+0xbb0] ;  /* 0x000bb000011f7983 */ /* 0x000f280000100800 */
[----:B------:R-:W4:Y:S01]  /*14e40*/  LDL R59, [R1+0xbac] ;  /* 0x000bac00013b7983 */ /* 0x000f220000100800 */
[----:B------:R-:W-:-:S03]  /*14e50*/  ISETP.GT.AND P1, PT, R29, 0x34, PT ;  /* 0x000000341d00780c */ /* 0x000fc60003f24270 */
[----:B------:R-:W4:Y:S04]  /*14e60*/  LDL R30, [R1+0xba4] ;  /* 0x000ba400011e7983 */ /* 0x000f280000100800 */
[----:B------:R-:W4:Y:S01]  /*14e70*/  LDL R2, [R1+0xba8] ;  /* 0x000ba80001027983 */ /* 0x000f220000100800 */
[----:B------:R-:W-:-:S03]  /*14e80*/  PRMT R42, RZ, 0x7610, R42 ;  /* 0x00007610ff2a7816 */ /* 0x000fc6000000002a */
[----:B------:R1:W-:Y:S04]  /*14e90*/  STL [R1+0x1d6c], R44 ;  /* 0x001d6c2c01007387 */ /* 0x0003e80000100800 */
[----:B------:R-:W4:Y:S04]  /*14ea0*/  LDL R56, [R1+0xb9c] ;  /* 0x000b9c0001387983 */ /* 0x000f280000100800 */
[----:B0-----:R-:W4:Y:S01]  /*14eb0*/  LDL R46, [R1+0xba0] ;  /* 0x000ba000012e7983 */ /* 0x001f220000100800 */
[----:B--2---:R-:W-:Y:S02]  /*14ec0*/  @P1 IMAD.MOV.U32 R5, RZ, RZ, R58 ;  /* 0x000000ffff051224 */ /* 0x004fe400078e003a */
[----:B---3--:R-:W-:Y:S01]  /*14ed0*/  @P1 IMAD.MOV.U32 R4, RZ, RZ, R57 ;  /* 0x000000ffff041224 */ /* 0x008fe200078e0039 */
[----:B----4-:R-:W-:Y:S04]  /*14ee0*/  STL [R1+0x1d70], R43 ;  /* 0x001d702b01007387 */ /* 0x010fe80000100800 */
[----:B------:R-:W2:Y:S04]  /*14ef0*/  LDL R58, [R1+0xb94] ;  /* 0x000b9400013a7983 */ /* 0x000ea80000100800 */
[----:B------:R-:W3:Y:S04]  /*14f00*/  LDL R57, [R1+0xb98] ;  /* 0x000b980001397983 */ /* 0x000ee80000100800 */
[----:B------:R0:W4:Y:S04]  /*14f10*/  @P1 LDG.E.U16 R42, desc[UR38][R4.64] ;  /* 0x00000026042a1981 */ /* 0x000128000c1e1500 */
[----:B-1----:R-:W4:Y:S01]  /*14f20*/  LDL R44, [R1+0xb8c] ;  /* 0x000b8c00012c7983 */ /* 0x002f220000100800 */
[----:B0-----:R-:W-:-:S03]  /*14f30*/  @P1 IMAD.MOV.U32 R4, RZ, RZ, R31 ;  /* 0x000000ffff041224 */ /* 0x001fc600078e001f */
[----:B------:R-:W4:Y:S01]  /*14f40*/  LDL R31, [R1+0xb90] ;  /* 0x000b9000011f7983 */ /* 0x000f220000100800 */
[----:B------:R-:W-:Y:S01]  /*14f50*/  PRMT R41, RZ, 0x7610, R41 ;  /* 0x00007610ff297816 */ /* 0x000fe20000000029 */
[----:B------:R-:W-:Y:S01]  /*14f60*/  @P1 IMAD.MOV.U32 R5, RZ, RZ, R59 ;  /* 0x000000ffff051224 */ /* 0x000fe200078e003b */
[----:B------:R-:W-:Y:S02]  /*14f70*/  PRMT R40, RZ, 0x7610, R40 ;  /* 0x00007610ff287816 */ /* 0x000fe40000000028 */
[----:B------:R-:W-:Y:S02]  /*14f80*/  ISETP.GT.AND P0, PT, R29, 0x35, PT ;  /* 0x000000351d00780c */ /* 0x000fe40003f04270 */
[----:B------:R0:W4:Y:S01]  /*14f90*/  @P1 LDG.E.U16 R41, desc[UR38][R4.64] ;  /* 0x0000002604291981 */ /* 0x000122000c1e1500 */
[----:B------:R-:W-:Y:S01]  /*14fa0*/  PRMT R39, RZ, 0x7610, R39 ;  /* 0x00007610ff277816 */ /* 0x000fe20000000027 */
[----:B0-----:R-:W-:Y:S02]  /*14fb0*/  @P1 IMAD.MOV.U32 R4, RZ, RZ, R2 ;  /* 0x000000ffff041224 */ /* 0x001fe400078e0002 */
[----:B------:R-:W-:Y:S01]  /*14fc0*/  @P1 IMAD.MOV.U32 R5, RZ, RZ, R30 ;  /* 0x000000ffff051224 */ /* 0x000fe200078e001e */
[----:B------:R-:W4:Y:S04]  /*14fd0*/  LDL R2, [R1+0xb88] ;  /* 0x000b880001027983 */ /* 0x000f280000100800 */
[----:B------:R-:W4:Y:S04]  /*14fe0*/  LDL R30, [R1+0xb84] ;  /* 0x000b8400011e7983 */ /* 0x000f280000100800 */
[----:B------:R0:W4:Y:S01]  /*14ff0*/  @P1 LDG.E.U16 R40, desc[UR38][R4.64] ;  /* 0x0000002604281981 */ /* 0x000122000c1e1500 */
[----:B------:R-:W-:Y:S01]  /*15000*/  PRMT R38, RZ, 0x7610, R38 ;  /* 0x00007610ff267816 */ /* 0x000fe20000000026 */
[----:B0-----:R-:W-:-:S02]  /*15010*/  @P1 IMAD.MOV.U32 R4, RZ, RZ, R46 ;  /* 0x000000ffff041224 */ /* 0x001fc400078e002e */
[----:B------:R-:W-:Y:S01]  /*15020*/  @P1 IMAD.MOV.U32 R5, RZ, RZ, R56 ;  /* 0x000000ffff051224 */ /* 0x000fe200078e0038 */
[----:B------:R-:W4:Y:S04]  /*15030*/  LDL R46, [R1+0xb80] ;  /* 0x000b8000012e7983 */ /* 0x000f280000100800 */
[----:B------:R-:W4:Y:S04]  /*15040*/  LDL R56, [R1+0xb7c] ;  /* 0x000b7c0001387983 */ /* 0x000f280000100800 */
[----:B------:R2:W4:Y:S02]  /*15050*/  @P1 LDG.E.U16 R39, desc[UR38][R4.64] ;  /* 0x0000002604271981 */ /* 0x000524000c1e1500 */
[----:B--2---:R-:W-:-:S02]  /*15060*/  @P0 IMAD.MOV.U32 R5, RZ, RZ, R58 ;  /* 0x000000ffff050224 */ /* 0x004fc400078e003a */
[----:B---3--:R-:W-:Y:S01]  /*15070*/  @P0 IMAD.MOV.U32 R4, RZ, RZ, R57 ;  /* 0x000000ffff040224 */ /* 0x008fe200078e0039 */
[----:B------:R-:W-:Y:S02]  /*15080*/  PRMT R37, RZ, 0x7610, R37 ;  /* 0x00007610ff257816 */ /* 0x000fe40000000025 */
[----:B------:R-:W-:Y:S02]  /*15090*/  PRMT R36, RZ, 0x7610, R36 ;  /* 0x00007610ff247816 */ /* 0x000fe40000000024 */
[----:B------:R-:W-:Y:S02]  /*150a0*/  ISETP.GT.AND P1, PT, R29, 0x36, PT ;  /* 0x000000361d00780c */ /* 0x000fe40003f24270 */
[----:B------:R-:W-:Y:S01]  /*150b0*/  PRMT R35, RZ, 0x7610, R35 ;  /* 0x00007610ff237816 */ /* 0x000fe20000000023 */
[----:B------:R4:W2:Y:S01]  /*150c0*/  @P0 LDG.E.U16 R38, desc[UR38][R4.64] ;  /* 0x0000002604260981 */ /* 0x0008a2000c1e1500 */
[----:B------:R-:W-:-:S03]  /*150d0*/  PRMT R34, RZ, 0x7610, R34 ;  /* 0x00007610ff227816 */ /* 0x000fc60000000022 */
[----:B------:R-:W3:Y:S04]  /*150e0*/  LDL R58, [R1+0xb2c] ;  /* 0x000b2c00013a7983 */ /* 0x000ee80000100800 */
[----:B------:R-:W2:Y:S01]  /*150f0*/  LDL R57, [R1+0xb30] ;  /* 0x000b300001397983 */ /* 0x000ea20000100800 */
[----:B----4-:R-:W-:Y:S02]  /*15100*/  @P0 IMAD.MOV.U32 R4, RZ, RZ, R31 ;  /* 0x000000ffff040224 */ /* 0x010fe400078e001f */
[----:B------:R-:W-:Y:S01]  /*15110*/  @P0 IMAD.MOV.U32 R5, RZ, RZ, R44 ;  /* 0x000000ffff050224 */ /* 0x000fe200078e002c */
[----:B------:R-:W4:Y:S04]  /*15120*/  LDL R31, [R1+0xb78] ;  /* 0x000b7800011f7983 */ /* 0x000f280000100800 */
[----:B------:R-:W2:Y:S04]  /*15130*/  LDL R44, [R1+0xb74] ;  /* 0x000b7400012c7983 */ /* 0x000ea80000100800 */
[----:B------:R0:W3:Y:S02]  /*15140*/  @P0 LDG.E.U16 R37, desc[UR38][R4.64] ;  /* 0x0000002604250981 */ /* 0x0000e4000c1e1500 */
[----:B0-----:R-:W-:-:S02]  /*15150*/  @P0 IMAD.MOV.U32 R4, RZ, RZ, R2 ;  /* 0x000000ffff040224 */ /* 0x001fc400078e0002 */
[----:B------:R-:W-:Y:S01]  /*15160*/  @P0 IMAD.MOV.U32 R5, RZ, RZ, R30 ;  /* 0x000000ffff050224 */ /* 0x000fe200078e001e */
[----:B------:R-:W3:Y:S04]  /*15170*/  LDL R2, [R1+0xb38] ;  /* 0x000b380001027983 */ /* 0x000ee80000100800 */
[----:B------:R-:W3:Y:S04]  /*15180*/  LDL R30, [R1+0xb34] ;  /* 0x000b3400011e7983 */ /* 0x000ee80000100800 */
[----:B------:R0:W3:Y:S02]  /*15190*/  @P0 LDG.E.U16 R36, desc[UR38][R4.64] ;  /* 0x0000002604240981 */ /* 0x0000e4000c1e1500 */
[----:B0-----:R-:W-:-:S02]  /*151a0*/  @P0 IMAD.MOV.U32 R4, RZ, RZ, R46 ;  /* 0x000000ffff040224 */ /* 0x001fc400078e002e */
[----:B------:R-:W-:Y:S01]  /*151b0*/  @P0 IMAD.MOV.U32 R5, RZ, RZ, R56 ;  /* 0x000000ffff050224 */ /* 0x000fe200078e0038 */
[----:B------:R-:W3:Y:S04]  /*151c0*/  LDL R46, [R1+0xb28] ;  /* 0x000b2800012e7983 */ /* 0x000ee80000100800 */
[----:B------:R-:W3:Y:S04]  /*151d0*/  LDL R56, [R1+0xb24] ;  /* 0x000b240001387983 */ /* 0x000ee80000100800 */
[----:B------:R4:W3:Y:S02]  /*151e0*/  @P0 LDG.E.U16 R35, desc[UR38][R4.64] ;  /* 0x0000002604230981 */ /* 0x0008e4000c1e1500 */
[----:B----4-:R-:W-:-:S02]  /*151f0*/  @P1 IMAD.MOV.U32 R4, RZ, RZ, R31 ;  /* 0x000000ffff041224 */ /* 0x010fc400078e001f */
[----:B--2---:R-:W-:Y:S01]  /*15200*/  @P1 IMAD.MOV.U32 R5, RZ, RZ, R44 ;  /* 0x000000ffff051224 */ /* 0x004fe200078e002c */
[----:B------:R-:W-:Y:S01]  /*15210*/  ISETP.GT.AND P0, PT, R29, 0x38, PT ;  /* 0x000000381d00780c */ /* 0x000fe20003f04270 */
[----:B------:R-:W2:Y:S04]  /*15220*/  LDL R44, [R1+0xb1c] ;  /* 0x000b1c00012c7983 */ /* 0x000ea80000100800 */
[----:B------:R3:W4:Y:S04]  /*15230*/  @P1 LDG.E.U16 R34, desc[UR38][R4.64] ;  /* 0x0000002604221981 */ /* 0x000728000c1e1500 */
[----:B------:R-:W2:Y:S04]  /*15240*/  LDL R31, [R1+0xb20] ;  /* 0x000b2000011f7983 */ /* 0x000ea80000100800 */
[----:B---3--:R-:W-:-:S02]  /*15250*/  @P0 IMAD.MOV.U32 R4, RZ, RZ, R2 ;  /* 0x000000ffff040224 */ /* 0x008fc400078e0002 */
[----:B------:R-:W-:Y:S01]  /*15260*/  @P0 IMAD.MOV.U32 R5, RZ, RZ, R30 ;  /* 0x000000ffff050224 */ /* 0x000fe200078e001e */
[----:B------:R-:W-:Y:S02]  /*15270*/  PRMT R28, RZ, 0x7610, R28 ;  /* 0x00007610ff1c7816 */ /* 0x000fe4000000001c */
[----:B------:R-:W-:-:S04]  /*15280*/  PRMT R27, RZ, 0x7610, R27 ;  /* 0x00007610ff1b7816 */ /* 0x000fc8000000001b */
[----:B------:R0:W3:Y:S04]  /*15290*/  @P0 LDG.E.U16 R28, desc[UR38][R4.64] ;  /* 0x00000026041c0981 */ /* 0x0000e8000c1e1500 */
[----:B----4-:R-:W-:Y:S04]  /*152a0*/  STL [R1+0x1d74], R34 ;  /* 0x001d742201007387 */ /* 0x010fe80000100800 */
[----:B------:R-:W4:Y:S04]  /*152b0*/  LDL R30, [R1+0xab4] ;  /* 0x000ab400011e7983 */ /* 0x000f280000100800 */
[----:B------:R-:W3:Y:S01]  /*152c0*/  LDL R2, [R1+0xab8] ;  /* 0x000ab80001027983 */ /* 0x000ee20000100800 */
[----:B0-----:R-:W-:-:S02]  /*152d0*/  @P0 IMAD.MOV.U32 R4, RZ, RZ, R57 ;  /* 0x000000ffff040224 */ /* 0x001fc400078e0039 */
[----:B------:R-:W-:Y:S01]  /*152e0*/  @P0 IMAD.MOV.U32 R5, RZ, RZ, R58 ;  /* 0x000000ffff050224 */ /* 0x000fe200078e003a */
[----:B------:R-:W3:Y:S04]  /*152f0*/  LDL R57, [R1+0xab0] ;  /* 0x000ab00001397983 */ /* 0x000ee80000100800 */
[----:B------:R-:W3:Y:S04]  /*15300*/  LDL R58, [R1+0xaac] ;  /* 0x000aac00013a7983 */ /* 0x000ee80000100800 */
[----:B------:R0:W3:Y:S01]  /*15310*/  @P0 LDG.E.U16 R27, desc[UR38][R4.64] ;  /* 0x00000026041b0981 */ /* 0x0000e2000c1e1500 */
[----:B------:R-:W-:-:S02]  /*15320*/  PRMT R26, RZ, 0x7610, R26 ;  /* 0x00007610ff1a7816 */ /* 0x000fc4000000001a */
[----:B------:R-:W-:Y:S02]  /*15330*/  ISETP.GT.AND P2, PT, R29, 0x3c, PT ;  /* 0x0000003c1d00780c */ /* 0x000fe40003f44270 */
[----:B------:R-:W-:Y:S01]  /*15340*/  PRMT R25, RZ, 0x7610, R25 ;  /* 0x00007610ff197816 */ /* 0x000fe20000000019 */
[----:B0-----:R-:W-:Y:S02]  /*15350*/  @P0 IMAD.MOV.U32 R4, RZ, RZ, R46 ;  /* 0x000000ffff040224 */ /* 0x001fe400078e002e */
[----:B------:R-:W-:Y:S01]  /*15360*/  @P0 IMAD.MOV.U32 R5, RZ, RZ, R56 ;  /* 0x000000ffff050224 */ /* 0x000fe200078e0038 */
[----:B------:R-:W3:Y:S04]  /*15370*/  LDL R46, [R1+0xaa8] ;  /* 0x000aa800012e7983 */ /* 0x000ee80000100800 */
[----:B------:R-:W3:Y:S04]  /*15380*/  LDL R56, [R1+0xaa4] ;  /* 0x000aa40001387983 */ /* 0x000ee80000100800 */
[----:B------:R2:W3:Y:S02]  /*15390*/  @P0 LDG.E.U16 R26, desc[UR38][R4.64] ;  /* 0x00000026041a0981 */ /* 0x0004e4000c1e1500 */
[----:B--2---:R-:W-:-:S02]  /*153a0*/  @P0 IMAD.MOV.U32 R4, RZ, RZ, R31 ;  /* 0x000000ffff040224 */ /* 0x004fc400078e001f */
[----:B------:R-:W-:Y:S01]  /*153b0*/  @P0 IMAD.MOV.U32 R5, RZ, RZ, R44 ;  /* 0x000000ffff050224 */ /* 0x000fe200078e002c */
[----:B------:R-:W2:Y:S04]  /*153c0*/  LDL R31, [R1+0xaa0] ;  /* 0x000aa000011f7983 */ /* 0x000ea80000100800 */
[----:B------:R-:W2:Y:S04]  /*153d0*/  LDL R44, [R1+0xa9c] ;  /* 0x000a9c00012c7983 */ /* 0x000ea80000100800 */
[----:B------:R4:W2:Y:S02]  /*153e0*/  @P0 LDG.E.U16 R25, desc[UR38][R4.64] ;  /* 0x0000002604190981 */ /* 0x0008a4000c1e1500 */
[----:B----4-:R-:W-:-:S02]  /*153f0*/  @P2 IMAD.MOV.U32 R5, RZ, RZ, R30 ;  /* 0x000000ffff052224 */ /* 0x010fc400078e001e */
[----:B---3--:R-:W-:Y:S01]  /*15400*/  @P2 IMAD.MOV.U32 R4, RZ, RZ, R2 ;  /* 0x000000ffff042224 */ /* 0x008fe200078e0002 */
[----:B------:R-:W3:Y:S04]  /*15410*/  LDL R30, [R1+0xb6c] ;  /* 0x000b6c00011e7983 */ /* 0x000ee80000100800 */
[----:B------:R-:W4:Y:S01]  /*15420*/  LDL R2, [R1+0xb70] ;  /* 0x000b700001027983 */ /* 0x000f220000100800 */
[----:B------:R-:W-:Y:S02]  /*15430*/  PRMT R24, RZ, 0x7610, R24 ;  /* 0x00007610ff187816 */ /* 0x000fe40000000018 */
[----:B------:R-:W-:-:S04]  /*15440*/  PRMT R23, RZ, 0x7610, R23 ;  /* 0x00007610ff177816 */ /* 0x000fc80000000017 */
[----:B------:R0:W4:Y:S01]  /*15450*/  @P2 LDG.E.U16 R24, desc[UR38][R4.64] ;  /* 0x0000002604182981 */ /* 0x000122000c1e1500 */
[----:B------:R-:W-:Y:S01]  /*15460*/  PRMT R22, RZ, 0x7610, R22 ;  /* 0x00007610ff167816 */ /* 0x000fe20000000016 */
[----:B0-----:R-:W-:Y:S02]  /*15470*/  @P2 IMAD.MOV.U32 R4, RZ, RZ, R57 ;  /* 0x000000ffff042224 */ /* 0x001fe400078e0039 */
[----:B------:R-:W-:Y:S01]  /*15480*/  @P2 IMAD.MOV.U32 R5, RZ, RZ, R58 ;  /* 0x000000ffff052224 */ /* 0x000fe200078e003a */
[----:B------:R-:W-:Y:S02]  /*15490*/  PRMT R21, RZ, 0x7610, R21 ;  /* 0x00007610ff157816 */ /* 0x000fe40000000015 */
[----:B------:R-:W-:Y:S01]  /*154a0*/  PRMT R33, RZ, 0x7610, R33 ;  /* 0x00007610ff217816 */ /* 0x000fe20000000021 */
[----:B------:R-:W4:Y:S04]  /*154b0*/  LDL R58, [R1+0xb14] ;  /* 0x000b1400013a7983 */ /* 0x000f280000100800 */
[----:B------:R0:W4:Y:S04]  /*154c0*/  @P2 LDG.E.U16 R23, desc[UR38][R4.64] ;  /* 0x0000002604172981 */ /* 0x000128000c1e1500 */
[----:B------:R-:W4:Y:S01]  /*154d0*/  LDL R57, [R1+0xb18] ;  /* 0x000b180001397983 */ /* 0x000f220000100800 */
[----:B0-----:R-:W-:-:S02]  /*154e0*/  @P2 IMAD.MOV.U32 R4, RZ, RZ, R46 ;  /* 0x000000ffff042224 */ /* 0x001fc400078e002e */
[----:B------:R-:W-:Y:S01]  /*154f0*/  @P2 IMAD.MOV.U32 R5, RZ, RZ, R56 ;  /* 0x000000ffff052224 */ /* 0x000fe200078e0038 */
[----:B------:R-:W4:Y:S04]  /*15500*/  LDL R46, [R1+0xb10] ;  /* 0x000b1000012e7983 */ /* 0x000f280000100800 */
[----:B------:R-:W4:Y:S04]  /*15510*/  LDL R56, [R1+0xb0c] ;  /* 0x000b0c0001387983 */ /* 0x000f280000100800 */
[----:B------:R2:W4:Y:S02]  /*15520*/  @P2 LDG.E.U16 R22, desc[UR38][R4.64] ;  /* 0x0000002604162981 */ /* 0x000524000c1e1500 */
[----:B--2---:R-:W-:-:S02]  /*15530*/  @P2 IMAD.MOV.U32 R4, RZ, RZ, R31 ;  /* 0x000000ffff042224 */ /* 0x004fc400078e001f */
[----:B------:R-:W-:Y:S01]  /*15540*/  @P2 IMAD.MOV.U32 R5, RZ, RZ, R44 ;  /* 0x000000ffff052224 */ /* 0x000fe200078e002c */
[----:B------:R-:W-:Y:S01]  /*15550*/  ISETP.GT.AND P0, PT, R29, 0x39, PT ;  /* 0x000000391d00780c */ /* 0x000fe20003f04270 */
[----:B------:R-:W2:Y:S04]  /*15560*/  LDL R44, [R1+0xb04] ;  /* 0x000b0400012c7983 */ /* 0x000ea80000100800 */
[----:B------:R3:W2:Y:S04]  /*15570*/  @P2 LDG.E.U16 R21, desc[UR38][R4.64] ;  /* 0x0000002604152981 */ /* 0x0006a8000c1e1500 */
[----:B------:R-:W2:Y:S01]  /*15580*/  LDL R31, [R1+0xb08] ;  /* 0x000b0800011f7983 */ /* 0x000ea20000100800 */
[----:B---3--:R-:W-:-:S02]  /*15590*/  @P1 IMAD.MOV.U32 R5, RZ, RZ, R30 ;  /* 0x000000ffff051224 */ /* 0x008fc400078e001e */
[----:B----4-:R-:W-:Y:S01]  /*155a0*/  @P1 IMAD.MOV.U32 R4, RZ, RZ, R2 ;  /* 0x000000ffff041224 */ /* 0x010fe200078e0002 */
[----:B------:R-:W3:Y:S04]  /*155b0*/  LDL R30, [R1+0xafc] ;  /* 0x000afc00011e7983 */ /* 0x000ee80000100800 */
[----:B------:R-:W4:Y:S04]  /*155c0*/  LDL R2, [R1+0xb00] ;  /* 0x000b000001027983 */ /* 0x000f280000100800 */
[----:B------:R0:W3:Y:S01]  /*155d0*/  @P1 LDG.E.U16 R33, desc[UR38][R4.64] ;  /* 0x0000002604211981 */ /* 0x0000e2000c1e1500 */
[----:B------:R-:W-:-:S02]  /*155e0*/  PRMT R20, RZ, 0x7610, R20 ;  /* 0x00007610ff147816 */ /* 0x000fc40000000014 */
[----:B------:R-:W-:Y:S01]  /*155f0*/  PRMT R19, RZ, 0x7610, R19 ;  /* 0x00007610ff137816 */ /* 0x000fe20000000013 */
[----:B0-----:R-:W-:Y:S02]  /*15600*/  @P0 IMAD.MOV.U32 R5, RZ, RZ, R58 ;  /* 0x000000ffff050224 */ /* 0x001fe400078e003a */
[----:B------:R-:W-:-:S05]  /*15610*/  @P0 IMAD.MOV.U32 R4, RZ, RZ, R57 ;  /* 0x000000ffff040224 */ /* 0x000fca00078e0039 */
[----:B------:R0:W4:Y:S02]  /*15620*/  @P0 LDG.E.U16 R20, desc[UR38][R4.64] ;  /* 0x0000002604140981 */ /* 0x000124000c1e1500 */
[----:B0-----:R-:W-:Y:S02]  /*15630*/  @P0 IMAD.MOV.U32 R4, RZ, RZ, R46 ;  /* 0x000000ffff040224 */ /* 0x001fe400078e002e */
[----:B------:R-:W-:-:S05]  /*15640*/  @P0 IMAD.MOV.U32 R5, RZ, RZ, R56 ;  /* 0x000000ffff050224 */ /* 0x000fca00078e0038 */
[----:B------:R2:W4:Y:S02]  /*15650*/  @P0 LDG.E.U16 R19, desc[UR38][R4.64] ;  /* 0x0000002604130981 */ /* 0x000524000c1e1500 */
[----:B--2---:R-:W-:Y:S02]  /*15660*/  @P0 IMAD.MOV.U32 R5, RZ, RZ, R44 ;  /* 0x000000ffff050224 */ /* 0x004fe400078e002c */
[----:B---3--:R0:W-:Y:S04]  /*15670*/  STL [R1+0x1d78], R33 ;  /* 0x001d782101007387 */ /* 0x0081e80000100800 */
[----:B------:R-:W2:Y:S04]  /*15680*/  LDL R59, [R1+0xa94] ;  /* 0x000a9400013b7983 */ /* 0x000ea80000100800 */
[----:B------:R-:W3:Y:S04]  /*15690*/  LDL R58, [R1+0xa98] ;  /* 0x000a9800013a7983 */ /* 0x000ee80000100800 */
[----:B------:R-:W3:Y:S04]  /*156a0*/  LDL R57, [R1+0xa8c] ;  /* 0x000a8c0001397983 */ /* 0x000ee80000100800 */
[----:B------:R-:W3:Y:S04]  /*156b0*/  LDL R56, [R1+0xa90] ;  /* 0x000a900001387983 */ /* 0x000ee80000100800 */
[----:B------:R-:W3:Y:S04]  /*156c0*/  LDL R46, [R1+0xa84] ;  /* 0x000a8400012e7983 */ /* 0x000ee80000100800 */
[----:B------:R-:W3:Y:S01]  /*156d0*/  LDL R44, [R1+0xa88] ;  /* 0x000a8800012c7983 */ /* 0x000ee20000100800 */
[----:B------:R-:W-:-:S02]  /*156e0*/  PRMT R18, RZ, 0x7610, R18 ;  /* 0x00007610ff127816 */ /* 0x000fc40000000012 */
[----:B------:R-:W-:Y:S01]  /*156f0*/  ISETP.GT.AND P2, PT, R29, 0x3d, PT ;  /* 0x0000003d1d00780c */ /* 0x000fe20003f44270 */
[----:B------:R-:W-:Y:S01]  /*15700*/  @P0 IMAD.MOV.U32 R4, RZ, RZ, R31 ;  /* 0x000000ffff040224 */ /* 0x000fe200078e001f */
[----:B------:R-:W-:Y:S01]  /*15710*/  PRMT R17, RZ, 0x7610, R17 ;  /* 0x00007610ff117816 */ /* 0x000fe20000000011 */
[----:B0-----:R-:W3:Y:S04]  /*15720*/  LDL R33, [R1+0xa7c] ;  /* 0x000a7c0001217983 */ /* 0x001ee80000100800 */
[----:B------:R4:W3:Y:S04]  /*15730*/  @P0 LDG.E.U16 R18, desc[UR38][R4.64] ;  /* 0x0000002604120981 */ /* 0x0008e8000c1e1500 */
[----:B------:R-:W3:Y:S01]  /*15740*/  LDL R31, [R1+0xa80] ;  /* 0x000a8000011f7983 */ /* 0x000ee20000100800 */
[----:B------:R-:W-:Y:S01]  /*15750*/  PRMT R16, RZ, 0x7610, R16 ;  /* 0x00007610ff107816 */ /* 0x000fe20000000010 */
[----:B----4-:R-:W-:-:S02]  /*15760*/  @P0 IMAD.MOV.U32 R4, RZ, RZ, R2 ;  /* 0x000000ffff040224 */ /* 0x010fc400078e0002 */
[----:B------:R-:W-:Y:S01]  /*15770*/  @P0 IMAD.MOV.U32 R5, RZ, RZ, R30 ;  /* 0x000000ffff050224 */ /* 0x000fe200078e001e */
[----:B------:R-:W4:Y:S04]  /*15780*/  LDL R2, [R1+0xb68] ;  /* 0x000b680001027983 */ /* 0x000f280000100800 */
[----:B------:R-:W4:Y:S04]  /*15790*/  LDL R30, [R1+0xb64] ;  /* 0x000b6400011e7983 */ /* 0x000f280000100800 */
[----:B------:R2:W4:Y:S01]  /*157a0*/  @P0 LDG.E.U16 R17, desc[UR38][R4.64] ;  /* 0x0000002604110981 */ /* 0x000522000c1e1500 */
[----:B------:R-:W-:Y:S01]  /*157b0*/  PRMT R15, RZ, 0x7610, R15 ;  /* 0x00007610ff0f7816 */ /* 0x000fe2000000000f */
[----:B--2---:R-:W-:-:S02]  /*157c0*/  @P2 IMAD.MOV.U32 R5, RZ, RZ, R59 ;  /* 0x000000ffff052224 */ /* 0x004fc400078e003b */
[----:B---3--:R-:W-:-:S05]  /*157d0*/  @P2 IMAD.MOV.U32 R4, RZ, RZ, R58 ;  /* 0x000000ffff042224 */ /* 0x008fca00078e003a */
[----:B------:R0:W2:Y:S02]  /*157e0*/  @P2 LDG.E.U16 R16, desc[UR38][R4.64] ;  /* 0x0000002604102981 */ /* 0x0000a4000c1e1500 */
[----:B0-----:R-:W-:Y:S02]  /*157f0*/  @P2 IMAD.MOV.U32 R4, RZ, RZ, R56 ;  /* 0x000000ffff042224 */ /* 0x001fe400078e0038 */
[----:B------:R-:W-:Y:S01]  /*15800*/  @P2 IMAD.MOV.U32 R5, RZ, RZ, R57 ;  /* 0x000000ffff052224 */ /* 0x000fe200078e0039 */
[----:B------:R-:W3:Y:S04]  /*15810*/  LDL R56, [R1+0xb60] ;  /* 0x000b600001387983 */ /* 0x000ee80000100800 */
[----:B------:R-:W2:Y:S04]  /*15820*/  LDL R57, [R1+0xb5c] ;  /* 0x000b5c0001397983 */ /* 0x000ea80000100800 */
[----:B------:R0:W2:Y:S02]  /*15830*/  @P2 LDG.E.U16 R15, desc[UR38][R4.64] ;  /* 0x00000026040f2981 */ /* 0x0000a4000c1e1500 */
[----:B0-----:R-:W-:-:S02]  /*15840*/  @P2 IMAD.MOV.U32 R4, RZ, RZ, R44 ;  /* 0x000000ffff042224 */ /* 0x001fc400078e002c */
[----:B------:R-:W-:Y:S01]  /*15850*/  @P2 IMAD.MOV.U32 R5, RZ, RZ, R46 ;  /* 0x000000ffff052224 */ /* 0x000fe200078e002e */
[----:B------:R-:W2:Y:S04]  /*15860*/  LDL R44, [R1+0xaf8] ;  /* 0x000af800012c7983 */ /* 0x000ea80000100800 */
[----:B------:R-:W2:Y:S01]  /*15870*/  LDL R46, [R1+0xaf4] ;  /* 0x000af400012e7983 */ /* 0x000ea20000100800 */
[----:B------:R-:W-:Y:S02]  /*15880*/  PRMT R14, RZ, 0x7610, R14 ;  /* 0x00007610ff0e7816 */ /* 0x000fe4000000000e */
[----:B------:R-:W-:-:S04]  /*15890*/  PRMT R13, RZ, 0x7610, R13 ;  /* 0x00007610ff0d7816 */ /* 0x000fc8000000000d */
[----:B------:R0:W2:Y:S01]  /*158a0*/  @P2 LDG.E.U16 R14, desc[UR38][R4.64] ;  /* 0x00000026040e2981 */ /* 0x0000a2000c1e1500 */
[----:B------:R-:W-:Y:S02]  /*158b0*/  PRMT R32, RZ, 0x7610, R32 ;  /* 0x00007610ff207816 */ /* 0x000fe40000000020 */
[----:B------:R-:W-:Y:S01]  /*158c0*/  ISETP.GT.AND P0, PT, R29, 0x3a, PT ;  /* 0x0000003a1d00780c */ /* 0x000fe20003f04270 */
[----:B0-----:R-:W-:Y:S02]  /*158d0*/  @P2 IMAD.MOV.U32 R4, RZ, RZ, R31 ;  /* 0x000000ffff042224 */ /* 0x001fe400078e001f */
[----:B------:R-:W-:Y:S01]  /*158e0*/  @P2 IMAD.MOV.U32 R5, RZ, RZ, R33 ;  /* 0x000000ffff052224 */ /* 0x000fe200078e0021 */
[----:B------:R-:W-:Y:S02]  /*158f0*/  PRMT R12, RZ, 0x7610, R12 ;  /* 0x00007610ff0c7816 */ /* 0x000fe4000000000c */
[----:B------:R-:W-:Y:S01]  /*15900*/  PRMT R11, RZ, 0x7610, R11 ;  /* 0x00007610ff0b7816 */ /* 0x000fe2000000000b */
[----:B------:R-:W2:Y:S04]  /*15910*/  LDL R33, [R1+0xaec] ;  /* 0x000aec0001217983 */ /* 0x000ea80000100800 */
[----:B------:R4:W2:Y:S04]  /*15920*/  @P2 LDG.E.U16 R13, desc[UR38][R4.64] ;  /* 0x00000026040d2981 */ /* 0x0008a8000c1e1500 */
[----:B------:R-:W2:Y:S01]  /*15930*/  LDL R31, [R1+0xaf0] ;  /* 0x000af000011f7983 */ /* 0x000ea20000100800 */
[----:B----4-:R-:W-:-:S02]  /*15940*/  @P1 IMAD.MOV.U32 R4, RZ, RZ, R2 ;  /* 0x000000ffff041224 */ /* 0x010fc400078e0002 */
[----:B------:R-:W-:Y:S01]  /*15950*/  @P1 IMAD.MOV.U32 R5, RZ, RZ, R30 ;  /* 0x000000ffff051224 */ /* 0x000fe200078e001e */
[----:B------:R-:W4:Y:S04]  /*15960*/  LDL R2, [R1+0xae8] ;  /* 0x000ae80001027983 */ /* 0x000f280000100800 */
[----:B------:R-:W4:Y:S04]  /*15970*/  LDL R30, [R1+0xae4] ;  /* 0x000ae400011e7983 */ /* 0x000f280000100800 */
[----:B------:R3:W4:Y:S02]  /*15980*/  @P1 LDG.E.U16 R32, desc[UR38][R4.64] ;  /* 0x0000002604201981 */ /* 0x000724000c1e1500 */
[----:B---3--:R-:W-:-:S02]  /*15990*/  @P1 IMAD.MOV.U32 R4, RZ, RZ, R56 ;  /* 0x000000ffff041224 */ /* 0x008fc400078e0038 */
[----:B--2---:R-:W-:-:S05]  /*159a0*/  @P1 IMAD.MOV.U32 R5, RZ, RZ, R57 ;  /* 0x000000ffff051224 */ /* 0x004fca00078e0039 */
[----:B------:R0:W2:Y:S02]  /*159b0*/  @P1 LDG.E.U16 R12, desc[UR38][R4.64] ;  /* 0x00000026040c1981 */ /* 0x0000a4000c1e1500 */
[----:B0-----:R-:W-:Y:S02]  /*159c0*/  @P0 IMAD.MOV.U32 R4, RZ, RZ, R44 ;  /* 0x000000ffff040224 */ /* 0x001fe400078e002c */
[----:B------:R-:W-:-:S05]  /*159d0*/  @P0 IMAD.MOV.U32 R5, RZ, RZ, R46 ;  /* 0x000000ffff050224 */ /* 0x000fca00078e002e */
[----:B------:R0:W3:Y:S01]  /*159e0*/  @P0 LDG.E.U16 R11, desc[UR38][R4.64] ;  /* 0x00000026040b0981 */ /* 0x0000e2000c1e1500 */
[----:B------:R-:W-:Y:S01]  /*159f0*/  PRMT R10, RZ, 0x7610, R10 ;  /* 0x00007610ff0a7816 */ /* 0x000fe2000000000a */
[----:B0-----:R-:W-:Y:S02]  /*15a00*/  @P0 IMAD.MOV.U32 R5, RZ, RZ, R33 ;  /* 0x000000ffff050224 */ /* 0x001fe400078e0021 */
[----:B------:R-:W-:-:S05]  /*15a10*/  @P0 IMAD.MOV.U32 R4, RZ, RZ, R31 ;  /* 0x000000ffff040224 */ /* 0x000fca00078e001f */
[----:B------:R0:W3:Y:S04]  /*15a20*/  @P0 LDG.E.U16 R10, desc[UR38][R4.64] ;  /* 0x00000026040a0981 */ /* 0x0000e8000c1e1500 */
[----:B----4-:R1:W-:Y:S04]  /*15a30*/  STL [R1+0x1d7c], R32 ;  /* 0x001d7c2001007387 */ /* 0x0103e80000100800 */
[----:B--2---:R-:W-:Y:S04]  /*15a40*/  STL [R1+0x1d80], R12 ;  /* 0x001d800c01007387 */ /* 0x004fe80000100800 */
[----:B------:R-:W2:Y:S04]  /*15a50*/  LDL R56, [R1+0xadc] ;  /* 0x000adc0001387983 */ /* 0x000ea80000100800 */
[----:B------:R-:W4:Y:S04]  /*15a60*/  LDL R46, [R1+0xae0] ;  /* 0x000ae000012e7983 */ /* 0x000f280000100800 */
[----:B---3--:R-:W-:Y:S04]  /*15a70*/  STL [R1+0x1d84], R11 ;  /* 0x001d840b01007387 */ /* 0x008fe80000100800 */
[----:B------:R-:W3:Y:S04]  /*15a80*/  LDL R33, [R1+0xa74] ;  /* 0x000a740001217983 */ /* 0x000ee80000100800 */
[----:B-1----:R-:W3:Y:S01]  /*15a90*/  LDL R32, [R1+0xa78] ;  /* 0x000a780001207983 */ /* 0x002ee20000100800 */
[----:B------:R-:W-:-:S02]  /*15aa0*/  PRMT R9, RZ, 0x7610, R9 ;  /* 0x00007610ff097816 */ /* 0x000fc40000000009 */
[----:B------:R-:W-:Y:S01]  /*15ab0*/  ISETP.GT.AND P1, PT, R29, 0x3e, PT ;  /* 0x0000003e1d00780c */ /* 0x000fe20003f24270 */
[----:B0-----:R-:W-:Y:S02]  /*15ac0*/  @P0 IMAD.MOV.U32 R4, RZ, RZ, R2 ;  /* 0x000000ffff040224 */ /* 0x001fe400078e0002 */
[----:B------:R-:W-:Y:S01]  /*15ad0*/  @P0 IMAD.MOV.U32 R5, RZ, RZ, R30 ;  /* 0x000000ffff050224 */ /* 0x000fe200078e001e */
[----:B------:R-:W-:-:S04]  /*15ae0*/  PRMT R8, RZ, 0x7610, R8 ;  /* 0x00007610ff087816 */ /* 0x000fc80000000008 */
[----:B------:R2:W3:Y:S01]  /*15af0*/  @P0 LDG.E.U16 R9, desc[UR38][R4.64] ;  /* 0x0000002604090981 */ /* 0x0004e2000c1e1500 */
[----:B------:R-:W-:-:S03]  /*15b00*/  PRMT R7, RZ, 0x7610, R7 ;  /* 0x00007610ff077816 */ /* 0x000fc60000000007 */
[----:B------:R-:W-:Y:S04]  /*15b10*/  STL [R1+0x1d88], R10 ;  /* 0x001d880a01007387 */ /* 0x000fe80000100800 */
[----:B------:R-:W3:Y:S04]  /*15b20*/  LDL R44, [R1+0xa6c] ;  /* 0x000a6c00012c7983 */ /* 0x000ee80000100800 */
[----:B------:R-:W3:Y:S04]  /*15b30*/  LDL R31, [R1+0xa70] ;  /* 0x000a7000011f7983 */ /* 0x000ee80000100800 */
[----:B------:R-:W3:Y:S04]  /*15b40*/  LDL R30, [R1+0xa64] ;  /* 0x000a6400011e7983 */ /* 0x000ee80000100800 */
[----:B------:R-:W3:Y:S01]  /*15b50*/  LDL R2, [R1+0xa68] ;  /* 0x000a680001027983 */ /* 0x000ee20000100800 */
[----:B--2---:R-:W-:-:S02]  /*15b60*/  @P0 IMAD.MOV.U32 R5, RZ, RZ, R56 ;  /* 0x000000ffff050224 */ /* 0x004fc400078e0038 */
[----:B----4-:R-:W-:-:S05]  /*15b70*/  @P0 IMAD.MOV.U32 R4, RZ, RZ, R46 ;  /* 0x000000ffff040224 */ /* 0x010fca00078e002e */
[----:B------:R3:W2:Y:S02]  /*15b80*/  @P0 LDG.E.U16 R8, desc[UR38][R4.64] ;  /* 0x0000002604080981 */ /* 0x0006a4000c1e1500 */
[----:B---3--:R-:W-:Y:S02]  /*15b90*/  @P1 IMAD.MOV.U32 R5, RZ, RZ, R33 ;  /* 0x000000ffff051224 */ /* 0x008fe400078e0021 */
[----:B------:R-:W-:-:S05]  /*15ba0*/  @P1 IMAD.MOV.U32 R4, RZ, RZ, R32 ;  /* 0x000000ffff041224 */ /* 0x000fca00078e0020 */
[----:B------:R0:W3:Y:S04]  /*15bb0*/  @P1 LDG.E.U16 R7, desc[UR38][R4.64] ;  /* 0x0000002604071981 */ /* 0x0000e8000c1e1500 */
[----:B------:R-:W-:Y:S01]  /*15bc0*/  STL [R1+0x1d8c], R9 ;  /* 0x001d8c0901007387 */ /* 0x000fe20000100800 */
[----:B------:R-:W-:Y:S01]  /*15bd0*/  PRMT R6, RZ, 0x7610, R6 ;  /* 0x00007610ff067816 */ /* 0x000fe20000000006 */
[----:B0-----:R-:W-:Y:S02]  /*15be0*/  @P1 IMAD.MOV.U32 R5, RZ, RZ, R44 ;  /* 0x000000ffff051224 */ /* 0x001fe400078e002c */
[----:B------:R-:W-:-:S05]  /*15bf0*/  @P1 IMAD.MOV.U32 R4, RZ, RZ, R31 ;  /* 0x000000ffff041224 */ /* 0x000fca00078e001f */
[----:B------:R0:W4:Y:S04]  /*15c00*/  @P1 LDG.E.U16 R6, desc[UR38][R4.64] ;  /* 0x0000002604061981 */ /* 0x000128000c1e1500 */
[----:B--2---:R1:W-:Y:S04]  /*15c10*/  STL [R1+0x1d90], R8 ;  /* 0x001d900801007387 */ /* 0x0043e80000100800 */
[----:B------:R-:W2:Y:S04]  /*15c20*/  LDL R33, [R1+0xa5c] ;  /* 0x000a5c0001217983 */ /* 0x000ea80000100800 */
[----:B------:R-:W2:Y:S04]  /*15c30*/  LDL R32, [R1+0xa60] ;  /* 0x000a600001207983 */ /* 0x000ea80000100800 */
[----:B---3--:R-:W-:Y:S04]  /*15c40*/  STL [R1+0x1d94], R7 ;  /* 0x001d940701007387 */ /* 0x008fe80000100800 */
[----:B------:R-:W3:Y:S04]  /*15c50*/  LDL R57, [R1+0xbd4] ;  /* 0x000bd40001397983 */ /* 0x000ee80000100800 */
[----:B-1----:R-:W3:Y:S01]  /*15c60*/  LDL R8, [R1+0xbd8] ;  /* 0x000bd80001087983 */ /* 0x002ee20000100800 */
[----:B0-----:R-:W-:Y:S01]  /*15c70*/  PRMT R5, RZ, 0x7610, R5 ;  /* 0x00007610ff057816 */ /* 0x001fe20000000005 */
[----:B------:R-:W-:Y:S01]  /*15c80*/  @P1 IMAD.MOV.U32 R31, RZ, RZ, R30 ;  /* 0x000000ffff1f1224 */ /* 0x000fe200078e001e */
[----:B------:R-:W-:Y:S01]  /*15c90*/  ISETP.GT.AND P0, PT, R29, 0x33, PT ;  /* 0x000000331d00780c */ /* 0x000fe20003f04270 */
[----:B------:R-:W-:Y:S01]  /*15ca0*/  @P1 IMAD.MOV.U32 R30, RZ, RZ, R2 ;  /* 0x000000ffff1e1224 */ /* 0x000fe200078e0002 */
[----:B------:R-:W-:-:S04]  /*15cb0*/  PRMT R4, RZ, 0x7610, R4 ;  /* 0x00007610ff047816 */ /* 0x000fc80000000004 */
[----:B------:R2:W3:Y:S01]  /*15cc0*/  @P1 LDG.E.U16 R5, desc[UR38][R30.64] ;  /* 0x000000261e051981 */ /* 0x0004e2000c1e1500 */
[----:B------:R-:W-:-:S03]  /*15cd0*/  PRMT R9, RZ, 0x7610, R9 ;  /* 0x00007610ff097816 */ /* 0x000fc60000000009 */
[----:B----4-:R-:W-:Y:S04]  /*15ce0*/  STL [R1+0x1d98], R6 ;  /* 0x001d980601007387 */ /* 0x010fe80000100800 */
[----:B------:R-:W4:Y:S04]  /*15cf0*/  LDL R56, [R1+0xbcc] ;  /* 0x000bcc0001387983 */ /* 0x000f280000100800 */
[----:B------:R-:W4:Y:S04]  /*15d00*/  LDL R2, [R1+0xbd0] ;  /* 0x000bd00001027983 */ /* 0x000f280000100800 */
[----:B------:R-:W4:Y:S04]  /*15d10*/  LDL R46, [R1+0xbc4] ;  /* 0x000bc400012e7983 */ /* 0x000f280000100800 */
[----:B------:R-:W4:Y:S01]  /*15d20*/  LDL R44, [R1+0xbc8] ;  /* 0x000bc800012c7983 */ /* 0x000f220000100800 */
[----:B--2---:R-:W-:-:S02]  /*15d30*/  @P1 IMAD.MOV.U32 R31, RZ, RZ, R33 ;  /* 0x000000ffff1f1224 */ /* 0x004fc400078e0021 */
[----:B------:R-:W-:-:S05]  /*15d40*/  @P1 IMAD.MOV.U32 R30, RZ, RZ, R32 ;  /* 0x000000ffff1e1224 */ /* 0x000fca00078e0020 */
[----:B------:R3:W2:Y:S02]  /*15d50*/  @P1 LDG.E.U16 R4, desc[UR38][R30.64] ;  /* 0x000000261e041981 */ /* 0x0006a4000c1e1500 */
[----:B---3--:R-:W-:Y:S02]  /*15d60*/  @P0 IMAD.MOV.U32 R31, RZ, RZ, R57 ;  /* 0x000000ffff1f0224 */ /* 0x008fe400078e0039 */
[----:B------:R-:W-:-:S05]  /*15d70*/  @P0 IMAD.MOV.U32 R30, RZ, RZ, R8 ;  /* 0x000000ffff1e0224 */ /* 0x000fca00078e0008 */
[----:B------:R4:W3:Y:S04]  /*15d80*/  @P0 LDG.E.U16 R9, desc[UR38][R30.64] ;  /* 0x000000261e090981 */ /* 0x0008e8000c1e1500 */
[----:B------:R-:W-:Y:S04]  /*15d90*/  STL [R1+0x1d9c], R5 ;  /* 0x001d9c0501007387 */ /* 0x000fe80000100800 */
[----:B------:R-:W3:Y:S04]  /*15da0*/  LDL R33, [R1+0xbbc] ;  /* 0x000bbc0001217983 */ /* 0x000ee80000100800 */
[----:B------:R-:W3:Y:S01]  /*15db0*/  LDL R32, [R1+0xbc0] ;  /* 0x000bc00001207983 */ /* 0x000ee20000100800 */
[----:B------:R-:W-:Y:S01]  /*15dc0*/  PRMT R55, RZ, 0x7610, R55 ;  /* 0x00007610ff377816 */ /* 0x000fe20000000037 */
[----:B----4-:R-:W-:-:S02]  /*15dd0*/  @P0 IMAD.MOV.U32 R31, RZ, RZ, R56 ;  /* 0x000000ffff1f0224 */ /* 0x010fc400078e0038 */
[----:B------:R-:W-:-:S05]  /*15de0*/  @P0 IMAD.MOV.U32 R30, RZ, RZ, R2 ;  /* 0x000000ffff1e0224 */ /* 0x000fca00078e0002 */
[----:B------:R0:W4:Y:S02]  /*15df0*/  @P0 LDG.E.U16 R55, desc[UR38][R30.64] ;  /* 0x000000261e370981 */ /* 0x000124000c1e1500 */
[----:B0-----:R-:W-:Y:S02]  /*15e00*/  @P0 IMAD.MOV.U32 R30, RZ, RZ, R44 ;  /* 0x000000ffff1e0224 */ /* 0x001fe400078e002c */
[----:B------:R-:W-:Y:S01]  /*15e10*/  @P0 IMAD.MOV.U32 R31, RZ, RZ, R46 ;  /* 0x000000ffff1f0224 */ /* 0x000fe200078e002e */
[----:B--2---:R0:W-:Y:S04]  /*15e20*/  STL [R1+0x1da0], R4 ;  /* 0x001da00401007387 */ /* 0x0041e80000100800 */
[----:B------:R-:W2:Y:S04]  /*15e30*/  LDL R8, [R1+0xb58] ;  /* 0x000b580001087983 */ /* 0x000ea80000100800 */
[----:B---3--:R1:W-:Y:S04]  /*15e40*/  STL [R1+0x258], R9 ;  /* 0x0002580901007387 */ /* 0x0083e80000100800 */
[----:B0-----:R-:W3:Y:S04]  /*15e50*/  LDL R4, [R1+0xb4c] ;  /* 0x000b4c0001047983 */ /* 0x001ee80000100800 */
[----:B------:R-:W3:Y:S04]  /*15e60*/  LDL R2, [R1+0xb50] ;  /* 0x000b500001027983 */ /* 0x000ee80000100800 */
[----:B------:R-:W3:Y:S04]  /*15e70*/  LDL R46, [R1+0xb44] ;  /* 0x000b4400012e7983 */ /* 0x000ee80000100800 */
[----:B------:R-:W3:Y:S04]  /*15e80*/  LDL R44, [R1+0xb48] ;  /* 0x000b4800012c7983 */ /* 0x000ee80000100800 */
[----:B-1----:R-:W3:Y:S01]  /*15e90*/  LDL R9, [R1+0xb54] ;  /* 0x000b540001097983 */ /* 0x002ee20000100800 */
[----:B------:R-:W-:-:S02]  /*15ea0*/  PRMT R54, RZ, 0x7610, R54 ;  /* 0x00007610ff367816 */ /* 0x000fc40000000036 */
[----:B------:R-:W-:Y:S02]  /*15eb0*/  ISETP.GT.AND P1, PT, R29, 0x37, PT ;  /* 0x000000371d00780c */ /* 0x000fe40003f24270 */
[----:B------:R-:W-:Y:S02]  /*15ec0*/  PRMT R53, RZ, 0x7610, R53 ;  /* 0x00007610ff357816 */ /* 0x000fe40000000035 */
        /* <DEDUP_REMOVED lines=9> */
[----:B--2---:R-:W-:-:S03]  /*15f60*/  @P1 IMAD.MOV.U32 R30, RZ, RZ, R8 ;  /* 0x000000ffff1e1224 */ /* 0x004fc600078e0008 */
[----:B------:R-:W2:Y:S01]  /*15f70*/  LDL R8, [R1+0xad8] ;  /* 0x000ad80001087983 */ /* 0x000ea20000100800 */
[----:B---3--:R-:W-:-:S03]  /*15f80*/  @P1 IMAD.MOV.U32 R31, RZ, RZ, R9 ;  /* 0x000000ffff1f1224 */ /* 0x008fc600078e0009 */
[----:B------:R-:W3:Y:S04]  /*15f90*/  LDL R9, [R1+0xad4] ;  /* 0x000ad40001097983 */ /* 0x000ee80000100800 */
[----:B------:R0:W3:Y:S02]  /*15fa0*/  @P1 LDG.E.U16 R52, desc[UR38][R30.64] ;  /* 0x000000261e341981 */ /* 0x0000e4000c1e1500 */
[----:B0-----:R-:W-:Y:S02]  /*15fb0*/  @P1 IMAD.MOV.U32 R30, RZ, RZ, R2 ;  /* 0x000000ffff1e1224 */ /* 0x001fe400078e0002 */
[----:B------:R-:W-:Y:S01]  /*15fc0*/  @P1 IMAD.MOV.U32 R31, RZ, RZ, R4 ;  /* 0x000000ffff1f1224 */ /* 0x000fe200078e0004 */
[----:B------:R-:W-:Y:S02]  /*15fd0*/  ISETP.GT.AND P0, PT, R29, 0x3b, PT ;  /* 0x0000003b1d00780c */ /* 0x000fe40003f04270 */
[----:B------:R-:W-:Y:S01]  /*15fe0*/  PRMT R11, RZ, 0x7610, R11 ;  /* 0x00007610ff0b7816 */ /* 0x000fe2000000000b */
[----:B------:R-:W3:Y:S04]  /*15ff0*/  LDL R4, [R1+0xacc] ;  /* 0x000acc0001047983 */ /* 0x000ee80000100800 */
[----:B------:R0:W3:Y:S04]  /*16000*/  @P1 LDG.E.U16 R51, desc[UR38][R30.64] ;  /* 0x000000261e331981 */ /* 0x0000e8000c1e1500 */
[----:B------:R-:W3:Y:S01]  /*16010*/  LDL R2, [R1+0xad0] ;  /* 0x000ad00001027983 */ /* 0x000ee20000100800 */
[----:B0-----:R-:W-:-:S02]  /*16020*/  @P1 IMAD.MOV.U32 R30, RZ, RZ, R44 ;  /* 0x000000ffff1e1224 */ /* 0x001fc400078e002c */
[----:B------:R-:W-:Y:S01]  /*16030*/  @P1 IMAD.MOV.U32 R31, RZ, RZ, R46 ;  /* 0x000000ffff1f1224 */ /* 0x000fe200078e002e */
[----:B------:R-:W3:Y:S04]  /*16040*/  LDL R44, [R1+0xac4] ;  /* 0x000ac400012c7983 */ /* 0x000ee80000100800 */
[----:B------:R4:W3:Y:S01]  /*16050*/  @P1 LDG.E.U16 R43, desc[UR38][R30.64] ;  /* 0x000000261e2b1981 */ /* 0x0008e2000c1e1500 */
[----:B------:R-:W-:Y:S01]  /*16060*/  PRMT R6, RZ, 0x7610, R6 ;  /* 0x00007610ff067816 */ /* 0x000fe20000000006 */
[----:B----4-:R-:W-:Y:S02]  /*16070*/  @P1 IMAD.MOV.U32 R30, RZ, RZ, R32 ;  /* 0x000000ffff1e1224 */ /* 0x010fe400078e0020 */
[----:B------:R-:W-:-:S05]  /*16080*/  @P1 IMAD.MOV.U32 R31, RZ, RZ, R33 ;  /* 0x000000ffff1f1224 */ /* 0x000fca00078e0021 */
[----:B------:R2:W4:Y:S02]  /*16090*/  @P1 LDG.E.U16 R11, desc[UR38][R30.64] ;  /* 0x000000261e0b1981 */ /* 0x000524000c1e1500 */
[----:B--2---:R-:W-:Y:S02]  /*160a0*/  @P0 IMAD.MOV.U32 R30, RZ, RZ, R8 ;  /* 0x000000ffff1e0224 */ /* 0x004fe400078e0008 */
[----:B---3--:R-:W-:-:S05]  /*160b0*/  @P0 IMAD.MOV.U32 R31, RZ, RZ, R9 ;  /* 0x000000ffff1f0224 */ /* 0x008fca00078e0009 */
[----:B------:R0:W2:Y:S04]  /*160c0*/  @P0 LDG.E.U16 R6, desc[UR38][R30.64] ;  /* 0x000000261e060981 */ /* 0x0000a8000c1e1500 */
[----:B------:R1:W-:Y:S04]  /*160d0*/  STL [R1+0x228], R43 ;  /* 0x0002282b01007387 */ /* 0x0003e80000100800 */
[----:B------:R-:W3:Y:S04]  /*160e0*/  LDL R33, [R1+0xabc] ;  /* 0x000abc0001217983 */ /* 0x000ee80000100800 */
[----:B-1----:R-:W3:Y:S04]  /*160f0*/  LDL R43, [R1+0xac8] ;  /* 0x000ac800012b7983 */ /* 0x002ee80000100800 */
[----:B------:R-:W-:Y:S04]  /*16100*/  STL [R1+0x250], R55 ;  /* 0x0002503701007387 */ /* 0x000fe80000100800 */
[----:B------:R-:W3:Y:S01]  /*16110*/  LDL R32, [R1+0xac0] ;  /* 0x000ac00001207983 */ /* 0x000ee20000100800 */
[----:B------:R-:W-:Y:S01]  /*16120*/  PRMT R45, RZ, 0x7610, R45 ;  /* 0x00007610ff2d7816 */ /* 0x000fe2000000002d */
[----:B0-----:R-:W-:-:S02]  /*16130*/  @P0 IMAD.MOV.U32 R30, RZ, RZ, R2 ;  /* 0x000000ffff1e0224 */ /* 0x001fc400078e0002 */
[----:B------:R-:W-:Y:S01]  /*16140*/  @P0 IMAD.MOV.U32 R31, RZ, RZ, R4 ;  /* 0x000000ffff1f0224 */ /* 0x000fe200078e0004 */
[----:B----4-:R0:W-:Y:S01]  /*16150*/  STL [R1+0x220], R11 ;  /* 0x0002200b01007387 */ /* 0x0101e20000100800 */
[----:B------:R-:W-:Y:S02]  /*16160*/  PRMT R34, RZ, 0x7610, R34 ;  /* 0x00007610ff227816 */ /* 0x000fe40000000022 */
[----:B------:R-:W-:Y:S01]  /*16170*/  ISETP.GT.AND P1, PT, R29, 0x3f, PT ;  /* 0x0000003f1d00780c */ /* 0x000fe20003f24270 */
[----:B------:R-:W-:Y:S04]  /*16180*/  STL [R1+0x248], R54 ;  /* 0x0002483601007387 */ /* 0x000fe80000100800 */
[----:B------:R1:W4:Y:S01]  /*16190*/  @P0 LDG.E.U16 R45, desc[UR38][R30.64] ;  /* 0x000000261e2d0981 */ /* 0x000322000c1e1500 */
[----:B------:R-:W-:-:S03]  /*161a0*/  PRMT R12, RZ, 0x7610, R12 ;  /* 0x00007610ff0c7816 */ /* 0x000fc6000000000c */
[----:B------:R-:W4:Y:S04]  /*161b0*/  LDL R8, [R1+0xa50] ;  /* 0x000a500001087983 */ /* 0x000f280000100800 */
[----:B------:R-:W4:Y:S04]  /*161c0*/  LDL R9, [R1+0xa4c] ;  /* 0x000a4c0001097983 */ /* 0x000f280000100800 */
[----:B0-----:R-:W4:Y:S01]  /*161d0*/  LDL R11, [R1+0xa58] ;  /* 0x000a5800010b7983 */ /* 0x001f220000100800 */
[----:B-1----:R-:W-:-:S03]  /*161e0*/  @P0 IMAD.MOV.U32 R31, RZ, RZ, R44 ;  /* 0x000000ffff1f0224 */ /* 0x002fc600078e002c */
[----:B------:R-:W-:Y:S04]  /*161f0*/  STL [R1+0x240], R53 ;  /* 0x0002403501007387 */ /* 0x000fe80000100800 */
[----:B--2---:R0:W-:Y:S04]  /*16200*/  STL [R1+0x218], R6 ;  /* 0x0002180601007387 */ /* 0x0041e80000100800 */
[----:B------:R-:W2:Y:S04]  /*16210*/  LDL R4, [R1+0xa3c] ;  /* 0x000a3c0001047983 */ /* 0x000ea80000100800 */
[----:B------:R-:W2:Y:S04]  /*16220*/  LDL R2, [R1+0xa40] ;  /* 0x000a400001027983 */ /* 0x000ea80000100800 */
[----:B0-----:R-:W2:Y:S04]  /*16230*/  LDL R6, [R1+0xa44] ;  /* 0x000a440001067983 */ /* 0x001ea80000100800 */
[----:B------:R-:W-:Y:S04]  /*16240*/  STL [R1+0x238], R52 ;  /* 0x0002383401007387 */ /* 0x000fe80000100800 */
[----:B------:R-:W-:Y:S04]  /*16250*/  STL [R1+0x230], R51 ;  /* 0x0002303301007387 */ /* 0x000fe80000100800 */
[----:B------:R0:W-:Y:S01]  /*16260*/  STL [R1+0x1388], R0 ;  /* 0x0013880001007387 */ /* 0x0001e20000100800 */
[----:B---3--:R-:W-:-:S05]  /*16270*/  @P0 IMAD.MOV.U32 R30, RZ, RZ, R43 ;  /* 0x000000ffff1e0224 */ /* 0x008fca00078e002b */
[----:B------:R1:W3:Y:S02]  /*16280*/  @P0 LDG.E.U16 R34, desc[UR38][R30.64] ;  /* 0x000000261e220981 */ /* 0x0002e4000c1e1500 */
[----:B-1----:R-:W-:Y:S02]  /*16290*/  @P0 IMAD.MOV.U32 R30, RZ, RZ, R32 ;  /* 0x000000ffff1e0224 */ /* 0x002fe400078e0020 */
[----:B------:R-:W-:-:S05]  /*162a0*/  @P0 IMAD.MOV.U32 R31, RZ, RZ, R33 ;  /* 0x000000ffff1f0224 */ /* 0x000fca00078e0021 */
[----:B------:R1:W3:Y:S02]  /*162b0*/  @P0 LDG.E.U16 R12, desc[UR38][R30.64] ;  /* 0x000000261e0c0981 */ /* 0x0002e4000c1e1500 */
[----:B-1----:R-:W-:Y:S02]  /*162c0*/  @P1 IMAD.MOV.U32 R31, RZ, RZ, R0 ;  /* 0x000000ffff1f1224 */ /* 0x002fe400078e0000 */
[----:B0-----:R-:W3:Y:S01]  /*162d0*/  LDL.LU R0, [R1+0xa48] ;  /* 0x000a480001007983 */ /* 0x001ee20000300800 */
[----:B------:R-:W-:Y:S01]  /*162e0*/  PRMT R10, RZ, 0x7610, R10 ;  /* 0x00007610ff0a7816 */ /* 0x000fe2000000000a */
[----:B----4-:R-:W-:Y:S01]  /*162f0*/  @P1 IMAD.MOV.U32 R30, RZ, RZ, R11 ;  /* 0x000000ffff1e1224 */ /* 0x010fe200078e000b */
[----:B------:R-:W-:-:S04]  /*16300*/  PRMT R7, RZ, 0x7610, R7 ;  /* 0x00007610ff077816 */ /* 0x000fc80000000007 */
[----:B------:R0:W4:Y:S01]  /*16310*/  @P1 LDG.E.U16 R10, desc[UR38][R30.64] ;  /* 0x000000261e0a1981 */ /* 0x000122000c1e1500 */
[----:B------:R-:W-:Y:S01]  /*16320*/  PRMT R5, RZ, 0x7610, R5 ;  /* 0x00007610ff057816 */ /* 0x000fe20000000005 */
[----:B0-----:R-:W-:Y:S02]  /*16330*/  @P1 IMAD.MOV.U32 R30, RZ, RZ, R8 ;  /* 0x000000ffff1e1224 */ /* 0x001fe400078e0008 */
[----:B------:R-:W-:-:S05]  /*16340*/  @P1 IMAD.MOV.U32 R31, RZ, RZ, R9 ;  /* 0x000000ffff1f1224 */ /* 0x000fca00078e0009 */
[----:B------:R2:W4:Y:S02]  /*16350*/  @P1 LDG.E.U16 R7, desc[UR38][R30.64] ;  /* 0x000000261e071981 */ /* 0x000524000c1e1500 */
[----:B--2---:R-:W-:Y:S02]  /*16360*/  @P1 IMAD.MOV.U32 R31, RZ, RZ, R6 ;  /* 0x000000ffff1f1224 */ /* 0x004fe400078e0006 */
[--C-:B---3--:R-:W-:Y:S01]  /*16370*/  @P1 IMAD.MOV.U32 R30, RZ, RZ, R0.reuse ;  /* 0x000000ffff1e1224 */ /* 0x108fe200078e0000 */
[----:B------:R-:W-:Y:S04]  /*16380*/  STL [R1+0x13b8], R0 ;  /* 0x0013b80001007387 */ /* 0x000fe80000100800 */
[----:B------:R0:W-:Y:S04]  /*16390*/  STL [R1+0x1d34], R0 ;  /* 0x001d340001007387 */ /* 0x0001e80000100800 */
[----:B------:R1:W2:Y:S01]  /*163a0*/  @P1 LDG.E.U16 R5, desc[UR38][R30.64] ;  /* 0x000000261e051981 */ /* 0x0002a2000c1e1500 */
[----:B0-----:R-:W-:Y:S01]  /*163b0*/  PRMT R0, RZ, 0x7610, R0 ;  /* 0x00007610ff007816 */ /* 0x001fe20000000000 */
[----:B-1----:R-:W-:-:S02]  /*163c0*/  @P1 IMAD.MOV.U32 R30, RZ, RZ, R2 ;  /* 0x000000ffff1e1224 */ /* 0x002fc400078e0002 */
[----:B------:R-:W-:-:S05]  /*163d0*/  @P1 IMAD.MOV.U32 R31, RZ, RZ, R4 ;  /* 0x000000ffff1f1224 */ /* 0x000fca00078e0004 */
[----:B------:R-:W3:Y:S04]  /*163e0*/  @P1 LDG.E.U16 R0, desc[UR38][R30.64] ;  /* 0x000000261e001981 */ /* 0x000ee8000c1e1500 */
[----:B------:R0:W-:Y:S01]  /*163f0*/  STL [R1+0x208], R34 ;  /* 0x0002082201007387 */ /* 0x0001e20000100800 */
[----:B------:R-:W1:Y:S01]  /*16400*/  S2R R3, SR_TID.X ;  /* 0x0000000000037919 */ /* 0x000e620000002100 */
[----:B------:R-:W1:Y:S01]  /*16410*/  S2R R33, SR_TID.X ;  /* 0x0000000000217919 */ /* 0x000e620000002100 */
[----:B------:R-:W-:Y:S06]  /*16420*/  BAR.SYNC.DEFER_BLOCKING 0x0 ;  /* 0x0000000000007b1d */ /* 0x000fec0000010000 */
[----:B0-----:R-:W3:Y:S04]  /*16430*/  LDL.LU R34, [R1+0x350] ;  /* 0x0003500001227983 */ /* 0x001ee80000300800 */
[----:B------:R-:W3:Y:S04]  /*16440*/  LDL.LU R43, [R1+0x34c] ;  /* 0x00034c00012b7983 */ /* 0x000ee80000300800 */
[----:B------:R-:W3:Y:S04]  /*16450*/  LDL.LU R44, [R1+0x348] ;  /* 0x00034800012c7983 */ /* 0x000ee80000300800 */
[----:B------:R0:W-:Y:S04]  /*16460*/  STL [R1+0x210], R45 ;  /* 0x0002102d01007387 */ /* 0x0001e80000100800 */
[----:B0-----:R-:W3:Y:S04]  /*16470*/  LDL.LU R45, [R1+0x344] ;  /* 0x00034400012d7983 */ /* 0x001ee80000300800 */
[----:B------:R-:W3:Y:S04]  /*16480*/  LDL.LU R46, [R1+0x310] ;  /* 0x00031000012e7983 */ /* 0x000ee80000300800 */
        /* <DEDUP_REMOVED lines=10> */
[----:B------:R-:W-:Y:S04]  /*16530*/  STL [R1+0x204], R12 ;  /* 0x0002040c01007387 */ /* 0x000fe80000100800 */
[----:B------:R-:W3:Y:S04]  /*16540*/  LDL.LU R61, [R1+0x24c] ;  /* 0x00024c00013d7983 */ /* 0x000ee80000300800 */
[----:B------:R-:W3:Y:S04]  /*16550*/  LDL.LU R2, [R1+0x1f4] ;  /* 0x0001f40001027983 */ /* 0x000ee80000300800 */
[----:B------:R-:W-:Y:S04]  /*16560*/  STL [R1+0x1c70], R30 ;  /* 0x001c701e01007387 */ /* 0x000fe80000100800 */
[----:B------:R-:W-:Y:S04]  /*16570*/  STL [R1+0x1c78], R30 ;  /* 0x001c781e01007387 */ /* 0x000fe80000100800 */
[----:B------:R-:W-:Y:S04]  /*16580*/  STL [R1+0x1c80], R30 ;  /* 0x001c801e01007387 */ /* 0x000fe80000100800 */
[----:B----4-:R-:W-:Y:S04]  /*16590*/  STL [R1+0x200], R10 ;  /* 0x0002000a01007387 */ /* 0x010fe80000100800 */
        /* <DEDUP_REMOVED lines=9> */
[----:B-1----:R-:W-:-:S02]  /*16630*/  LOP3.LUT R3, R3, 0x1f, RZ, 0xc0, !PT ;  /* 0x0000001f03037812 */ /* 0x002fc400078ec0ff */
[----:B------:R-:W-:-:S03]  /*16640*/  LOP3.LUT R32, R33, 0x1f, RZ, 0xc0, !PT ;  /* 0x0000001f21207812 */ /* 0x000fc600078ec0ff */
[----:B------:R-:W-:Y:S01]  /*16650*/  IMAD.SHL.U32 R3, R3, 0x2, RZ ;  /* 0x0000000203037824 */ /* 0x000fe200078e00ff */
[----:B--2---:R-:W-:Y:S04]  /*16660*/  STL [R1+0x1f8], R5 ;  /* 0x0001f80501007387 */ /* 0x004fe80000100800 */
[----:B------:R-:W-:Y:S04]  /*16670*/  STL [R1+0x1cc8], R30 ;  /* 0x001cc81e01007387 */ /* 0x000fe80000100800 */
[----:B------:R-:W-:Y:S04]  /*16680*/  STL [R1+0x1cd0], R30 ;  /* 0x001cd01e01007387 */ /* 0x000fe80000100800 */
[----:B------:R-:W-:Y:S04]  /*16690*/  STL [R1+0x1cd8], R30 ;  /* 0x001cd81e01007387 */ /* 0x000fe80000100800 */
[----:B---3--:R0:W-:Y:S04]  /*166a0*/  STL [R1+0x1f0], R0 ;  /* 0x0001f00001007387 */ /* 0x0081e80000100800 */
        /* <DEDUP_REMOVED lines=42> */
[----:B------:R2:W-:Y:S04]  /*16950*/  STS.U16 [R3+UR5+0x400], R51 ;  /* 0x0004003303007988 */ /* 0x0005e80008000405 */
[----:B------:R3:W-:Y:S04]  /*16960*/  STS.U16 [R3+UR5+0x4c0], R52 ;  /* 0x0004c03403007988 */ /* 0x0007e80008000405 */
[----:B------:R4:W-:Y:S01]  /*16970*/  STS.U16 [R3+UR5+0x480], R53 ;  /* 0x0004803503007988 */ /* 0x0009e20008000405 */
[----:B0-----:R-:W-:-:S02]  /*16980*/  LOP3.LUT R0, R32, 0x20, RZ, 0xfc, !PT ;  /* 0x0000002020007812 */ /* 0x001fc400078efcff */
[----:B-1----:R-:W-:Y:S01]  /*16990*/  LOP3.LUT R30, R33, 0x1f, RZ, 0xc0, !PT ;  /* 0x0000001f211e7812 */ /* 0x002fe200078ec0ff */
[----:B------:R0:W-:Y:S04]  /*169a0*/  STS.U16 [R3+UR5+0x800], R54 ;  /* 0x0008003603007988 */ /* 0x0001e80008000405 */
[----:B------:R1:W-:Y:S04]  /*169b0*/  STS.U16 [R3+UR5+0xc00], R59 ;  /* 0x000c003b03007988 */ /* 0x0003e80008000405 */
[----:B--2---:R-:W2:Y:S04]  /*169c0*/  LDL.LU R51, [R1+0x1ec] ;  /* 0x0001ec0001337983 */ /* 0x004ea80000300800 */
[----:B---3--:R-:W3:Y:S04]  /*169d0*/  LDL.LU R52, [R1+0x1e8] ;  /* 0x0001e80001347983 */ /* 0x008ee80000300800 */
[----:B----4-:R-:W4:Y:S04]  /*169e0*/  LDL.LU R53, [R1+0x1e4] ;  /* 0x0001e40001357983 */ /* 0x010f280000300800 */
[----:B------:R1:W-:Y:S04]  /*169f0*/  STS.U16 [R3+UR5+0xcc0], R60 ;  /* 0x000cc03c03007988 */ /* 0x0003e80008000405 */
[----:B0-----:R-:W4:Y:S04]  /*16a00*/  LDL.LU R54, [R1+0x190] ;  /* 0x0001900001367983 */ /* 0x001f280000300800 */
[----:B-1----:R-:W4:Y:S04]  /*16a10*/  LDL.LU R59, [R1+0x18c] ;  /* 0x00018c00013b7983 */ /* 0x002f280000300800 */
[----:B------:R0:W-:Y:S01]  /*16a20*/  STS.U16 [R3+UR5+0xc80], R61 ;  /* 0x000c803d03007988 */ /* 0x0001e20008000405 */
[----:B------:R-:W-:-:S02]  /*16a30*/  ISETP.GE.AND P1, PT, R0, R29, PT ;  /* 0x0000001d0000720c */ /* 0x000fc40003f26270 */
[----:B------:R-:W-:Y:S01]  /*16a40*/  ISETP.GE.AND P0, PT, R30, R29, PT ;  /* 0x0000001d1e00720c */ /* 0x000fe20003f06270 */
[----:B------:R-:W4:Y:S04]  /*16a50*/  LDL.LU R60, [R1+0x188] ;  /* 0x00018800013c7983 */ /* 0x000f280000300800 */
[----:B0-----:R-:W4:Y:S04]  /*16a60*/  LDL.LU R61, [R1+0x184] ;  /* 0x00018400013d7983 */ /* 0x001f280000300800 */
        /* <DEDUP_REMOVED lines=13> */
[----:B------:R0:W-:Y:S04]  /*16b40*/  STS.U16 [R3+UR5], R34 ;  /* 0x0000002203007988 */ /* 0x0001e80008000405 */
[----:B------:R-:W4:Y:S04]  /*16b50*/  LDL.LU R33, [R1+0x6c] ;  /* 0x00006c0001217983 */ /* 0x000f280000300800 */
[----:B------:R1:W-:Y:S04]  /*16b60*/  STS.U16 [R3+UR5+0x40], R43 ;  /* 0x0000402b03007988 */ /* 0x0003e80008000405 */
[----:B------:R0:W-:Y:S04]  /*16b70*/  STS.U16 [R3+UR5+0x80], R44 ;  /* 0x0000802c03007988 */ /* 0x0001e80008000405 */
[----:B------:R0:W-:Y:S04]  /*16b80*/  STS.U16 [R3+UR5+0xc0], R45 ;  /* 0x0000c02d03007988 */ /* 0x0001e80008000405 */
[----:B------:R1:W-:Y:S04]  /*16b90*/  STS.U16 [R3+UR5+0x440], R46 ;  /* 0x0004402e03007988 */ /* 0x0003e80008000405 */
[----:B------:R1:W-:Y:S04]  /*16ba0*/  STS.U16 [R3+UR5+0x840], R55 ;  /* 0x0008403703007988 */ /* 0x0003e80008000405 */
[----:B0-----:R-:W4:Y:S04]  /*16bb0*/  LDL.LU R34, [R1+0x68] ;  /* 0x0000680001227983 */ /* 0x001f280000300800 */
[----:B-1----:R-:W4:Y:S04]  /*16bc0*/  LDL.LU R43, [R1+0x64] ;  /* 0x00006400012b7983 */ /* 0x002f280000300800 */
[----:B------:R-:W4:Y:S04]  /*16bd0*/  LDL.LU R44, [R1+0x40] ;  /* 0x00004000012c7983 */ /* 0x000f280000300800 */
[----:B------:R-:W4:Y:S04]  /*16be0*/  LDL.LU R45, [R1+0x3c] ;  /* 0x00003c00012d7983 */ /* 0x000f280000300800 */
[----:B------:R-:W4:Y:S04]  /*16bf0*/  LDL.LU R46, [R1+0x38] ;  /* 0x00003800012e7983 */ /* 0x000f280000300800 */
[----:B------:R0:W-:Y:S04]  /*16c00*/  STS.U16 [R3+UR5+0x880], R56 ;  /* 0x0008803803007988 */ /* 0x0001e80008000405 */
[----:B------:R-:W4:Y:S04]  /*16c10*/  LDL.LU R55, [R1+0x34] ;  /* 0x0000340001377983 */ /* 0x000f280000300800 */
[----:B------:R1:W-:Y:S04]  /*16c20*/  STS.U16 [R3+UR5+0x8c0], R57 ;  /* 0x0008c03903007988 */ /* 0x0003e80008000405 */
[----:B------:R1:W-:Y:S04]  /*16c30*/  STS.U16 [R3+UR5+0xc40], R58 ;  /* 0x000c403a03007988 */ /* 0x0003e80008000405 */
[----:B------:R1:W-:Y:S04]  /*16c40*/  STS.U16 [R3+UR5+0x1000], R2 ;  /* 0x0010000203007988 */ /* 0x0003e80008000405 */
[----:B0-----:R-:W4:Y:S04]  /*16c50*/  LDL.LU R56, [R1+0x10] ;  /* 0x0000100001387983 */ /* 0x001f280000300800 */
[----:B-1----:R-:W4:Y:S04]  /*16c60*/  LDL.LU R57, [R1+0xc] ;  /* 0x00000c0001397983 */ /* 0x002f280000300800 */
[----:B------:R-:W4:Y:S04]  /*16c70*/  LDL.LU R58, [R1+0x8] ;  /* 0x00000800013a7983 */ /* 0x000f280000300800 */
[----:B------:R-:W4:Y:S04]  /*16c80*/  LDL.LU R2, [R1+0x4] ;  /* 0x0000040001027983 */ /* 0x000f280000300800 */
[----:B--2---:R0:W-:Y:S04]  /*16c90*/  STS.U16 [R3+UR5+0x1040], R51 ;  /* 0x0010403303007988 */ /* 0x0041e80008000405 */
[----:B---3--:R1:W-:Y:S04]  /*16ca0*/  STS.U16 [R3+UR5+0x1080], R52 ;  /* 0x0010803403007988 */ /* 0x0083e80008000405 */
[----:B----4-:R2:W-:Y:S04]  /*16cb0*/  STS.U16 [R3+UR5+0x10c0], R53 ;  /* 0x0010c03503007988 */ /* 0x0105e80008000405 */
[----:B------:R3:W-:Y:S04]  /*16cc0*/  STS.U16 [R3+UR5+0x1440], R54 ;  /* 0x0014403603007988 */ /* 0x0007e80008000405 */
[----:B------:R4:W-:Y:S04]  /*16cd0*/  STS.U16 [R3+UR5+0x1400], R59 ;  /* 0x0014003b03007988 */ /* 0x0009e80008000405 */
[----:B0-----:R-:W4:Y:S04]  /*16ce0*/  LDL.LU R51, [R1+0x1dd0] ;  /* 0x001dd00001337983 */ /* 0x001f280000300800 */
[----:B-1----:R-:W4:Y:S04]  /*16cf0*/  LDL.LU R52, [R1+0x1dcc] ;  /* 0x001dcc0001347983 */ /* 0x002f280000300800 */
[----:B--2---:R-:W2:Y:S04]  /*16d00*/  LDL.LU R53, [R1+0x1dc8] ;  /* 0x001dc80001357983 */ /* 0x004ea80000300800 */
[----:B---3--:R-:W3:Y:S04]  /*16d10*/  LDL.LU R54, [R1+0x1dc4] ;  /* 0x001dc40001367983 */ /* 0x008ee80000300800 */
[----:B----4-:R-:W4:Y:S04]  /*16d20*/  LDL.LU R59, [R1+0x1dc0] ;  /* 0x001dc000013b7983 */ /* 0x010f280000300800 */
[----:B------:R0:W-:Y:S04]  /*16d30*/  STS.U16 [R3+UR5+0x14c0], R60 ;  /* 0x0014c03c03007988 */ /* 0x0001e80008000405 */
[----:B------:R1:W-:Y:S04]  /*16d40*/  STS.U16 [R3+UR5+0x1480], R61 ;  /* 0x0014803d03007988 */ /* 0x0003e80008000405 */
[----:B0-----:R-:W4:Y:S04]  /*16d50*/  LDL.LU R60, [R1+0x1dbc] ;  /* 0x001dbc00013c7983 */ /* 0x001f280000300800 */
[----:B-1----:R-:W4:Y:S04]  /*16d60*/  LDL.LU R61, [R1+0x1db8] ;  /* 0x001db800013d7983 */ /* 0x002f280000300800 */
[----:B------:R0:W-:Y:S04]  /*16d70*/  STS.U16 [R3+UR5+0x20c0], R12 ;  /* 0x0020c00c03007988 */ /* 0x0001e80008000405 */
[----:B------:R1:W-:Y:S04]  /*16d80*/  STS.U16 [R3+UR5+0x2440], R32 ;  /* 0x0024402003007988 */ /* 0x0003e80008000405 */
[----:B------:R1:W-:Y:S04]  /*16d90*/  STS.U16 [R3+UR5+0x2400], R33 ;  /* 0x0024002103007988 */ /* 0x0003e80008000405 */
[----:B0-----:R-:W4:Y:S04]  /*16da0*/  LDL.LU R12, [R1+0x340] ;  /* 0x00034000010c7983 */ /* 0x001f280000300800 */
[----:B-1----:R-:W4:Y:S04]  /*16db0*/  LDL.LU R32, [R1+0x33c] ;  /* 0x00033c0001207983 */ /* 0x002f280000300800 */
[----:B------:R0:W-:Y:S04]  /*16dc0*/  STS.U16 [R3+UR5+0x24c0], R34 ;  /* 0x0024c02203007988 */ /* 0x0001e80008000405 */
        /* <DEDUP_REMOVED lines=20> */
[----:B------:R0:W-:Y:S04]  /*16f10*/  STS.U16 [R3+UR5+0x1880], R0 ;  /* 0x0018800003007988 */ /* 0x0001e80008000405 */
[----:B------:R-:W-:Y:S04]  /*16f20*/  STS.U16 [R3+UR5+0x1800], R29 ;  /* 0x0018001d03007988 */ /* 0x000fe80008000405 */
[----:B------:R-:W-:Y:S04]  /*16f30*/  STS.U16 [R3+UR5+0x1840], R31 ;  /* 0x0018401f03007988 */ /* 0x000fe80008000405 */
[----:B------:R-:W-:Y:S04]  /*16f40*/  STS.U16 [R3+UR5+0x18c0], R4 ;  /* 0x0018c00403007988 */ /* 0x000fe80008000405 */
[----:B------:R-:W-:Y:S04]  /*16f50*/  STS.U16 [R3+UR5+0x1c40], R5 ;  /* 0x001c400503007988 */ /* 0x000fe80008000405 */
[----:B------:R-:W-:Y:S04]  /*16f60*/  STS.U16 [R3+UR5+0x1c00], R6 ;  /* 0x001c000603007988 */ /* 0x000fe80008000405 */
[----:B------:R-:W-:Y:S01]  /*16f70*/  STS.U16 [R3+UR5+0x1cc0], R7 ;  /* 0x001cc00703007988 */ /* 0x000fe20008000405 */
[----:B0-----:R-:W-:-:S03]  /*16f80*/  LOP3.LUT R0, R3, 0x10, RZ, 0x3c, !PT ;  /* 0x0000001003007812 */ /* 0x001fc600078e3cff */
[----:B------:R-:W-:Y:S04]  /*16f90*/  STS.U16 [R3+UR5+0x1c80], R8 ;  /* 0x001c800803007988 */ /* 0x000fe80008000405 */
        /* <DEDUP_REMOVED lines=16> */
[----:B---3--:R-:W-:Y:S04]  /*170a0*/  STS.U16 [R3+UR5+0x3000], R54 ;  /* 0x0030003603007988 */ /* 0x008fe80008000405 */
[----:B--2---:R-:W-:Y:S04]  /*170b0*/  STS.U16 [R3+UR5+0x3040], R53 ;  /* 0x0030403503007988 */ /* 0x004fe80008000405 */
[----:B------:R-:W-:Y:S04]  /*170c0*/  STS.U16 [R3+UR5+0x3080], R52 ;  /* 0x0030803403007988 */ /* 0x000fe80008000405 */
        /* <DEDUP_REMOVED lines=8> */
[----:B----4-:R-:W-:Y:S04]  /*17150*/  STS.U16 [R0+UR5+0x100], R12 ;  /* 0x0001000c00007988 */ /* 0x010fe80008000405 */
        /* <DEDUP_REMOVED lines=11> */
[----:B------:R0:W-:Y:S04]  /*17210*/  STS.U16 [R0+UR5+0xd40], R2 ;  /* 0x000d400200007988 */ /* 0x0001e80008000405 */
[----:B0-----:R-:W2:Y:S04]  /*17220*/  LDL.LU R2, [R1+0x23c] ;  /* 0x00023c0001027983 */ /* 0x001ea80000300800 */
[----:B------:R-:W3:Y:S04]  /*17230*/  LDL.LU R39, [R1+0x234] ;  /* 0x0002340001277983 */ /* 0x000ee80000300800 */
[----:B------:R-:W4:Y:S04]  /*17240*/  LDL.LU R40, [R1+0x22c] ;  /* 0x00022c0001287983 */ /* 0x000f280000300800 */
[----:B------:R-:W3:Y:S04]  /*17250*/  LDL.LU R41, [R1+0x1e0] ;  /* 0x0001e00001297983 */ /* 0x000ee80000300800 */
        /* <DEDUP_REMOVED lines=27> */
[----:B--2---:R0:W-:Y:S04]  /*17410*/  STS.U16 [R0+UR5+0xd00], R2 ;  /* 0x000d000200007988 */ /* 0x0041e80008000405 */
[----:B0-----:R-:W2:Y:S04]  /*17420*/  LDL.LU R2, [R1+0x1db4] ;  /* 0x001db40001027983 */ /* 0x001ea80000300800 */
[----:B---3--:R-:W-:Y:S04]  /*17430*/  STS.U16 [R0+UR5+0xdc0], R39 ;  /* 0x000dc02700007988 */ /* 0x008fe80008000405 */
        /* <DEDUP_REMOVED lines=19> */
[----:B------:R1:W-:Y:S04]  /*17570*/  STS.U16 [R0+UR5+0x2180], R33 ;  /* 0x0021802100007988 */ /* 0x0003e80008000405 */
[----:B------:R3:W-:Y:S04]  /*17580*/  STS.U16 [R0+UR5+0x21c0], R34 ;  /* 0x0021c02200007988 */ /* 0x0007e80008000405 */
[----:B------:R4:W-:Y:S04]  /*17590*/  STS.U16 [R0+UR5+0x2540], R43 ;  /* 0x0025402b00007988 */ /* 0x0009e80008000405 */
[----:B------:R1:W-:Y:S04]  /*175a0*/  STS.U16 [R0+UR5+0x2500], R44 ;  /* 0x0025002c00007988 */ /* 0x0003e80008000405 */
[----:B------:R3:W-:Y:S04]  /*175b0*/  STS.U16 [R0+UR5+0x25c0], R45 ;  /* 0x0025c02d00007988 */ /* 0x0007e80008000405 */
[----:B0-----:R-:W2:Y:S04]  /*175c0*/  LDL.LU R32, [R1+0x330] ;  /* 0x0003300001207983 */ /* 0x001ea80000300800 */
[----:B-1----:R-:W2:Y:S04]  /*175d0*/  LDL.LU R33, [R1+0x32c] ;  /* 0x00032c0001217983 */ /* 0x002ea80000300800 */
[----:B---3--:R-:W3:Y:S04]  /*175e0*/  LDL.LU R34, [R1+0x328] ;  /* 0x0003280001227983 */ /* 0x008ee80000300800 */
[----:B----4-:R-:W4:Y:S04]  /*175f0*/  LDL.LU R43, [R1+0x324] ;  /* 0x00032400012b7983 */ /* 0x010f280000300800 */
[----:B------:R-:W3:Y:S04]  /*17600*/  LDL.LU R44, [R1+0x2f0] ;  /* 0x0002f000012c7983 */ /* 0x000ee80000300800 */
[----:B------:R0:W-:Y:S04]  /*17610*/  STS.U16 [R0+UR5+0x2580], R46 ;  /* 0x0025802e00007988 */ /* 0x0001e80008000405 */
[----:B------:R-:W3:Y:S04]  /*17620*/  LDL.LU R45, [R1+0x2ac] ;  /* 0x0002ac00012d7983 */ /* 0x000ee80000300800 */
[----:B------:R1:W-:Y:S04]  /*17630*/  STS.U16 [R0+UR5+0x2900], R55 ;  /* 0x0029003700007988 */ /* 0x0003e80008000405 */
[----:B------:R0:W-:Y:S04]  /*17640*/  STS.U16 [R0+UR5+0x2940], R56 ;  /* 0x0029403800007988 */ /* 0x0001e80008000405 */
[----:B------:R1:W-:Y:S04]  /*17650*/  STS.U16 [R0+UR5+0x2980], R57 ;  /* 0x0029803900007988 */ /* 0x0003e80008000405 */
[----:B------:R1:W-:Y:S04]  /*17660*/  STS.U16 [R0+UR5+0x29c0], R58 ;  /* 0x0029c03a00007988 */ /* 0x0003e80008000405 */
[----:B0-----:R-:W3:Y:S04]  /*17670*/  LDL.LU R46, [R1+0x2a8] ;  /* 0x0002a800012e7983 */ /* 0x001ee80000300800 */
[----:B-1----:R-:W4:Y:S04]  /*17680*/  LDL.LU R55, [R1+0x2a4] ;  /* 0x0002a40001377983 */ /* 0x002f280000300800 */
[----:B------:R-:W4:Y:S04]  /*17690*/  LDL.LU R56, [R1+0x270] ;  /* 0x0002700001387983 */ /* 0x000f280000300800 */
[----:B------:R-:W4:Y:S04]  /*176a0*/  LDL.LU R57, [R1+0x26c] ;  /* 0x00026c0001397983 */ /* 0x000f280000300800 */
[----:B------:R-:W4:Y:S04]  /*176b0*/  LDL.LU R58, [R1+0x268] ;  /* 0x00026800013a7983 */ /* 0x000f280000300800 */
[----:B--2---:R0:W-:Y:S04]  /*176c0*/  STS.U16 [R0+UR5+0x2d40], R2 ;  /* 0x002d400200007988 */ /* 0x0041e80008000405 */
[----:B0-----:R-:W2:Y:S04]  /*176d0*/  LDL.LU R2, [R1+0x264] ;  /* 0x0002640001027983 */ /* 0x001ea80000300800 */
        /* <DEDUP_REMOVED lines=8> */
[----:B------:R-:W2:Y:S04]  /*17760*/  LDL.LU R39, [R1+0x224] ;  /* 0x0002240001277983 */ /* 0x000ea80000300800 */
[----:B------:R-:W-:Y:S04]  /*17770*/  STS.U16 [R0+UR5+0x3500], R37 ;  /* 0x0035002500007988 */ /* 0x000fe80008000405 */
[----:B------:R-:W2:Y:S04]  /*17780*/  LDL.LU R40, [R1+0x21c] ;  /* 0x00021c0001287983 */ /* 0x000ea80000300800 */
[----:B------:R-:W-:Y:S01]  /*17790*/  STS.U16 [R0+UR5+0x35c0], R36 ;  /* 0x0035c02400007988 */ /* 0x000fe20008000405 */
[----:B------:R-:W-:-:S03]  /*177a0*/  IMAD.SHL.U32 R51, R30, 0x2, RZ ;  /* 0x000000021e337824 */ /* 0x000fc600078e00ff */
[----:B------:R-:W2:Y:S04]  /*177b0*/  LDL.LU R41, [R1+0x214] ;  /* 0x0002140001297983 */ /* 0x000ea80000300800 */
[----:B------:R-:W-:Y:S04]  /*177c0*/  STS.U16 [R0+UR5+0x3580], R35 ;  /* 0x0035802300007988 */ /* 0x000fe80008000405 */
[----:B------:R-:W2:Y:S04]  /*177d0*/  LDL.LU R42, [R1+0x20c] ;  /* 0x00020c00012a7983 */ /* 0x000ea80000300800 */
[----:B------:R-:W-:Y:S04]  /*177e0*/  STS.U16 [R0+UR5+0x3900], R20 ;  /* 0x0039001400007988 */ /* 0x000fe80008000405 */
[----:B------:R-:W2:Y:S04]  /*177f0*/  LDL.LU R4, [R1+0x1b0] ;  /* 0x0001b00001047983 */ /* 0x000ea80000300800 */
[----:B------:R-:W-:Y:S04]  /*17800*/  STS.U16 [R0+UR5+0x3940], R19 ;  /* 0x0039401300007988 */ /* 0x000fe80008000405 */
[----:B------:R-:W2:Y:S04]  /*17810*/  LDL.LU R5, [R1+0x19c] ;  /* 0x00019c0001057983 */ /* 0x000ea80000300800 */
[----:B------:R-:W-:Y:S04]  /*17820*/  STS.U16 [R0+UR5+0x3980], R18 ;  /* 0x0039801200007988 */ /* 0x000fe80008000405 */
[----:B------:R-:W2:Y:S04]  /*17830*/  LDL.LU R6, [R1+0x198] ;  /* 0x0001980001067983 */ /* 0x000ea80000300800 */
[----:B------:R-:W-:Y:S01]  /*17840*/  STS.U16 [R0+UR5+0x39c0], R17 ;  /* 0x0039c01100007988 */ /* 0x000fe20008000405 */
[----:B------:R-:W-:-:S03]  /*17850*/  LOP3.LUT R51, R51, 0x20, RZ, 0x3c, !PT ;  /* 0x0000002033337812 */ /* 0x000fc600078e3cff */
        /* <DEDUP_REMOVED lines=9> */
[----:B------:R0:W-:Y:S04]  /*178f0*/  STS.U16 [R51+UR5+0x200], R32 ;  /* 0x0002002033007988 */ /* 0x0001e80008000405 */
[----:B------:R-:W2:Y:S04]  /*17900*/  LDL.LU R12, [R1+0x100] ;  /* 0x00010000010c7983 */ /* 0x000ea80000300800 */
[----:B------:R1:W-:Y:S04]  /*17910*/  STS.U16 [R51+UR5+0x240], R33 ;  /* 0x0002402133007988 */ /* 0x0003e80008000405 */
[----:B---3--:R3:W-:Y:S04]  /*17920*/  STS.U16 [R51+UR5+0x280], R34 ;  /* 0x0002802233007988 */ /* 0x0087e80008000405 */
[----:B----4-:R4:W-:Y:S04]  /*17930*/  STS.U16 [R51+UR5+0x2c0], R43 ;  /* 0x0002c02b33007988 */ /* 0x0109e80008000405 */
[----:B------:R1:W-:Y:S04]  /*17940*/  STS.U16 [R51+UR5+0x640], R44 ;  /* 0x0006402c33007988 */ /* 0x0003e80008000405 */
[----:B------:R3:W-:Y:S04]  /*17950*/  STS.U16 [R51+UR5+0x600], R45 ;  /* 0x0006002d33007988 */ /* 0x0007e80008000405 */
[----:B0-----:R-:W2:Y:S04]  /*17960*/  LDL.LU R32, [R1+0xfc] ;  /* 0x0000fc0001207983 */ /* 0x001ea80000300800 */
[----:B-1----:R-:W2:Y:S04]  /*17970*/  LDL.LU R33, [R1+0xf8] ;  /* 0x0000f80001217983 */ /* 0x002ea80000300800 */
[----:B---3--:R-:W3:Y:S04]  /*17980*/  LDL.LU R34, [R1+0xf4] ;  /* 0x0000f40001227983 */ /* 0x008ee80000300800 */
[----:B----4-:R-:W4:Y:S04]  /*17990*/  LDL.LU R43, [R1+0xd0] ;  /* 0x0000d000012b7983 */ /* 0x010f280000300800 */
[----:B------:R-:W4:Y:S04]  /*179a0*/  LDL.LU R44, [R1+0xcc] ;  /* 0x0000cc00012c7983 */ /* 0x000f280000300800 */
[----:B------:R0:W-:Y:S04]  /*179b0*/  STS.U16 [R51+UR5+0x6c0], R46 ;  /* 0x0006c02e33007988 */ /* 0x0001e80008000405 */
[----:B------:R-:W4:Y:S04]  /*179c0*/  LDL.LU R45, [R1+0xc8] ;  /* 0x0000c800012d7983 */ /* 0x000f280000300800 */
        /* <DEDUP_REMOVED lines=9> */
[----:B--2---:R0:W-:Y:S04]  /*17a60*/  STS.U16 [R51+UR5+0xac0], R2 ;  /* 0x000ac00233007988 */ /* 0x0041e80008000405 */
[----:B0-----:R-:W2:Y:S04]  /*17a70*/  LDL.LU R2, [R1+0x50] ;  /* 0x0000500001027983 */ /* 0x001ea80000300800 */
[----:B------:R-:W2:Y:S04]  /*17a80*/  LDL.LU R52, [R1+0x4c] ;  /* 0x00004c0001347983 */ /* 0x000ea80000300800 */
[----:B------:R-:W2:Y:S04]  /*17a90*/  LDL.LU R53, [R1+0x48] ;  /* 0x0000480001357983 */ /* 0x000ea80000300800 */
[----:B------:R-:W2:Y:S04]  /*17aa0*/  LDL.LU R54, [R1+0x44] ;  /* 0x0000440001367983 */ /* 0x000ea80000300800 */
[----:B------:R-:W2:Y:S04]  /*17ab0*/  LDL.LU R29, [R1+0x20] ;  /* 0x00002000011d7983 */ /* 0x000ea80000300800 */
[----:B------:R-:W2:Y:S04]  /*17ac0*/  LDL.LU R31, [R1+0x1c] ;  /* 0x00001c00011f7983 */ /* 0x000ea80000300800 */
[----:B------:R-:W2:Y:S04]  /*17ad0*/  LDL.LU R0, [R1+0x18] ;  /* 0x0000180001007983 */ /* 0x000ea80000300800 */
        /* <DEDUP_REMOVED lines=27> */
[----:B---3--:R3:W-:Y:S04]  /*17c90*/  STS.U16 [R51+UR5+0x1ac0], R34 ;  /* 0x001ac02233007988 */ /* 0x0087e80008000405 */
[----:B----4-:R4:W-:Y:S04]  /*17ca0*/  STS.U16 [R51+UR5+0x1e40], R43 ;  /* 0x001e402b33007988 */ /* 0x0109e80008000405 */
[----:B------:R3:W-:Y:S04]  /*17cb0*/  STS.U16 [R51+UR5+0x1e00], R44 ;  /* 0x001e002c33007988 */ /* 0x0007e80008000405 */
[----:B0-----:R-:W2:Y:S04]  /*17cc0*/  LDL.LU R12, [R1+0x1d80] ;  /* 0x001d8000010c7983 */ /* 0x001ea80000300800 */
[----:B-1----:R-:W2:Y:S04]  /*17cd0*/  LDL.LU R32, [R1+0x1d7c] ;  /* 0x001d7c0001207983 */ /* 0x002ea80000300800 */
[----:B------:R-:W2:Y:S04]  /*17ce0*/  LDL.LU R33, [R1+0x1d78] ;  /* 0x001d780001217983 */ /* 0x000ea80000300800 */
[----:B---3--:R-:W3:Y:S04]  /*17cf0*/  LDL.LU R34, [R1+0x1d74] ;  /* 0x001d740001227983 */ /* 0x008ee80000300800 */
[----:B----4-:R-:W4:Y:S04]  /*17d00*/  LDL.LU R43, [R1+0x1d70] ;  /* 0x001d7000012b7983 */ /* 0x010f280000300800 */
[----:B------:R-:W3:Y:S04]  /*17d10*/  LDL.LU R44, [R1+0x1d6c] ;  /* 0x001d6c00012c7983 */ /* 0x000ee80000300800 */
[----:B------:R0:W-:Y:S04]  /*17d20*/  STS.U16 [R51+UR5+0x1ec0], R45 ;  /* 0x001ec02d33007988 */ /* 0x0001e80008000405 */
[----:B------:R1:W-:Y:S04]  /*17d30*/  STS.U16 [R51+UR5+0x1e80], R46 ;  /* 0x001e802e33007988 */ /* 0x0003e80008000405 */
[----:B------:R0:W-:Y:S04]  /*17d40*/  STS.U16 [R51+UR5+0x2200], R55 ;  /* 0x0022003733007988 */ /* 0x0001e80008000405 */
[----:B------:R0:W-:Y:S04]  /*17d50*/  STS.U16 [R51+UR5+0x2240], R56 ;  /* 0x0022403833007988 */ /* 0x0001e80008000405 */
[----:B------:R1:W-:Y:S04]  /*17d60*/  STS.U16 [R51+UR5+0x2280], R57 ;  /* 0x0022803933007988 */ /* 0x0003e80008000405 */
[----:B------:R1:W-:Y:S04]  /*17d70*/  STS.U16 [R51+UR5+0x22c0], R58 ;  /* 0x0022c03a33007988 */ /* 0x0003e80008000405 */
[----:B0-----:R-:W3:Y:S04]  /*17d80*/  LDL.LU R45, [R1+0x1d68] ;  /* 0x001d6800012d7983 */ /* 0x001ee80000300800 */
[----:B-1----:R-:W3:Y:S04]  /*17d90*/  LDL.LU R46, [R1+0x1d64] ;  /* 0x001d6400012e7983 */ /* 0x002ee80000300800 */
[----:B------:R-:W3:Y:S04]  /*17da0*/  LDL.LU R55, [R1+0x1d60] ;  /* 0x001d600001377983 */ /* 0x000ee80000300800 */
[----:B------:R-:W3:Y:S04]  /*17db0*/  LDL.LU R56, [R1+0x1d5c] ;  /* 0x001d5c0001387983 */ /* 0x000ee80000300800 */
[----:B------:R-:W3:Y:S04]  /*17dc0*/  LDL.LU R57, [R1+0x1d58] ;  /* 0x001d580001397983 */ /* 0x000ee80000300800 */
[----:B------:R-:W3:Y:S04]  /*17dd0*/  LDL.LU R58, [R1+0x1d54] ;  /* 0x001d5400013a7983 */ /* 0x000ee80000300800 */
[----:B--2---:R0:W-:Y:S04]  /*17de0*/  STS.U16 [R51+UR5+0x2640], R2 ;  /* 0x0026400233007988 */ /* 0x0041e80008000405 */
[----:B0-----:R-:W2:Y:S04]  /*17df0*/  LDL.LU R2, [R1+0x1d50] ;  /* 0x001d500001027983 */ /* 0x001ea80000300800 */
[----:B------:R0:W-:Y:S04]  /*17e00*/  STS.U16 [R51+UR5+0x2600], R52 ;  /* 0x0026003433007988 */ /* 0x0001e80008000405 */
        /* <DEDUP_REMOVED lines=10> */
[----:B------:R-:W4:Y:S01]  /*17eb0*/  LDL.LU R0, [R1+0x29c] ;  /* 0x00029c0001007983 */ /* 0x000f220000300800 */
[----:B------:R-:W-:-:S03]  /*17ec0*/  IMAD.SHL.U32 R30, R30, 0x2, RZ ;  /* 0x000000021e1e7824 */ /* 0x000fc600078e00ff */
[----:B--2---:R0:W-:Y:S04]  /*17ed0*/  STS.U16 [R51+UR5+0x2ac0], R2 ;  /* 0x002ac00233007988 */ /* 0x0041e80008000405 */
[----:B0-----:R-:W2:Y:S04]  /*17ee0*/  LDL.LU R2, [R1+0x298] ;  /* 0x0002980001027983 */ /* 0x001ea80000300800 */
[----:B---3--:R-:W-:Y:S04]  /*17ef0*/  STS.U16 [R51+UR5+0x2e40], R58 ;  /* 0x002e403a33007988 */ /* 0x008fe80008000405 */
[----:B------:R-:W-:Y:S04]  /*17f00*/  STS.U16 [R51+UR5+0x2e00], R57 ;  /* 0x002e003933007988 */ /* 0x000fe80008000405 */
[----:B------:R-:W-:Y:S04]  /*17f10*/  STS.U16 [R51+UR5+0x2ec0], R56 ;  /* 0x002ec03833007988 */ /* 0x000fe80008000405 */
[----:B------:R-:W-:Y:S04]  /*17f20*/  STS.U16 [R51+UR5+0x2e80], R55 ;  /* 0x002e803733007988 */ /* 0x000fe80008000405 */
[----:B------:R-:W-:Y:S04]  /*17f30*/  STS.U16 [R51+UR5+0x3200], R46 ;  /* 0x0032002e33007988 */ /* 0x000fe80008000405 */
[----:B------:R-:W-:Y:S04]  /*17f40*/  STS.U16 [R51+UR5+0x3240], R45 ;  /* 0x0032402d33007988 */ /* 0x000fe80008000405 */
[----:B------:R-:W-:Y:S04]  /*17f50*/  STS.U16 [R51+UR5+0x3280], R44 ;  /* 0x0032802c33007988 */ /* 0x000fe80008000405 */
        /* <DEDUP_REMOVED lines=10> */
[----:B------:R-:W-:Y:S01]  /*18000*/  STS.U16 [R51+UR5+0x3e00], R6 ;  /* 0x003e000633007988 */ /* 0x000fe20008000405 */
[----:B------:R-:W-:-:S03]  /*18010*/  LOP3.LUT R30, R30, 0x30, RZ, 0x3c, !PT ;  /* 0x000000301e1e7812 */ /* 0x000fc600078e3cff */
[----:B------:R0:W-:Y:S04]  /*18020*/  STS.U16 [R51+UR5+0x3ec0], R5 ;  /* 0x003ec00533007988 */ /* 0x0001e80008000405 */
[----:B------:R1:W-:Y:S04]  /*18030*/  STS.U16 [R51+UR5+0x3e80], R4 ;  /* 0x003e800433007988 */ /* 0x0003e80008000405 */
[----:B------:R3:W-:Y:S04]  /*18040*/  STS.U16 [R30+UR5+0x300], R52 ;  /* 0x000300341e007988 */ /* 0x0007e80008000405 */
[----:B------:R4:W-:Y:S04]  /*18050*/  STS.U16 [R30+UR5+0x340], R53 ;  /* 0x000340351e007988 */ /* 0x0009e80008000405 */
[----:B0-----:R-:W2:Y:S04]  /*18060*/  LDL R5, [R1+0x1354] ;  /* 0x0013540001057983 */ /* 0x001ea80000100800 */
[----:B-1----:R-:W2:Y:S04]  /*18070*/  LDL.LU R51, [R1+0x1d4c] ;  /* 0x001d4c0001337983 */ /* 0x002ea80000300800 */
[----:B------:R-:W2:Y:S04]  /*18080*/  LDL R4, [R1+0x134c] ;  /* 0x00134c0001047983 */ /* 0x000ea80000100800 */
[----:B------:R0:W-:Y:S04]  /*18090*/  STS.U16 [R30+UR5+0x380], R54 ;  /* 0x000380361e007988 */ /* 0x0001e80008000405 */
[----:B---3--:R-:W3:Y:S04]  /*180a0*/  LDL.LU R52, [R1+0x1d48] ;  /* 0x001d480001347983 */ /* 0x008ee80000300800 */
[----:B----4-:R-:W4:Y:S04]  /*180b0*/  LDL.LU R53, [R1+0x1d44] ;  /* 0x001d440001357983 */ /* 0x010f280000300800 */
[----:B------:R1:W-:Y:S04]  /*180c0*/  STS.U16 [R30+UR5+0x3c0], R29 ;  /* 0x0003c01d1e007988 */ /* 0x0003e80008000405 */
[----:B------:R1:W-:Y:S04]  /*180d0*/  STS.U16 [R30+UR5+0x740], R31 ;  /* 0x0007401f1e007988 */ /* 0x0003e80008000405 */
[----:B------:R1:W-:Y:S04]  /*180e0*/  STS.U16 [R30+UR5+0x700], R0 ;  /* 0x000700001e007988 */ /* 0x0003e80008000405 */
[----:B0-----:R-:W3:Y:S04]  /*180f0*/  LDL.LU R54, [R1+0x1d40] ;  /* 0x001d400001367983 */ /* 0x001ee80000300800 */
[----:B-1----:R-:W3:Y:S04]  /*18100*/  LDL.LU R29, [R1+0x1d3c] ;  /* 0x001d3c00011d7983 */ /* 0x002ee80000300800 */
[----:B------:R-:W3:Y:S04]  /*18110*/  LDL.LU R31, [R1+0x1d38] ;  /* 0x001d3800011f7983 */ /* 0x000ee80000300800 */
[----:B------:R-:W3:Y:S04]  /*18120*/  LDL.LU R0, [R1+0x1d34] ;  /* 0x001d340001007983 */ /* 0x000ee80000300800 */
[----:B--2---:R0:W-:Y:S04]  /*18130*/  STS.U16 [R30+UR5+0x7c0], R2 ;  /* 0x0007c0021e007988 */ /* 0x0041e80008000405 */
[----:B0-----:R-:W2:Y:S01]  /*18140*/  LDL.LU R2, [R1+0x1d30] ;  /* 0x001d300001027983 */ /* 0x001ea20000300800 */
[----:B------:R-:W-:-:S04]  /*18150*/  @!P1 LOP3.LUT R5, R5, R4, RZ, 0x3c, !PT ;  /* 0x0000000405059212 */ /* 0x000fc800078e3cff */
[----:B------:R-:W-:-:S04]  /*18160*/  @!P1 LOP3.LUT R4, R5, R4, RZ, 0x3c, !PT ;  /* 0x0000000405049212 */ /* 0x000fc800078e3cff */
[----:B------:R-:W-:Y:S02]  /*18170*/  @!P1 LOP3.LUT R5, R5, R4, RZ, 0x3c, !PT ;  /* 0x0000000405059212 */ /* 0x000fe400078e3cff */
[----:B---3--:R-:W-:-:S06]  /*18180*/  PRMT R0, RZ, 0x7610, R0 ;  /* 0x00007610ff007816 */ /* 0x008fcc0000000000 */
[----:B------:R-:W3:Y:S04]  /*18190*/  @!P1 LDG.E.U16 R0, desc[UR38][R4.64] ;  /* 0x0000002604009981 */ /* 0x000ee8000c1e1500 */
[----:B--2---:R0:W-:Y:S04]  /*181a0*/  STS.U16 [R30+UR5+0x780], R2 ;  /* 0x000780021e007988 */ /* 0x0041e80008000405 */
[----:B0-----:R-:W2:Y:S04]  /*181b0*/  LDL.LU R30, [R1+0x1d2c] ;  /* 0x001d2c00011e7983 */ /* 0x001ea80000300800 */
[----:B------:R-:W2:Y:S04]  /*181c0*/  LDL.LU R2, [R1+0x1d28] ;  /* 0x001d280001027983 */ /* 0x000ea80000300800 */
[----:B------:R-:W2:Y:S04]  /*181d0*/  LDL R4, [R1+0x1344] ;  /* 0x0013440001047983 */ /* 0x000ea80000100800 */
[----:B------:R-:W2:Y:S04]  /*181e0*/  LDL R5, [R1+0x1350] ;  /* 0x0013500001057983 */ /* 0x000ea80000100800 */
[----:B---3--:R-:W-:Y:S01]  /*181f0*/  STL [R1+0x1be0], R0 ;  /* 0x001be00001007387 */ /* 0x008fe20000100800 */
[----:B--2---:R-:W-:-:S02]  /*18200*/  @!P0 LOP3.LUT R5, R5, R4, RZ, 0x3c, !PT ;  /* 0x0000000405058212 */ /* 0x004fc400078e3cff */
[----:B------:R-:W-:Y:S02]  /*18210*/  PRMT R2, RZ, 0x7610, R2 ;  /* 0x00007610ff027816 */ /* 0x000fe40000000002 */
[----:B------:R-:W-:-:S04]  /*18220*/  @!P0 LOP3.LUT R4, R5, R4, RZ, 0x3c, !PT ;  /* 0x0000000405048212 */ /* 0x000fc800078e3cff */
[----:B------:R-:W-:-:S05]  /*18230*/  @!P0 LOP3.LUT R5, R5, R4, RZ, 0x3c, !PT ;  /* 0x0000000405058212 */ /* 0x000fca00078e3cff */
[----:B------:R0:W2:Y:S04]  /*18240*/  @!P0 LDG.E.U16 R2, desc[UR38][R4.64] ;  /* 0x0000002604028981 */ /* 0x0000a8000c1e1500 */
[----:B------:R-:W0:Y:S04]  /*18250*/  LDL R4, [R1+0xa34] ;  /* 0x000a340001047983 */ /* 0x000e280000100800 */
[----:B------:R-:W0:Y:S01]  /*18260*/  LDL R5, [R1+0xa38] ;  /* 0x000a380001057983 */ /* 0x000e220000100800 */
[----:B------:R-:W-:Y:S02]  /*18270*/  PRMT R31, RZ, 0x7610, R31 ;  /* 0x00007610ff1f7816 */ /* 0x000fe4000000001f */
[----:B0-----:R-:W-:-:S04]  /*18280*/  @!P0 LOP3.LUT R5, R5, R4, RZ, 0x3c, !PT ;  /* 0x0000000405058212 */ /* 0x001fc800078e3cff */
[----:B------:R-:W-:-:S04]  /*18290*/  @!P0 LOP3.LUT R4, R5, R4, RZ, 0x3c, !PT ;  /* 0x0000000405048212 */ /* 0x000fc800078e3cff */
[----:B------:R-:W-:-:S05]  /*182a0*/  @!P0 LOP3.LUT R5, R5, R4, RZ, 0x3c, !PT ;  /* 0x0000000405058212 */ /* 0x000fca00078e3cff */
[----:B------:R-:W3:Y:S04]  /*182b0*/  @!P0 LDG.E.U16 R31, desc[UR38][R4.64] ;  /* 0x00000026041f8981 */ /* 0x000ee8000c1e1500 */
[----:B--2---:R-:W-:Y:S04]  /*182c0*/  STL [R1+0x1be4], R2 ;  /* 0x001be40201007387 */ /* 0x004fe80000100800 */
[----:B---3--:R0:W-:Y:S04]  /*182d0*/  STL [R1+0x174], R31 ;  /* 0x0001741f01007387 */ /* 0x0081e80000100800 */
[----:B0-----:R-:W2:Y:S04]  /*182e0*/  LDL.LU R31, [R1+0x1d24] ;  /* 0x001d2400011f7983 */ /* 0x001ea80000300800 */
[----:B------:R-:W3:Y:S04]  /*182f0*/  LDL R4, [R1+0xa2c] ;  /* 0x000a2c0001047983 */ /* 0x000ee80000100800 */
[----:B------:R-:W3:Y:S01]  /*18300*/  LDL R5, [R1+0xa30] ;  /* 0x000a300001057983 */ /* 0x000ee20000100800 */
[----:B------:R-:W-:-:S02]  /*18310*/  PRMT R30, RZ, 0x7610, R30 ;  /* 0x00007610ff1e7816 */ /* 0x000fc4000000001e */
[----:B---3--:R-:W-:-:S04]  /*18320*/  @!P1 LOP3.LUT R5, R5, R4, RZ, 0x3c, !PT ;  /* 0x0000000405059212 */ /* 0x008fc800078e3cff */
[----:B------:R-:W-:-:S04]  /*18330*/  @!P1 LOP3.LUT R4, R5, R4, RZ, 0x3c, !PT ;  /* 0x0000000405049212 */ /* 0x000fc800078e3cff */
[----:B------:R-:W-:-:S05]  /*18340*/  @!P1 LOP3.LUT R5, R5, R4, RZ, 0x3c, !PT ;  /* 0x0000000405059212 */ /* 0x000fca00078e3cff */
[----:B------:R-:W3:Y:S04]  /*18350*/  @!P1 LDG.E.U16 R30, desc[UR38][R4.64] ;  /* 0x00000026041e9981 */ /* 0x000ee8000c1e1500 */
[----:B---3--:R0:W-:Y:S04]  /*18360*/  STL [R1+0x170], R30 ;  /* 0x0001701e01007387 */ /* 0x0081e80000100800 */
[----:B0-----:R-:W3:Y:S04]  /*18370*/  LDL.LU R30, [R1+0x1d20] ;  /* 0x001d2000011e7983 */ /* 0x001ee80000300800 */
[----:B------:R-:W3:Y:S04]  /*18380*/  LDL R4, [R1+0x9f4] ;  /* 0x0009f40001047983 */ /* 0x000ee80000100800 */
[----:B------:R-:W3:Y:S01]  /*18390*/  LDL R5, [R1+0x9f8] ;  /* 0x0009f80001057983 */ /* 0x000ee20000100800 */
[----:B--2---:R-:W-:-:S02]  /*183a0*/  PRMT R31, RZ, 0x7610, R31 ;  /* 0x00007610ff1f7816 */ /* 0x004fc4000000001f */
[----:B---3--:R-:W-:-:S04]  /*183b0*/  @!P0 LOP3.LUT R5, R5, R4, RZ, 0x3c, !PT ;  /* 0x0000000405058212 */ /* 0x008fc800078e3cff */
[----:B------:R-:W-:-:S04]  /*183c0*/  @!P0 LOP3.LUT R4, R5, R4, RZ, 0x3c, !PT ;  /* 0x0000000405048212 */ /* 0x000fc800078e3cff */
[----:B------:R-:W-:-:S05]  /*183d0*/  @!P0 LOP3.LUT R5, R5, R4, RZ, 0x3c, !PT ;  /* 0x0000000405058212 */ /* 0x000fca00078e3cff */
[----:B------:R-:W2:Y:S04]  /*183e0*/  @!P0 LDG.E.U16 R31, desc[UR38][R4.64] ;  /* 0x00000026041f8981 */ /* 0x000ea8000c1e1500 */
[----:B--2---:R0:W-:Y:S04]  /*183f0*/  STL [R1+0x16c], R31 ;  /* 0x00016c1f01007387 */ /* 0x0041e80000100800 */
        /* <DEDUP_REMOVED lines=403> */
[----:B------:R0:W3:Y:S04]  /*19d30*/  @!P1 LDG.E.U16 R30, desc[UR38][R4.64] ;  /* 0x00000026041e9981 */ /* 0x0000e8000c1e1500 */
[----:B------:R-:W0:Y:S04]  /*19d40*/  LDL R4, [R1+0x824] ;  /* 0x0008240001047983 */ /* 0x000e280000100800 */
[----:B------:R-:W0:Y:S01]  /*19d50*/  LDL R5, [R1+0x828] ;  /* 0x0008280001057983 */ /* 0x000e220000100800 */
[----:B------:R-:W-:Y:S02]  /*19d60*/  PRMT R29, RZ, 0x7610, R29 ;  /* 0x00007610ff1d7816 */ /* 0x000fe4000000001d */
[----:B0-----:R-:W-:-:S04]  /*19d70*/  @!P0 LOP3.LUT R5, R5, R4, RZ, 0x3c, !PT ;  /* 0x0000000405058212 */ /* 0x001fc800078e3cff */
[----:B------:R-:W-:-:S04]  /*19d80*/  @!P0 LOP3.LUT R4, R5, R4, RZ, 0x3c, !PT ;  /* 0x0000000405048212 */ /* 0x000fc800078e3cff */
[----:B------:R-:W-:-:S05]  /*19d90*/  @!P0 LOP3.LUT R5, R5, R4, RZ, 0x3c, !PT ;  /* 0x0000000405058212 */ /* 0x000fca00078e3cff */
[----:B------:R-:W2:Y:S04]  /*19da0*/  @!P0 LDG.E.U16 R29, desc[UR38][R4.64] ;  /* 0x00000026041d8981 */ /* 0x000ea8000c1e1500 */
[----:B---3--:R0:W-:Y:S04]  /*19db0*/  STL [R1+0x20], R30 ;  /* 0x0000201e01007387 */ /* 0x0081e80000100800 */
[----:B0-----:R-:W3:Y:S04]  /*19dc0*/  LDL R30, [R1+0x7a0] ;  /* 0x0007a000011e7983 */ /* 0x001ee80000100800 */
[----:B--2---:R0:W-:Y:S04]  /*19dd0*/  STL [R1+0x14], R29 ;  /* 0x0000141d01007387 */ /* 0x0041e80000100800 */
[----:B0-----:R-:W2:Y:S04]  /*19de0*/  LDL.LU R29, [R1+0x1c68] ;  /* 0x001c6800011d7983 */ /* 0x001ea80000300800 */
[----:B------:R-:W2:Y:S04]  /*19df0*/  LDL R4, [R1+0x81c] ;  /* 0x00081c0001047983 */ /* 0x000ea80000100800 */
[----:B------:R-:W2:Y:S01]  /*19e00*/  LDL R5, [R1+0x820] ;  /* 0x0008200001057983 */ /* 0x000ea20000100800 */
[----:B------:R-:W-:-:S02]  /*19e10*/  PRMT R31, RZ, 0x7610, R31 ;  /* 0x00007610ff1f7816 */ /* 0x000fc4000000001f */
[----:B--2---:R-:W-:-:S04]  /*19e20*/  @!P1 LOP3.LUT R5, R5, R4, RZ, 0x3c, !PT ;  /* 0x0000000405059212 */ /* 0x004fc800078e3cff */
[----:B------:R-:W-:-:S04]  /*19e30*/  @!P1 LOP3.LUT R4, R5, R4, RZ, 0x3c, !PT ;  /* 0x0000000405049212 */ /* 0x000fc800078e3cff */
[----:B------:R-:W-:-:S05]  /*19e40*/  @!P1 LOP3.LUT R5, R5, R4, RZ, 0x3c, !PT ;  /* 0x0000000405059212 */ /* 0x000fca00078e3cff */
[----:B------:R-:W2:Y:S04]  /*19e50*/  @!P1 LDG.E.U16 R31, desc[UR38][R4.64] ;  /* 0x00000026041f9981 */ /* 0x000ea8000c1e1500 */
        /* <DEDUP_REMOVED lines=18> */
[----:B--2---:R0:W-:Y:S04]  /*19f80*/  STL [R1], R31 ;  /* 0x0000001f01007387 */ /* 0x0041e80000100800 */
[----:B0-----:R-:W2:Y:S04]  /*19f90*/  LDL.LU R31, [R1+0x1c5c] ;  /* 0x001c5c00011f7983 */ /* 0x001ea80000300800 */
[----:B------:R-:W2:Y:S04]  /*19fa0*/  LDL R4, [R1+0x7a4] ;  /* 0x0007a40001047983 */ /* 0x000ea80000100800 */
[----:B------:R-:W2:Y:S01]  /*19fb0*/  LDL R5, [R1+0x7a8] ;  /* 0x0007a80001057983 */ /* 0x000ea20000100800 */
[----:B------:R-:W-:-:S02]  /*19fc0*/  PRMT R29, RZ, 0x7610, R29 ;  /* 0x00007610ff1d7816 */ /* 0x000fc4000000001d */
[----:B--2---:R-:W-:-:S04]  /*19fd0*/  @!P0 LOP3.LUT R5, R5, R4, RZ, 0x3c, !PT ;  /* 0x0000000405058212 */ /* 0x004fc800078e3cff */
[----:B------:R-:W-:-:S04]  /*19fe0*/  @!P0 LOP3.LUT R4, R5, R4, RZ, 0x3c, !PT ;  /* 0x0000000405048212 */ /* 0x000fc800078e3cff */
[----:B------:R-:W-:-:S05]  /*19ff0*/  @!P0 LOP3.LUT R5, R5, R4, RZ, 0x3c, !PT ;  /* 0x0000000405058212 */ /* 0x000fca00078e3cff */
[----:B------:R3:W2:Y:S04]  /*1a000*/  @!P0 LDG.E.U16 R29, desc[UR38][R4.64] ;  /* 0x00000026041d8981 */ /* 0x0006a8000c1e1500 */
[----:B------:R-:W4:Y:S01]  /*1a010*/  LDL R5, [R1+0x79c] ;  /* 0x00079c0001057983 */ /* 0x000f220000100800 */
[----:B------:R-:W-:Y:S01]  /*1a020*/  PRMT R28, RZ, 0x7610, R28 ;  /* 0x00007610ff1c7816 */ /* 0x000fe2000000001c */
[----:B---3--:R-:W-:Y:S02]  /*1a030*/  @!P1 IMAD.MOV.U32 R4, RZ, RZ, R30 ;  /* 0x000000ffff049224 */ /* 0x008fe400078e001e */
[----:B--2---:R-:W-:Y:S01]  /*1a040*/  STL [R1+0x1bf8], R29 ;  /* 0x001bf81d01007387 */ /* 0x004fe20000100800 */
[----:B------:R-:W-:-:S03]  /*1a050*/  PRMT R27, RZ, 0x7610, R27 ;  /* 0x00007610ff1b7816 */ /* 0x000fc6000000001b */
[----:B------:R-:W2:Y:S04]  /*1a060*/  LDL R30, [R1+0x12b0] ;  /* 0x0012b000011e7983 */ /* 0x000ea80000100800 */
[----:B----4-:R0:W3:Y:S04]  /*1a070*/  @!P1 LDG.E.U16 R28, desc[UR38][R4.64] ;  /* 0x00000026041c9981 */ /* 0x0100e8000c1e1500 */
[----:B------:R-:W0:Y:S04]  /*1a080*/  LDL R4, [R1+0x1224] ;  /* 0x0012240001047983 */ /* 0x000e280000100800 */
[----:B------:R-:W0:Y:S02]  /*1a090*/  LDL R5, [R1+0x1230] ;  /* 0x0012300001057983 */ /* 0x000e240000100800 */
[----:B0-----:R-:W-:-:S04]  /*1a0a0*/  @!P0 LOP3.LUT R5, R5, R4, RZ, 0x3c, !PT ;  /* 0x0000000405058212 */ /* 0x001fc800078e3cff */
[----:B------:R-:W-:-:S04]  /*1a0b0*/  @!P0 LOP3.LUT R4, R5, R4, RZ, 0x3c, !PT ;  /* 0x0000000405048212 */ /* 0x000fc800078e3cff */
[----:B------:R-:W-:Y:S01]  /*1a0c0*/  @!P0 LOP3.LUT R5, R5, R4, RZ, 0x3c, !PT ;  /* 0x0000000405058212 */ /* 0x000fe200078e3cff */
[----:B---3--:R-:W-:Y:S04]  /*1a0d0*/  STL [R1+0x1bfc], R28 ;  /* 0x001bfc1c01007387 */ /* 0x008fe80000100800 */
[----:B------:R0:W3:Y:S04]  /*1a0e0*/  @!P0 LDG.E.U16 R27, desc[UR38][R4.64] ;  /* 0x00000026041b8981 */ /* 0x0000e8000c1e1500 */
[----:B------:R-:W0:Y:S04]  /*1a0f0*/  LDL R4, [R1+0x122c] ;  /* 0x00122c0001047983 */ /* 0x000e280000100800 */
[----:B------:R-:W0:Y:S01]  /*1a100*/  LDL R5, [R1+0x1238] ;  /* 0x0012380001057983 */ /* 0x000e220000100800 */
[----:B------:R-:W-:-:S02]  /*1a110*/  PRMT R26, RZ, 0x7610, R26 ;  /* 0x00007610ff1a7816 */ /* 0x000fc4000000001a */
        /* <DEDUP_REMOVED lines=21> */
[----:B------:R-:W4:Y:S01]  /*1a270*/  LDL R5, [R1+0x12a4] ;  /* 0x0012a40001057983 */ /* 0x000f220000100800 */
[----:B------:R-:W-:Y:S01]  /*1a280*/  PRMT R23, RZ, 0x7610, R23 ;  /* 0x00007610ff177816 */ /* 0x000fe20000000017 */
[----:B--2---:R-:W-:-:S02]  /*1a290*/  @!P0 IMAD.MOV.U32 R4, RZ, RZ, R30 ;  /* 0x000000ffff048224 */ /* 0x004fc400078e001e */
[----:B---3--:R-:W-:Y:S01]  /*1a2a0*/  STL [R1+0x1c0c], R24 ;  /* 0x001c0c1801007387 */ /* 0x008fe20000100800 */
        /* <DEDUP_REMOVED lines=45> */
[----:B------:R-:W-:-:S05]  /*1a580*/  @!P0 LOP3.LUT R5, R5, R4, RZ, 0x3c, !PT ;  /* 0x0000000405058212 */ /* 0x000fca00078e3cff */
[----:B------:R-:W4:Y:S04]  /*1a590*/  @!P0 LDG.E.U16 R31, desc[UR38][R4.64] ;  /* 0x00000026041f8981 */ /* 0x000f28000c1e1500 */
[----:B---3--:R-:W-:Y:S04]  /*1a5a0*/  STL [R1+0x1c24], R18 ;  /* 0x001c241201007387 */ /* 0x008fe80000100800 */
[----:B----4-:R0:W-:Y:S04]  /*1a5b0*/  STL [R1+0x58], R31 ;  /* 0x0000581f01007387 */ /* 0x0101e80000100800 */
[----:B0-----:R-:W3:Y:S04]  /*1a5c0*/  LDL.LU R31, [R1+0x1c58] ;  /* 0x001c5800011f7983 */ /* 0x001ee80000300800 */
[----:B------:R-:W4:Y:S04]  /*1a5d0*/  LDL R4, [R1+0xa0c] ;  /* 0x000a0c0001047983 */ /* 0x000f280000100800 */
[----:B------:R-:W4:Y:S01]  /*1a5e0*/  LDL R5, [R1+0xa10] ;  /* 0x000a100001057983 */ /* 0x000f220000100800 */
[----:B------:R-:W-:-:S02]  /*1a5f0*/  PRMT R26, RZ, 0x7610, R26 ;  /* 0x00007610ff1a7816 */ /* 0x000fc4000000001a */
[----:B----4-:R-:W-:-:S04]  /*1a600*/  @!P1 LOP3.LUT R5, R5, R4, RZ, 0x3c, !PT ;  /* 0x0000000405059212 */ /* 0x010fc800078e3cff */
[----:B------:R-:W-:-:S04]  /*1a610*/  @!P1 LOP3.LUT R4, R5, R4, RZ, 0x3c, !PT ;  /* 0x0000000405049212 */ /* 0x000fc800078e3cff */
[----:B------:R-:W-:-:S05]  /*1a620*/  @!P1 LOP3.LUT R5, R5, R4, RZ, 0x3c, !PT ;  /* 0x0000000405059212 */ /* 0x000fca00078e3cff */
[----:B------:R0:W4:Y:S04]  /*1a630*/  @!P1 LDG.E.U16 R26, desc[UR38][R4.64] ;  /* 0x00000026041a9981 */ /* 0x000128000c1e1500 */
[----:B------:R-:W0:Y:S04]  /*1a640*/  LDL R4, [R1+0x9d4] ;  /* 0x0009d40001047983 */ /* 0x000e280000100800 */
[----:B------:R-:W0:Y:S01]  /*1a650*/  LDL R5, [R1+0x9d8] ;  /* 0x0009d80001057983 */ /* 0x000e220000100800 */
[----:B------:R-:W-:Y:S02]  /*1a660*/  PRMT R25, RZ, 0x7610, R25 ;  /* 0x00007610ff197816 */ /* 0x000fe40000000019 */
[----:B0-----:R-:W-:-:S04]  /*1a670*/  @!P0 LOP3.LUT R5, R5, R4, RZ, 0x3c, !PT ;  /* 0x0000000405058212 */ /* 0x001fc800078e3cff */
[----:B------:R-:W-:-:S04]  /*1a680*/  @!P0 LOP3.LUT R4, R5, R4, RZ, 0x3c, !PT ;  /* 0x0000000405048212 */ /* 0x000fc800078e3cff */
[----:B------:R-:W-:Y:S01]  /*1a690*/  @!P0 LOP3.LUT R5, R5, R4, RZ, 0x3c, !PT ;  /* 0x0000000405058212 */ /* 0x000fe200078e3cff */
[----:B----4-:R0:W-:Y:S04]  /*1a6a0*/  STL [R1+0x54], R26 ;  /* 0x0000541a01007387 */ /* 0x0101e80000100800 */
[----:B------:R1:W4:Y:S01]  /*1a6b0*/  @!P0 LDG.E.U16 R25, desc[UR38][R4.64] ;  /* 0x0000002604198981 */ /* 0x000322000c1e1500 */
[----:B---3--:R-:W-:-:S03]  /*1a6c0*/  PRMT R31, RZ, 0x7610, R31 ;  /* 0x00007610ff1f7816 */ /* 0x008fc6000000001f */
[----:B0-----:R-:W3:Y:S04]  /*1a6d0*/  LDL R26, [R1+0x958] ;  /* 0x00095800011a7983 */ /* 0x001ee80000100800 */
[----:B------:R-:W1:Y:S04]  /*1a6e0*/  LDL R4, [R1+0x9cc] ;  /* 0x0009cc0001047983 */ /* 0x000e680000100800 */
[----:B------:R-:W1:Y:S02]  /*1a6f0*/  LDL R5, [R1+0x9d0] ;  /* 0x0009d00001057983 */ /* 0x000e640000100800 */
[----:B-1----:R-:W-:-:S04]  /*1a700*/  @!P1 LOP3.LUT R5, R5, R4, RZ, 0x3c, !PT ;  /* 0x0000000405059212 */ /* 0x002fc800078e3cff */
[----:B------:R-:W-:-:S04]  /*1a710*/  @!P1 LOP3.LUT R4, R5, R4, RZ, 0x3c, !PT ;  /* 0x0000000405049212 */ /* 0x000fc800078e3cff */
[----:B------:R-:W-:-:S05]  /*1a720*/  @!P1 LOP3.LUT R5, R5, R4, RZ, 0x3c, !PT ;  /* 0x0000000405059212 */ /* 0x000fca00078e3cff */
[----:B------:R-:W2:Y:S04]  /*1a730*/  @!P1 LDG.E.U16 R31, desc[UR38][R4.64] ;  /* 0x00000026041f9981 */ /* 0x000ea8000c1e1500 */
[----:B----4-:R0:W-:Y:S04]  /*1a740*/  STL [R1+0x50], R25 ;  /* 0x0000501901007387 */ /* 0x0101e80000100800 */
[----:B0-----:R-:W4:Y:S04]  /*1a750*/  LDL R25, [R1+0x950] ;  /* 0x0009500001197983 */ /* 0x001f280000100800 */
[----:B--2---:R0:W-:Y:S04]  /*1a760*/  STL [R1+0x4c], R31 ;  /* 0x00004c1f01007387 */ /* 0x0041e80000100800 */
[----:B0-----:R-:W2:Y:S04]  /*1a770*/  LDL.LU R31, [R1+0x1c54] ;  /* 0x001c5400011f7983 */ /* 0x001ea80000300800 */
[----:B------:R-:W2:Y:S01]  /*1a780*/  LDL R5, [R1+0x994] ;  /* 0x0009940001057983 */ /* 0x000ea20000100800 */
[----:B------:R-:W-:Y:S01]  /*1a790*/  PRMT R22, RZ, 0x7610, R22 ;  /* 0x00007610ff167816 */ /* 0x000fe20000000016 */
[----:B------:R-:W-:Y:S01]  /*1a7a0*/  @!P0 IMAD.MOV.U32 R4, RZ, RZ, R30 ;  /* 0x000000ffff048224 */ /* 0x000fe200078e001e */
[----:B------:R-:W-:Y:S01]  /*1a7b0*/  PRMT R3, RZ, 0x7610, R3 ;  /* 0x00007610ff037816 */ /* 0x000fe20000000003 */
[----:B------:R-:W3:Y:S04]  /*1a7c0*/  LDL R30, [R1+0x90c] ;  /* 0x00090c00011e7983 */ /* 0x000ee80000100800 */
[----:B--2---:R0:W2:Y:S04]  /*1a7d0*/  @!P0 LDG.E.U16 R22, desc[UR38][R4.64] ;  /* 0x0000002604168981 */ /* 0x0040a8000c1e1500 */
[----:B------:R-:W0:Y:S04]  /*1a7e0*/  LDL R4, [R1+0x98c] ;  /* 0x00098c0001047983 */ /* 0x000e280000100800 */
[----:B------:R-:W0:Y:S02]  /*1a7f0*/  LDL R5, [R1+0x990] ;  /* 0x0009900001057983 */ /* 0x000e240000100800 */
[----:B0-----:R-:W-:-:S04]  /*1a800*/  @!P1 LOP3.LUT R5, R5, R4, RZ, 0x3c, !PT ;  /* 0x0000000405059212 */ /* 0x001fc800078e3cff */
[----:B------:R-:W-:-:S04]  /*1a810*/  @!P1 LOP3.LUT R4, R5, R4, RZ, 0x3c, !PT ;  /* 0x0000000405049212 */ /* 0x000fc800078e3cff */
[----:B------:R-:W-:-:S05]  /*1a820*/  @!P1 LOP3.LUT R5, R5, R4, RZ, 0x3c, !PT ;  /* 0x0000000405059212 */ /* 0x000fca00078e3cff */
[----:B------:R-:W3:Y:S04]  /*1a830*/  @!P1 LDG.E.U16 R3, desc[UR38][R4.64] ;  /* 0x0000002604039981 */ /* 0x000ee8000c1e1500 */
[----:B--2---:R0:W-:Y:S04]  /*1a840*/  STL [R1+0x48], R22 ;  /* 0x0000481601007387 */ /* 0x0041e80000100800 */
[----:B0-----:R-:W2:Y:S04]  /*1a850*/  LDL R22, [R1+0x910] ;  /* 0x0009100001167983 */ /* 0x001ea80000100800 */
[----:B---3--:R-:W-:Y:S04]  /*1a860*/  STL [R1+0x44], R3 ;  /* 0x0000440301007387 */ /* 0x008fe80000100800 */
[----:B------:R-:W3:Y:S01]  /*1a870*/  LDL R5, [R1+0x954] ;  /* 0x0009540001057983 */ /* 0x000ee20000100800 */
[----:B------:R-:W-:Y:S01]  /*1a880*/  PRMT R21, RZ, 0x7610, R21 ;  /* 0x00007610ff157816 */ /* 0x000fe20000000015 */
[----:B------:R-:W-:Y:S01]  /*1a890*/  @!P0 IMAD.MOV.U32 R4, RZ, RZ, R26 ;  /* 0x000000ffff048224 */ /* 0x000fe200078e001a */
[----:B------:R-:W-:Y:S01]  /*1a8a0*/  PRMT R23, RZ, 0x7610, R23 ;  /* 0x00007610ff177816 */ /* 0x000fe20000000017 */
[----:B------:R-:W2:Y:S04]  /*1a8b0*/  LDL R26, [R1+0x8d4] ;  /* 0x0008d400011a7983 */ /* 0x000ea80000100800 */
[----:B---3--:R4:W3:Y:S04]  /*1a8c0*/  @!P0 LDG.E.U16 R21, desc[UR38][R4.64] ;  /* 0x0000002604158981 */ /* 0x0088e8000c1e1500 */
[----:B------:R-:W2:Y:S01]  /*1a8d0*/  LDL R5, [R1+0x94c] ;  /* 0x00094c0001057983 */ /* 0x000ea20000100800 */
[----:B----4-:R-:W-:-:S03]  /*1a8e0*/  @!P1 IMAD.MOV.U32 R4, RZ, RZ, R25 ;  /* 0x000000ffff049224 */ /* 0x010fc600078e0019 */
[----:B---3--:R0:W-:Y:S04]  /*1a8f0*/  STL [R1+0x40], R21 ;  /* 0x0000401501007387 */ /* 0x0081e80000100800 */
[----:B------:R-:W3:Y:S04]  /*1a900*/  LDL R25, [R1+0x8cc] ;  /* 0x0008cc0001197983 */ /* 0x000ee80000100800 */
[----:B--2---:R-:W2:Y:S04]  /*1a910*/  @!P1 LDG.E.U16 R23, desc[UR38][R4.64] ;  /* 0x0000002604179981 */ /* 0x004ea8000c1e1500 */
[----:B0-----:R-:W4:Y:S04]  /*1a920*/  LDL R21, [R1+0x8d8] ;  /* 0x0008d80001157983 */ /* 0x001f280000100800 */
[----:B------:R-:W3:Y:S04]  /*1a930*/  LDL R4, [R1+0x914] ;  /* 0x0009140001047983 */ /* 0x000ee80000100800 */
[----:B------:R-:W3:Y:S01]  /*1a940*/  LDL R5, [R1+0x918] ;  /* 0x0009180001057983 */ /* 0x000ee20000100800 */
[----:B------:R-:W-:-:S02]  /*1a950*/  PRMT R31, RZ, 0x7610, R31 ;  /* 0x00007610ff1f7816 */ /* 0x000fc4000000001f */
[----:B------:R-:W-:Y:S01]  /*1a960*/  PRMT R18, RZ, 0x7610, R18 ;  /* 0x00007610ff127816 */ /* 0x000fe20000000012 */
[----:B--2---:R0:W-:Y:S04]  /*1a970*/  STL [R1+0x3c], R23 ;  /* 0x00003c1701007387 */ /* 0x0041e80000100800 */
[----:B0-----:R-:W2:Y:S01]  /*1a980*/  LDL R23, [R1+0x8d0] ;  /* 0x0008d00001177983 */ /* 0x001ea20000100800 */
[----:B---3--:R-:W-:-:S04]  /*1a990*/  @!P0 LOP3.LUT R5, R5, R4, RZ, 0x3c, !PT ;  /* 0x0000000405058212 */ /* 0x008fc800078e3cff */
[----:B------:R-:W-:-:S04]  /*1a9a0*/  @!P0 LOP3.LUT R4, R5, R4, RZ, 0x3c, !PT ;  /* 0x0000000405048212 */ /* 0x000fc800078e3cff */
[----:B------:R-:W-:-:S05]  /*1a9b0*/  @!P0 LOP3.LUT R5, R5, R4, RZ, 0x3c, !PT ;  /* 0x0000000405058212 */ /* 0x000fca00078e3cff */
[----:B------:R0:W3:Y:S02]  /*1a9c0*/  @!P0 LDG.E.U16 R31, desc[UR38][R4.64] ;  /* 0x00000026041f8981 */ /* 0x0000e4000c1e1500 */
[----:B0-----:R-:W-:Y:S02]  /*1a9d0*/  @!P1 IMAD.MOV.U32 R4, RZ, RZ, R22 ;  /* 0x000000ffff049224 */ /* 0x001fe400078e0016 */
[----:B------:R-:W-:-:S05]  /*1a9e0*/  @!P1 IMAD.MOV.U32 R5, RZ, RZ, R30 ;  /* 0x000000ffff059224 */ /* 0x000fca00078e001e */
[----:B------:R4:W3:Y:S01]  /*1a9f0*/  @!P1 LDG.E.U16 R18, desc[UR38][R4.64] ;  /* 0x0000002604129981 */ /* 0x0008e2000c1e1500 */
[----:B------:R-:W-:Y:S01]  /*1aa00*/  PRMT R19, RZ, 0x7610, R19 ;  /* 0x00007610ff137816 */ /* 0x000fe20000000013 */
[----:B----4-:R-:W-:Y:S02]  /*1aa10*/  @!P0 IMAD.MOV.U32 R4, RZ, RZ, R21 ;  /* 0x000000ffff048224 */ /* 0x010fe400078e0015 */
[----:B------:R-:W-:-:S05]  /*1aa20*/  @!P0 IMAD.MOV.U32 R5, RZ, RZ, R26 ;  /* 0x000000ffff058224 */ /* 0x000fca00078e001a */
[----:B------:R0:W4:Y:S01]  /*1aa30*/  @!P0 LDG.E.U16 R19, desc[UR38][R4.64] ;  /* 0x0000002604138981 */ /* 0x000122000c1e1500 */
[----:B------:R-:W-:Y:S01]  /*1aa40*/  PRMT R20, RZ, 0x7610, R20 ;  /* 0x00007610ff147816 */ /* 0x000fe20000000014 */
[----:B0-----:R-:W-:Y:S02]  /*1aa50*/  @!P1 IMAD.MOV.U32 R5, RZ, RZ, R25 ;  /* 0x000000ffff059224 */ /* 0x001fe400078e0019 */
[----:B--2---:R-:W-:-:S05]  /*1aa60*/  @!P1 IMAD.MOV.U32 R4, RZ, RZ, R23 ;  /* 0x000000ffff049224 */ /* 0x004fca00078e0017 */
[----:B------:R-:W2:Y:S04]  /*1aa70*/  @!P1 LDG.E.U16 R20, desc[UR38][R4.64] ;  /* 0x0000002604149981 */ /* 0x000ea8000c1e1500 */
[----:B---3--:R0:W-:Y:S04]  /*1aa80*/  STL [R1+0x38], R31 ;  /* 0x0000381f01007387 */ /* 0x0081e80000100800 */
[----:B------:R-:W3:Y:S04]  /*1aa90*/  LDL R30, [R1+0x898] ;  /* 0x00089800011e7983 */ /* 0x000ee80000100800 */
[----:B------:R-:W3:Y:S04]  /*1aaa0*/  LDL R22, [R1+0x88c] ;  /* 0x00088c0001167983 */ /* 0x000ee80000100800 */
[----:B0-----:R-:W3:Y:S04]  /*1aab0*/  LDL R31, [R1+0x894] ;  /* 0x00089400011f7983 */ /* 0x001ee80000100800 */
[----:B------:R0:W-:Y:S04]  /*1aac0*/  STL [R1+0x34], R18 ;  /* 0x0000341201007387 */ /* 0x0001e80000100800 */
[----:B------:R-:W3:Y:S04]  /*1aad0*/  LDL R21, [R1+0x854] ;  /* 0x0008540001157983 */ /* 0x000ee80000100800 */
[----:B0-----:R-:W3:Y:S04]  /*1aae0*/  LDL R18, [R1+0x890] ;  /* 0x0008900001127983 */ /* 0x001ee80000100800 */
[----:B----4-:R0:W-:Y:S04]  /*1aaf0*/  STL [R1+0x30], R19 ;  /* 0x0000301301007387 */ /* 0x0101e80000100800 */
[----:B------:R-:W4:Y:S04]  /*1ab00*/  LDL R26, [R1+0x84c] ;  /* 0x00084c00011a7983 */ /* 0x000f280000100800 */
[----:B------:R-:W4:Y:S04]  /*1ab10*/  LDL R25, [R1+0x850] ;  /* 0x0008500001197983 */ /* 0x000f280000100800 */
[----:B------:R-:W4:Y:S04]  /*1ab20*/  LDL R23, [R1+0x814] ;  /* 0x0008140001177983 */ /* 0x000f280000100800 */
[----:B0-----:R-:W4:Y:S01]  /*1ab30*/  LDL R19, [R1+0x858] ;  /* 0x0008580001137983 */ /* 0x001f220000100800 */
[----:B------:R-:W-:-:S03]  /*1ab40*/  PRMT R29, RZ, 0x7610, R29 ;  /* 0x00007610ff1d7816 */ /* 0x000fc6000000001d */
[----:B--2---:R0:W-:Y:S04]  /*1ab50*/  STL [R1+0x2c], R20 ;  /* 0x00002c1401007387 */ /* 0x0041e80000100800 */
[----:B0-----:R-:W2:Y:S01]  /*1ab60*/  LDL R20, [R1+0x818] ;  /* 0x0008180001147983 */ /* 0x001ea20000100800 */
[----:B---3--:R-:W-:Y:S02]  /*1ab70*/  @!P0 IMAD.MOV.U32 R4, RZ, RZ, R30 ;  /* 0x000000ffff048224 */ /* 0x008fe400078e001e */
[----:B------:R-:W-:-:S05]  /*1ab80*/  @!P0 IMAD.MOV.U32 R5, RZ, RZ, R31 ;  /* 0x000000ffff058224 */ /* 0x000fca00078e001f */
[----:B------:R0:W3:Y:S02]  /*1ab90*/  @!P0 LDG.E.U16 R29, desc[UR38][R4.64] ;  /* 0x00000026041d8981 */ /* 0x0000e4000c1e1500 */
[----:B0-----:R-:W-:Y:S02]  /*1aba0*/  @!P1 IMAD.MOV.U32 R5, RZ, RZ, R22 ;  /* 0x000000ffff059224 */ /* 0x001fe400078e0016 */
[----:B------:R-:W-:Y:S01]  /*1abb0*/  @!P1 IMAD.MOV.U32 R4, RZ, RZ, R18 ;  /* 0x000000ffff049224 */ /* 0x000fe200078e0012 */
[----:B------:R-:W3:Y:S04]  /*1abc0*/  LDL R22, [R1+0x80c] ;  /* 0x00080c0001167983 */ /* 0x000ee80000100800 */
[----:B------:R-:W3:Y:S01]  /*1abd0*/  LDL R18, [R1+0x810] ;  /* 0x0008100001127983 */ /* 0x000ee20000100800 */
[----:B------:R-:W-:-:S02]  /*1abe0*/  PRMT R28, RZ, 0x7610, R28 ;  /* 0x00007610ff1c7816 */ /* 0x000fc4000000001c */
[----:B------:R-:W-:-:S04]  /*1abf0*/  PRMT R27, RZ, 0x7610, R27 ;  /* 0x00007610ff1b7816 */ /* 0x000fc8000000001b */
[----:B------:R4:W3:Y:S01]  /*1ac00*/  @!P1 LDG.E.U16 R28, desc[UR38][R4.64] ;  /* 0x00000026041c9981 */ /* 0x0008e2000c1e1500 */
[----:B------:R-:W-:Y:S01]  /*1ac10*/  PRMT R24, RZ, 0x7610, R24 ;  /* 0x00007610ff187816 */ /* 0x000fe20000000018 */
[----:B----4-:R-:W-:Y:S02]  /*1ac20*/  @!P0 IMAD.MOV.U32 R4, RZ, RZ, R19 ;  /* 0x000000ffff048224 */ /* 0x010fe400078e0013 */
[----:B------:R-:W-:Y:S01]  /*1ac30*/  @!P0 IMAD.MOV.U32 R5, RZ, RZ, R21 ;  /* 0x000000ffff058224 */ /* 0x000fe200078e0015 */
[----:B------:R-:W-:Y:S02]  /*1ac40*/  PRMT R2, RZ, 0x7610, R2 ;  /* 0x00007610ff027816 */ /* 0x000fe40000000002 */
[----:B------:R-:W-:Y:S01]  /*1ac50*/  PRMT R0, RZ, 0x7610, R0 ;  /* 0x00007610ff007816 */ /* 0x000fe20000000000 */
[----:B------:R-:W4:Y:S04]  /*1ac60*/  LDL R21, [R1+0x7d4] ;  /* 0x0007d40001157983 */ /* 0x000f280000100800 */
[----:B------:R0:W4:Y:S04]  /*1ac70*/  @!P0 LDG.E.U16 R27, desc[UR38][R4.64] ;  /* 0x00000026041b8981 */ /* 0x000128000c1e1500 */
[----:B------:R-:W4:Y:S01]  /*1ac80*/  LDL R19, [R1+0x7d8] ;  /* 0x0007d80001137983 */ /* 0x000f220000100800 */
[----:B0-----:R-:W-:-:S02]  /*1ac90*/  @!P1 IMAD.MOV.U32 R4, RZ, RZ, R25 ;  /* 0x000000ffff049224 */ /* 0x001fc400078e0019 */
[----:B------:R-:W-:-:S05]  /*1aca0*/  @!P1 IMAD.MOV.U32 R5, RZ, RZ, R26 ;  /* 0x000000ffff059224 */ /* 0x000fca00078e001a */
[----:B------:R0:W4:Y:S02]  /*1acb0*/  @!P1 LDG.E.U16 R24, desc[UR38][R4.64] ;  /* 0x0000002604189981 */ /* 0x000124000c1e1500 */
[----:B0-----:R-:W-:Y:S02]  /*1acc0*/  @!P0 IMAD.MOV.U32 R5, RZ, RZ, R23 ;  /* 0x000000ffff058224 */ /* 0x001fe400078e0017 */
[----:B------:R-:W4:Y:S01]  /*1acd0*/  LDL R23, [R1+0x7cc] ;  /* 0x0007cc0001177983 */ /* 0x000f220000100800 */
[----:B--2---:R-:W-:-:S03]  /*1ace0*/  @!P0 IMAD.MOV.U32 R4, RZ, RZ, R20 ;  /* 0x000000ffff048224 */ /* 0x004fc600078e0014 */
[----:B------:R-:W2:Y:S04]  /*1acf0*/  LDL R20, [R1+0x7d0] ;  /* 0x0007d00001147983 */ /* 0x000ea80000100800 */
[----:B------:R3:W2:Y:S02]  /*1ad00*/  @!P0 LDG.E.U16 R2, desc[UR38][R4.64] ;  /* 0x0000002604028981 */ /* 0x0006a4000c1e1500 */
[----:B---3--:R-:W-:Y:S02]  /*1ad10*/  @!P1 IMAD.MOV.U32 R5, RZ, RZ, R22 ;  /* 0x000000ffff059224 */ /* 0x008fe400078e0016 */
        /* <DEDUP_REMOVED lines=8> */
[----:B--2---:R0:W-:Y:S04]  /*1ada0*/  STL [R1+0x1be8], R2 ;  /* 0x001be80201007387 */ /* 0x0041e80000100800 */
[----:B------:R-:W2:Y:S04]  /*1adb0*/  LDL R22, [R1+0x794] ;  /* 0x0007940001167983 */ /* 0x000ea80000100800 */
[----:B------:R-:W2:Y:S01]  /*1adc0*/  LDL R18, [R1+0x798] ;  /* 0x0007980001127983 */ /* 0x000ea20000100800 */
[----:B------:R-:W-:-:S05]  /*1add0*/  @!P1 IMAD.MOV.U32 R4, RZ, RZ, R20 ;  /* 0x000000ffff049224 */ /* 0x000fca00078e0014 */
[----:B------:R2:W2:Y:S04]  /*1ade0*/  @!P1 LDG.E.U16 R16, desc[UR38][R4.64] ;  /* 0x0000002604109981 */ /* 0x0004a8000c1e1500 */
[----:B---3--:R-:W-:Y:S04]  /*1adf0*/  STL [R1+0x1bec], R0 ;  /* 0x001bec0001007387 */ /* 0x008fe80000100800 */
[----:B------:R-:W3:Y:S04]  /*1ae00*/  LDL R21, [R1+0x78c] ;  /* 0x00078c0001157983 */ /* 0x000ee80000100800 */
[----:B------:R-:W3:Y:S01]  /*1ae10*/  LDL R19, [R1+0x790] ;  /* 0x0007900001137983 */ /* 0x000ee20000100800 */
[----:B------:R-:W-:-:S02]  /*1ae20*/  PRMT R15, RZ, 0x7610, R15 ;  /* 0x00007610ff0f7816 */ /* 0x000fc4000000000f */
[----:B------:R-:W-:Y:S01]  /*1ae30*/  PRMT R14, RZ, 0x7610, R14 ;  /* 0x00007610ff0e7816 */ /* 0x000fe2000000000e */
[----:B0-----:R-:W3:Y:S04]  /*1ae40*/  LDL R2, [R1+0x1240] ;  /* 0x0012400001027983 */ /* 0x001ee80000100800 */
[----:B------:R-:W-:Y:S04]  /*1ae50*/  STL [R1+0x28], R29 ;  /* 0x0000281d01007387 */ /* 0x000fe80000100800 */
[----:B----4-:R0:W-:Y:S04]  /*1ae60*/  STL [R1+0x1bf0], R17 ;  /* 0x001bf01101007387 */ /* 0x0101e80000100800 */
[----:B------:R-:W4:Y:S04]  /*1ae70*/  LDL R20, [R1+0x1234] ;  /* 0x0012340001147983 */ /* 0x000f280000100800 */
[----:B0-----:R-:W4:Y:S04]  /*1ae80*/  LDL R17, [R1+0x1248] ;  /* 0x0012480001117983 */ /* 0x001f280000100800 */
[----:B------:R-:W-:Y:S01]  /*1ae90*/  STL [R1+0x24], R28 ;  /* 0x0000241c01007387 */ /* 0x000fe20000100800 */
[----:B--2---:R-:W-:-:S02]  /*1aea0*/  @!P0 IMAD.MOV.U32 R5, RZ, RZ, R22 ;  /* 0x000000ffff058224 */ /* 0x004fc400078e0016 */
[----:B------:R-:W-:-:S05]  /*1aeb0*/  @!P0 IMAD.MOV.U32 R4, RZ, RZ, R18 ;  /* 0x000000ffff048224 */ /* 0x000fca00078e0012 */
[----:B------:R3:W2:Y:S04]  /*1aec0*/  @!P0 LDG.E.U16 R15, desc[UR38][R4.64] ;  /* 0x00000026040f8981 */ /* 0x0006a8000c1e1500 */
[----:B------:R0:W-:Y:S04]  /*1aed0*/  STL [R1+0x1bf4], R16 ;  /* 0x001bf41001007387 */ /* 0x0001e80000100800 */
[----:B------:R-:W2:Y:S01]  /*1aee0*/  LDL R18, [R1+0x123c] ;  /* 0x00123c0001127983 */ /* 0x000ea20000100800 */
[----:B---3--:R-:W-:Y:S02]  /*1aef0*/  @!P1 IMAD.MOV.U32 R5, RZ, RZ, R21 ;  /* 0x000000ffff059224 */ /* 0x008fe400078e0015 */
[----:B------:R-:W-:-:S05]  /*1af00*/  @!P1 IMAD.MOV.U32 R4, RZ, RZ, R19 ;  /* 0x000000ffff049224 */ /* 0x000fca00078e0013 */
[----:B------:R1:W3:Y:S04]  /*1af10*/  @!P1 LDG.E.U16 R14, desc[UR38][R4.64] ;  /* 0x00000026040e9981 */ /* 0x0002e8000c1e1500 */
[----:B------:R-:W-:Y:S04]  /*1af20*/  STL [R1+0x1c], R27 ;  /* 0x00001c1b01007387 */ /* 0x000fe80000100800 */
[----:B------:R-:W3:Y:S01]  /*1af30*/  LDL R0, [R1+0x1280] ;  /* 0x0012800001007983 */ /* 0x000ee20000100800 */
[----:B------:R-:W-:Y:S01]  /*1af40*/  PRMT R13, RZ, 0x7610, R13 ;  /* 0x00007610ff0d7816 */ /* 0x000fe2000000000d */
[----:B-1----:R-:W-:-:S02]  /*1af50*/  @!P0 IMAD.MOV.U32 R4, RZ, RZ, R2 ;  /* 0x000000ffff048224 */ /* 0x002fc400078e0002 */
[----:B----4-:R-:W-:-:S05]  /*1af60*/  @!P0 IMAD.MOV.U32 R5, RZ, RZ, R20 ;  /* 0x000000ffff058224 */ /* 0x010fca00078e0014 */
[----:B------:R1:W4:Y:S01]  /*1af70*/  @!P0 LDG.E.U16 R13, desc[UR38][R4.64] ;  /* 0x00000026040d8981 */ /* 0x000322000c1e1500 */
[----:B------:R-:W-:Y:S01]  /*1af80*/  PRMT R12, RZ, 0x7610, R12 ;  /* 0x00007610ff0c7816 */ /* 0x000fe2000000000c */
[----:B-1----:R-:W-:Y:S02]  /*1af90*/  @!P1 IMAD.MOV.U32 R4, RZ, RZ, R17 ;  /* 0x000000ffff049224 */ /* 0x002fe400078e0011 */
[----:B--2---:R1:W-:Y:S04]  /*1afa0*/  STL [R1+0x1c28], R15 ;  /* 0x001c280f01007387 */ /* 0x0043e80000100800 */
[----:B------:R-:W-:Y:S04]  /*1afb0*/  STL [R1+0x18], R24 ;  /* 0x0000181801007387 */ /* 0x000fe80000100800 */
[----:B0-----:R-:W2:Y:S04]  /*1afc0*/  LDL R16, [R1+0x1274] ;  /* 0x0012740001107983 */ /* 0x001ea80000100800 */
[----:B------:R-:W2:Y:S01]  /*1afd0*/  LDL R19, [R1+0x1288] ;  /* 0x0012880001137983 */ /* 0x000ea20000100800 */
[----:B------:R-:W-:-:S05]  /*1afe0*/  @!P1 IMAD.MOV.U32 R5, RZ, RZ, R18 ;  /* 0x000000ffff059224 */ /* 0x000fca00078e0012 */
[----:B------:R0:W2:Y:S04]  /*1aff0*/  @!P1 LDG.E.U16 R12, desc[UR38][R4.64] ;  /* 0x00000026040c9981 */ /* 0x0000a8000c1e1500 */
[----:B---3--:R-:W-:Y:S04]  /*1b000*/  STL [R1+0x1c2c], R14 ;  /* 0x001c2c0e01007387 */ /* 0x008fe80000100800 */
[----:B------:R-:W3:Y:S01]  /*1b010*/  LDL R20, [R1+0x127c] ;  /* 0x00127c0001147983 */ /* 0x000ee20000100800 */
[----:B------:R-:W-:Y:S01]  /*1b020*/  PRMT R11, RZ, 0x7610, R11 ;  /* 0x00007610ff0b7816 */ /* 0x000fe2000000000b */
[----:B0-----:R-:W-:Y:S01]  /*1b030*/  @!P0 IMAD.MOV.U32 R4, RZ, RZ, R0 ;  /* 0x000000ffff048224 */ /* 0x001fe200078e0000 */
[----:B------:R-:W-:Y:S01]  /*1b040*/  PRMT R10, RZ, 0x7610, R10 ;  /* 0x00007610ff0a7816 */ /* 0x000fe2000000000a */
[----:B-1----:R-:W3:Y:S04]  /*1b050*/  LDL R15, [R1+0x12b4] ;  /* 0x0012b400010f7983 */ /* 0x002ee80000100800 */
[----:B------:R-:W3:Y:S04]  /*1b060*/  LDL R2, [R1+0x12c0] ;  /* 0x0012c00001027983 */ /* 0x000ee80000100800 */
[----:B----4-:R0:W-:Y:S04]  /*1b070*/  STL [R1+0x1c30], R13 ;  /* 0x001c300d01007387 */ /* 0x0101e80000100800 */
[----:B------:R-:W4:Y:S04]  /*1b080*/  LDL R18, [R1+0x12bc] ;  /* 0x0012bc0001127983 */ /* 0x000f280000100800 */
[----:B------:R-:W4:Y:S04]  /*1b090*/  LDL R17, [R1+0x12c8] ;  /* 0x0012c80001117983 */ /* 0x000f280000100800 */
[----:B0-----:R-:W4:Y:S01]  /*1b0a0*/  LDL R13, [R1+0x1300] ;  /* 0x00130000010d7983 */ /* 0x001f220000100800 */
[----:B--2---:R-:W-:-:S05]  /*1b0b0*/  @!P0 IMAD.MOV.U32 R5, RZ, RZ, R16 ;  /* 0x000000ffff058224 */ /* 0x004fca00078e0010 */
[----:B------:R0:W2:Y:S02]  /*1b0c0*/  @!P0 LDG.E.U16 R11, desc[UR38][R4.64] ;  /* 0x00000026040b8981 */ /* 0x0000a4000c1e1500 */
[----:B0-----:R-:W-:Y:S02]  /*1b0d0*/  @!P1 IMAD.MOV.U32 R4, RZ, RZ, R19 ;  /* 0x000000ffff049224 */ /* 0x001fe400078e0013 */
[----:B---3--:R-:W-:-:S05]  /*1b0e0*/  @!P1 IMAD.MOV.U32 R5, RZ, RZ, R20 ;  /* 0x000000ffff059224 */ /* 0x008fca00078e0014 */
[----:B------:R0:W3:Y:S04]  /*1b0f0*/  @!P1 LDG.E.U16 R10, desc[UR38][R4.64] ;  /* 0x00000026040a9981 */ /* 0x0000e8000c1e1500 */
[----:B------:R-:W-:Y:S04]  /*1b100*/  STL [R1+0x1c34], R12 ;  /* 0x001c340c01007387 */ /* 0x000fe80000100800 */
[----:B------:R-:W3:Y:S04]  /*1b110*/  LDL R14, [R1+0x12f4] ;  /* 0x0012f400010e7983 */ /* 0x000ee80000100800 */
[----:B------:R-:W3:Y:S04]  /*1b120*/  LDL R16, [R1+0x12fc] ;  /* 0x0012fc0001107983 */ /* 0x000ee80000100800 */
[----:B------:R-:W3:Y:S01]  /*1b130*/  LDL R0, [R1+0x1308] ;  /* 0x0013080001007983 */ /* 0x000ee20000100800 */
[----:B------:R-:W-:Y:S01]  /*1b140*/  PRMT R9, RZ, 0x7610, R9 ;  /* 0x00007610ff097816 */ /* 0x000fe20000000009 */
[----:B0-----:R-:W-:-:S02]  /*1b150*/  @!P0 IMAD.MOV.U32 R4, RZ, RZ, R2 ;  /* 0x000000ffff048224 */ /* 0x001fc400078e0002 */
[----:B------:R-:W-:Y:S01]  /*1b160*/  @!P0 IMAD.MOV.U32 R5, RZ, RZ, R15 ;  /* 0x000000ffff058224 */ /* 0x000fe200078e000f */
[----:B------:R-:W-:-:S04]  /*1b170*/  PRMT R8, RZ, 0x7610, R8 ;  /* 0x00007610ff087816 */ /* 0x000fc80000000008 */
[----:B------:R4:W3:Y:S02]  /*1b180*/  @!P0 LDG.E.U16 R9, desc[UR38][R4.64] ;  /* 0x0000002604098981 */ /* 0x0008e4000c1e1500 */
[----:B----4-:R-:W-:Y:S02]  /*1b190*/  @!P1 IMAD.MOV.U32 R4, RZ, RZ, R17 ;  /* 0x000000ffff049224 */ /* 0x010fe400078e0011 */
[----:B------:R-:W-:-:S05]  /*1b1a0*/  @!P1 IMAD.MOV.U32 R5, RZ, RZ, R18 ;  /* 0x000000ffff059224 */ /* 0x000fca00078e0012 */
[----:B------:R0:W4:Y:S01]  /*1b1b0*/  @!P1 LDG.E.U16 R8, desc[UR38][R4.64] ;  /* 0x0000002604089981 */ /* 0x000122000c1e1500 */
[----:B------:R-:W-:Y:S02]  /*1b1c0*/  PRMT R7, RZ, 0x7610, R7 ;  /* 0x00007610ff077816 */ /* 0x000fe40000000007 */
[----:B------:R-:W-:Y:S01]  /*1b1d0*/  PRMT R6, RZ, 0x7610, R6 ;  /* 0x00007610ff067816 */ /* 0x000fe20000000006 */
[----:B0-----:R-:W-:Y:S01]  /*1b1e0*/  @!P0 IMAD.MOV.U32 R4, RZ, RZ, R13 ;  /* 0x000000ffff048224 */ /* 0x001fe200078e000d */
[----:B--2---:R-:W-:Y:S04]  /*1b1f0*/  STL [R1+0x1c38], R11 ;  /* 0x001c380b01007387 */ /* 0x004fe80000100800 */
[----:B---3--:R0:W-:Y:S04]  /*1b200*/  STL [R1+0x1c3c], R10 ;  /* 0x001c3c0a01007387 */ /* 0x0081e80000100800 */
[----:B------:R-:W2:Y:S04]  /*1b210*/  LDL R15, [R1+0x1334] ;  /* 0x00133400010f7983 */ /* 0x000ea80000100800 */
[----:B------:R-:W3:Y:S01]  /*1b220*/  LDL R2, [R1+0x1340] ;  /* 0x0013400001027983 */ /* 0x000ee20000100800 */
[----:B------:R-:W-:-:S02]  /*1b230*/  @!P0 IMAD.MOV.U32 R5, RZ, RZ, R14 ;  /* 0x000000ffff058224 */ /* 0x000fc400078e000e */
[----:B------:R-:W-:Y:S02]  /*1b240*/  @!P1 IMAD.MOV.U32 R30, RZ, RZ, R0 ;  /* 0x000000ffff1e9224 */ /* 0x000fe400078e0000 */
[----:B------:R-:W-:Y:S01]  /*1b250*/  @!P1 IMAD.MOV.U32 R31, RZ, RZ, R16 ;  /* 0x000000ffff1f9224 */ /* 0x000fe200078e0010 */
[----:B------:R1:W3:Y:S04]  /*1b260*/  @!P0 LDG.E.U16 R7, desc[UR38][R4.64] ;  /* 0x0000002604078981 */ /* 0x0002e8000c1e1500 */
[----:B------:R2:W3:Y:S04]  /*1b270*/  @!P1 LDG.E.U16 R6, desc[UR38][R30.64] ;  /* 0x000000261e069981 */ /* 0x0004e8000c1e1500 */
[----:B0-----:R-:W3:Y:S01]  /*1b280*/  LDL R10, [R1+0x1348] ;  /* 0x00134800010a7983 */ /* 0x001ee20000100800 */
[----:B-1----:R-:W-:-:S03]  /*1b290*/  PRMT R5, RZ, 0x7610, R5 ;  /* 0x00007610ff057816 */ /* 0x002fc60000000005 */
[----:B------:R0:W-:Y:S04]  /*1b2a0*/  STL [R1+0x1c40], R9 ;  /* 0x001c400901007387 */ /* 0x0001e80000100800 */
[----:B------:R-:W3:Y:S04]  /*1b2b0*/  LDL R12, [R1+0x133c] ;  /* 0x00133c00010c7983 */ /* 0x000ee80000100800 */
[----:B0-----:R-:W3:Y:S04]  /*1b2c0*/  LDL R9, [R1+0xa08] ;  /* 0x000a080001097983 */ /* 0x001ee80000100800 */
[----:B----4-:R0:W-:Y:S04]  /*1b2d0*/  STL [R1+0x1c44], R8 ;  /* 0x001c440801007387 */ /* 0x0101e80000100800 */
[----:B------:R-:W4:Y:S04]  /*1b2e0*/  LDL R14, [R1+0x9fc] ;  /* 0x0009fc00010e7983 */ /* 0x000f280000100800 */
[----:B------:R-:W4:Y:S04]  /*1b2f0*/  LDL R13, [R1+0xa00] ;  /* 0x000a0000010d7983 */ /* 0x000f280000100800 */
[----:B0-----:R-:W4:Y:S01]  /*1b300*/  LDL R8, [R1+0xa04] ;  /* 0x000a040001087983 */ /* 0x001f220000100800 */
[----:B--2---:R-:W-:-:S02]  /*1b310*/  @!P0 IMAD.MOV.U32 R31, RZ, RZ, R15 ;  /* 0x000000ffff1f8224 */ /* 0x004fc400078e000f */
[----:B---3--:R-:W-:-:S05]  /*1b320*/  @!P0 IMAD.MOV.U32 R30, RZ, RZ, R2 ;  /* 0x000000ffff1e8224 */ /* 0x008fca00078e0002 */
[----:B------:R0:W2:Y:S04]  /*1b330*/  @!P0 LDG.E.U16 R5, desc[UR38][R30.64] ;  /* 0x000000261e058981 */ /* 0x0000a8000c1e1500 */
[----:B------:R-:W-:Y:S04]  /*1b340*/  STL [R1+0x1c48], R7 ;  /* 0x001c480701007387 */ /* 0x000fe80000100800 */
[----:B------:R-:W3:Y:S04]  /*1b350*/  LDL R11, [R1+0x9c4] ;  /* 0x0009c400010b7983 */ /* 0x000ee80000100800 */
[----:B------:R-:W3:Y:S04]  /*1b360*/  LDL R0, [R1+0x9c8] ;  /* 0x0009c80001007983 */ /* 0x000ee80000100800 */
[----:B------:R1:W-:Y:S04]  /*1b370*/  STL [R1+0x1c4c], R6 ;  /* 0x001c4c0601007387 */ /* 0x0003e80000100800 */
[----:B------:R-:W3:Y:S04]  /*1b380*/  LDL R2, [R1+0x9c0] ;  /* 0x0009c00001027983 */ /* 0x000ee80000100800 */
[----:B-1----:R-:W3:Y:S01]  /*1b390*/  LDL R6, [R1+0x9bc] ;  /* 0x0009bc0001067983 */ /* 0x002ee20000100800 */
[----:B------:R-:W-:Y:S01]  /*1b3a0*/  PRMT R4, RZ, 0x7610, R4 ;  /* 0x00007610ff047816 */ /* 0x000fe20000000004 */
[----:B0-----:R-:W-:-:S02]  /*1b3b0*/  @!P1 IMAD.MOV.U32 R30, RZ, RZ, R10 ;  /* 0x000000ffff1e9224 */ /* 0x001fc400078e000a */
[----:B------:R-:W-:Y:S01]  /*1b3c0*/  @!P1 IMAD.MOV.U32 R31, RZ, RZ, R12 ;  /* 0x000000ffff1f9224 */ /* 0x000fe200078e000c */
[----:B------:R-:W-:-:S04]  /*1b3d0*/  PRMT R60, RZ, 0x7610, R60 ;  /* 0x00007610ff3c7816 */ /* 0x000fc8000000003c */
[----:B------:R0:W3:Y:S01]  /*1b3e0*/  @!P1 LDG.E.U16 R4, desc[UR38][R30.64] ;  /* 0x000000261e049981 */ /* 0x0000e2000c1e1500 */
[----:B------:R-:W-:Y:S01]  /*1b3f0*/  PRMT R59, RZ, 0x7610, R59 ;  /* 0x00007610ff3b7816 */ /* 0x000fe2000000003b */
[----:B0-----:R-:W-:Y:S02]  /*1b400*/  @!P0 IMAD.MOV.U32 R30, RZ, RZ, R9 ;  /* 0x000000ffff1e8224 */ /* 0x001fe400078e0009 */
[----:B----4-:R-:W-:-:S05]  /*1b410*/  @!P0 IMAD.MOV.U32 R31, RZ, RZ, R8 ;  /* 0x000000ffff1f8224 */ /* 0x010fca00078e0008 */
[----:B------:R0:W4:Y:S01]  /*1b420*/  @!P0 LDG.E.U16 R60, desc[UR38][R30.64] ;  /* 0x000000261e3c8981 */ /* 0x000122000c1e1500 */
[----:B------:R-:W-:Y:S01]  /*1b430*/  PRMT R58, RZ, 0x7610, R58 ;  /* 0x00007610ff3a7816 */ /* 0x000fe2000000003a */
[----:B0-----:R-:W-:Y:S02]  /*1b440*/  @!P1 IMAD.MOV.U32 R30, RZ, RZ, R13 ;  /* 0x000000ffff1e9224 */ /* 0x001fe400078e000d */
[----:B------:R-:W-:-:S05]  /*1b450*/  @!P1 IMAD.MOV.U32 R31, RZ, RZ, R14 ;  /* 0x000000ffff1f9224 */ /* 0x000fca00078e000e */
[----:B------:R3:W4:Y:S04]  /*1b460*/  @!P1 LDG.E.U16 R59, desc[UR38][R30.64] ;  /* 0x000000261e3b9981 */ /* 0x000728000c1e1500 */
[----:B--2---:R0:W-:Y:S04]  /*1b470*/  STL [R1+0x1c50], R5 ;  /* 0x001c500501007387 */ /* 0x0041e80000100800 */
[----:B------:R-:W2:Y:S04]  /*1b480*/  LDL R12, [R1+0x984] ;  /* 0x00098400010c7983 */ /* 0x000ea80000100800 */
[----:B------:R-:W4:Y:S04]  /*1b490*/  LDL R10, [R1+0x988] ;  /* 0x00098800010a7983 */ /* 0x000f280000100800 */
[----:B------:R-:W4:Y:S04]  /*1b4a0*/  LDL R9, [R1+0x97c] ;  /* 0x00097c0001097983 */ /* 0x000f280000100800 */
[----:B------:R-:W4:Y:S04]  /*1b4b0*/  LDL R8, [R1+0x980] ;  /* 0x0009800001087983 */ /* 0x000f280000100800 */
[----:B------:R-:W4:Y:S01]  /*1b4c0*/  LDL R7, [R1+0x944] ;  /* 0x0009440001077983 */ /* 0x000f220000100800 */
[----:B---3--:R-:W-:-:S02]  /*1b4d0*/  @!P0 IMAD.MOV.U32 R30, RZ, RZ, R0 ;  /* 0x000000ffff1e8224 */ /* 0x008fc400078e0000 */
[----:B------:R-:W-:Y:S01]  /*1b4e0*/  @!P0 IMAD.MOV.U32 R31, RZ, RZ, R11 ;  /* 0x000000ffff1f8224 */ /* 0x000fe200078e000b */
[----:B------:R-:W3:Y:S04]  /*1b4f0*/  LDL R0, [R1+0x940] ;  /* 0x0009400001007983 */ /* 0x000ee80000100800 */
[----:B------:R-:W3:Y:S04]  /*1b500*/  LDL R11, [R1+0x93c] ;  /* 0x00093c00010b7983 */ /* 0x000ee80000100800 */
[----:B0-----:R-:W3:Y:S04]  /*1b510*/  LDL R5, [R1+0x948] ;  /* 0x0009480001057983 */ /* 0x001ee80000100800 */
[----:B------:R0:W3:Y:S01]  /*1b520*/  @!P0 LDG.E.U16 R58, desc[UR38][R30.64] ;  /* 0x000000261e3a8981 */ /* 0x0000e2000c1e1500 */
[----:B------:R-:W-:-:S02]  /*1b530*/  PRMT R56, RZ, 0x7610, R56 ;  /* 0x00007610ff387816 */ /* 0x000fc40000000038 */
[----:B------:R-:W-:Y:S01]  /*1b540*/  PRMT R54, RZ, 0x7610, R54 ;  /* 0x00007610ff367816 */ /* 0x000fe20000000036 */
[----:B------:R-:W3:Y:S01]  /*1b550*/  LDL R13, [R1+0x8fc] ;  /* 0x0008fc00010d7983 */ /* 0x000ee20000100800 */
[----:B------:R-:W-:Y:S02]  /*1b560*/  PRMT R52, RZ, 0x7610, R52 ;  /* 0x00007610ff347816 */ /* 0x000fe40000000034 */
[----:B------:R-:W-:Y:S02]  /*1b570*/  PRMT R50, RZ, 0x7610, R50 ;  /* 0x00007610ff327816 */ /* 0x000fe40000000032 */
[----:B------:R-:W-:Y:S02]  /*1b580*/  PRMT R48, RZ, 0x7610, R48 ;  /* 0x00007610ff307816 */ /* 0x000fe40000000030 */
[----:B------:R-:W-:Y:S02]  /*1b590*/  PRMT R46, RZ, 0x7610, R46 ;  /* 0x00007610ff2e7816 */ /* 0x000fe4000000002e */
[----:B------:R-:W-:-:S02]  /*1b5a0*/  PRMT R44, RZ, 0x7610, R44 ;  /* 0x00007610ff2c7816 */ /* 0x000fc4000000002c */
[----:B------:R-:W-:Y:S01]  /*1b5b0*/  PRMT R42, RZ, 0x7610, R42 ;  /* 0x00007610ff2a7816 */ /* 0x000fe2000000002a */
[----:B0-----:R-:W-:Y:S01]  /*1b5c0*/  @!P1 IMAD.MOV.U32 R31, RZ, RZ, R6 ;  /* 0x000000ffff1f9224 */ /* 0x001fe200078e0006 */
[----:B------:R-:W-:Y:S01]  /*1b5d0*/  PRMT R40, RZ, 0x7610, R40 ;  /* 0x00007610ff287816 */ /* 0x000fe20000000028 */
[----:B------:R-:W3:Y:S01]  /*1b5e0*/  LDL R6, [R1+0x904] ;  /* 0x0009040001067983 */ /* 0x000ee20000100800 */
[----:B------:R-:W-:-:S03]  /*1b5f0*/  @!P1 IMAD.MOV.U32 R30, RZ, RZ, R2 ;  /* 0x000000ffff1e9224 */ /* 0x000fc600078e0002 */
[----:B------:R-:W3:Y:S01]  /*1b600*/  LDL R2, [R1+0x908] ;  /* 0x0009080001027983 */ /* 0x000ee20000100800 */
[----:B------:R-:W-:Y:S02]  /*1b610*/  PRMT R38, RZ, 0x7610, R38 ;  /* 0x00007610ff267816 */ /* 0x000fe40000000026 */
[----:B------:R-:W-:Y:S01]  /*1b620*/  PRMT R36, RZ, 0x7610, R36 ;  /* 0x00007610ff247816 */ /* 0x000fe20000000024 */
[----:B------:R-:W3:Y:S04]  /*1b630*/  LDL R15, [R1+0x7c4] ;  /* 0x0007c400010f7983 */ /* 0x000ee80000100800 */
[----:B------:R2:W3:Y:S04]  /*1b640*/  @!P1 LDG.E.U16 R56, desc[UR38][R30.64] ;  /* 0x000000261e389981 */ /* 0x0004e8000c1e1500 */
[----:B------:R-:W3:Y:S01]  /*1b650*/  LDL R14, [R1+0x7bc] ;  /* 0x0007bc00010e7983 */ /* 0x000ee20000100800 */
[----:B--2---:R-:W-:-:S02]  /*1b660*/  @!P0 IMAD.MOV.U32 R31, RZ, RZ, R12 ;  /* 0x000000ffff1f8224 */ /* 0x004fc400078e000c */
[----:B----4-:R-:W-:Y:S01]  /*1b670*/  @!P0 IMAD.MOV.U32 R30, RZ, RZ, R10 ;  /* 0x000000ffff1e8224 */ /* 0x010fe200078e000a */
[----:B------:R-:W2:Y:S04]  /*1b680*/  LDL R12, [R1+0x884] ;  /* 0x00088400010c7983 */ /* 0x000ea80000100800 */
[----:B------:R-:W4:Y:S04]  /*1b690*/  LDL R10, [R1+0x900] ;  /* 0x00090000010a7983 */ /* 0x000f280000100800 */
[----:B------:R0:W2:Y:S02]  /*1b6a0*/  @!P0 LDG.E.U16 R54, desc[UR38][R30.64] ;  /* 0x000000261e368981 */ /* 0x0000a4000c1e1500 */
[----:B0-----:R-:W-:-:S02]  /*1b6b0*/  @!P1 IMAD.MOV.U32 R30, RZ, RZ, R8 ;  /* 0x000000ffff1e9224 */ /* 0x001fc400078e0008 */
[----:B------:R-:W-:Y:S01]  /*1b6c0*/  @!P1 IMAD.MOV.U32 R31, RZ, RZ, R9 ;  /* 0x000000ffff1f9224 */ /* 0x000fe200078e0009 */
[----:B------:R-:W2:Y:S04]  /*1b6d0*/  LDL R8, [R1+0x8c8] ;  /* 0x0008c80001087983 */ /* 0x000ea80000100800 */
[----:B------:R-:W2:Y:S04]  /*1b6e0*/  LDL R9, [R1+0x8c4] ;  /* 0x0008c40001097983 */ /* 0x000ea80000100800 */
[----:B------:R3:W2:Y:S02]  /*1b6f0*/  @!P1 LDG.E.U16 R52, desc[UR38][R30.64] ;  /* 0x000000261e349981 */ /* 0x0006a4000c1e1500 */
[----:B---3--:R-:W-:-:S02]  /*1b700*/  @!P0 IMAD.MOV.U32 R30, RZ, RZ, R5 ;  /* 0x000000ffff1e8224 */ /* 0x008fc400078e0005 */
[----:B------:R-:W-:Y:S01]  /*1b710*/  @!P0 IMAD.MOV.U32 R31, RZ, RZ, R7 ;  /* 0x000000ffff1f8224 */ /* 0x000fe200078e0007 */
[----:B------:R-:W3:Y:S04]  /*1b720*/  LDL R5, [R1+0x8c0] ;  /* 0x0008c00001057983 */ /* 0x000ee80000100800 */
[----:B------:R-:W3:Y:S04]  /*1b730*/  LDL R7, [R1+0x8bc] ;  /* 0x0008bc0001077983 */ /* 0x000ee80000100800 */
[----:B------:R0:W3:Y:S02]  /*1b740*/  @!P0 LDG.E.U16 R50, desc[UR38][R30.64] ;  /* 0x000000261e328981 */ /* 0x0000e4000c1e1500 */
[----:B0-----:R-:W-:-:S02]  /*1b750*/  @!P1 IMAD.MOV.U32 R30, RZ, RZ, R0 ;  /* 0x000000ffff1e9224 */ /* 0x001fc400078e0000 */
[----:B------:R-:W-:Y:S01]  /*1b760*/  @!P1 IMAD.MOV.U32 R31, RZ, RZ, R11 ;  /* 0x000000ffff1f9224 */ /* 0x000fe200078e000b */
[----:B------:R-:W3:Y:S04]  /*1b770*/  LDL R0, [R1+0x880] ;  /* 0x0008800001007983 */ /* 0x000ee80000100800 */
[----:B------:R-:W3:Y:S04]  /*1b780*/  LDL R11, [R1+0x888] ;  /* 0x00088800010b7983 */ /* 0x000ee80000100800 */
[----:B------:R0:W3:Y:S02]  /*1b790*/  @!P1 LDG.E.U16 R48, desc[UR38][R30.64] ;  /* 0x000000261e309981 */ /* 0x0000e4000c1e1500 */
[----:B0-----:R-:W-:-:S02]  /*1b7a0*/  @!P0 IMAD.MOV.U32 R31, RZ, RZ, R6 ;  /* 0x000000ffff1f8224 */ /* 0x001fc400078e0006 */
[----:B------:R-:W3:Y:S01]  /*1b7b0*/  LDL R6, [R1+0x87c] ;  /* 0x00087c0001067983 */ /* 0x000ee20000100800 */
[----:B------:R-:W-:-:S03]  /*1b7c0*/  @!P0 IMAD.MOV.U32 R30, RZ, RZ, R2 ;  /* 0x000000ffff1e8224 */ /* 0x000fc600078e0002 */
[----:B------:R-:W3:Y:S04]  /*1b7d0*/  LDL R2, [R1+0x848] ;  /* 0x0008480001027983 */ /* 0x000ee80000100800 */
[----:B------:R0:W3:Y:S02]  /*1b7e0*/  @!P0 LDG.E.U16 R46, desc[UR38][R30.64] ;  /* 0x000000261e2e8981 */ /* 0x0000e4000c1e1500 */
[----:B0-----:R-:W-:Y:S02]  /*1b7f0*/  @!P1 IMAD.MOV.U32 R31, RZ, RZ, R13 ;  /* 0x000000ffff1f9224 */ /* 0x001fe400078e000d */
[----:B------:R-:W3:Y:S01]  /*1b800*/  LDL R13, [R1+0x7c0] ;  /* 0x0007c000010d7983 */ /* 0x000ee20000100800 */
[----:B----4-:R-:W-:-:S03]  /*1b810*/  @!P1 IMAD.MOV.U32 R30, RZ, RZ, R10 ;  /* 0x000000ffff1e9224 */ /* 0x010fc600078e000a */
[----:B------:R-:W4:Y:S04]  /*1b820*/  LDL R10, [R1+0x844] ;  /* 0x00084400010a7983 */ /* 0x000f280000100800 */
[----:B------:R2:W4:Y:S02]  /*1b830*/  @!P1 LDG.E.U16 R44, desc[UR38][R30.64] ;  /* 0x000000261e2c9981 */ /* 0x000524000c1e1500 */
[----:B--2---:R-:W-:Y:S02]  /*1b840*/  @!P0 IMAD.MOV.U32 R30, RZ, RZ, R8 ;  /* 0x000000ffff1e8224 */ /* 0x004fe400078e0008 */
        /* <DEDUP_REMOVED lines=11> */
[----:B------:R-:W-:Y:S01]  /*1b900*/  PRMT R34, RZ, 0x7610, R34 ;  /* 0x00007610ff227816 */ /* 0x000fe20000000022 */
[----:B------:R-:W3:Y:S04]  /*1b910*/  LDL R12, [R1+0x784] ;  /* 0x00078400010c7983 */ /* 0x000ee80000100800 */
[----:B------:R0:W3:Y:S04]  /*1b920*/  @!P0 LDG.E.U16 R38, desc[UR38][R30.64] ;  /* 0x000000261e268981 */ /* 0x0000e8000c1e1500 */
[----:B------:R-:W3:Y:S01]  /*1b930*/  LDL R11, [R1+0x788] ;  /* 0x00078800010b7983 */ /* 0x000ee20000100800 */
[----:B0-----:R-:W-:-:S03]  /*1b940*/  @!P1 IMAD.MOV.U32 R31, RZ, RZ, R6 ;  /* 0x000000ffff1f9224 */ /* 0x001fc600078e0006 */
[----:B------:R-:W3:Y:S01]  /*1b950*/  LDL R6, [R1+0x7fc] ;  /* 0x0007fc0001067983 */ /* 0x000ee20000100800 */
[----:B------:R-:W-:-:S03]  /*1b960*/  @!P1 IMAD.MOV.U32 R30, RZ, RZ, R0 ;  /* 0x000000ffff1e9224 */ /* 0x000fc600078e0000 */
[----:B------:R-:W3:Y:S04]  /*1b970*/  LDL R0, [R1+0x800] ;  /* 0x0008000001007983 */ /* 0x000ee80000100800 */
[----:B------:R0:W3:Y:S02]  /*1b980*/  @!P1 LDG.E.U16 R36, desc[UR38][R30.64] ;  /* 0x000000261e249981 */ /* 0x0000e4000c1e1500 */
[----:B0-----:R-:W-:Y:S02]  /*1b990*/  @!P0 IMAD.MOV.U32 R30, RZ, RZ, R2 ;  /* 0x000000ffff1e8224 */ /* 0x001fe400078e0002 */
[----:B------:R-:W3:Y:S01]  /*1b9a0*/  LDL R2, [R1+0x7c8] ;  /* 0x0007c80001027983 */ /* 0x000ee20000100800 */
[----:B------:R-:W-:Y:S02]  /*1b9b0*/  PRMT R32, RZ, 0x7610, R32 ;  /* 0x00007610ff207816 */ /* 0x000fe40000000020 */
[----:B------:R-:W-:-:S02]  /*1b9c0*/  PRMT R33, RZ, 0x7610, R33 ;  /* 0x00007610ff217816 */ /* 0x000fc40000000021 */
[----:B------:R-:W-:Y:S01]  /*1b9d0*/  PRMT R35, RZ, 0x7610, R35 ;  /* 0x00007610ff237816 */ /* 0x000fe20000000023 */
[----:B----4-:R-:W-:Y:S02]  /*1b9e0*/  @!P0 IMAD.MOV.U32 R31, RZ, RZ, R10 ;  /* 0x000000ffff1f8224 */ /* 0x010fe400078e000a */
        /* <DEDUP_REMOVED lines=19> */
[----:B------:R-:W-:Y:S01]  /*1bb20*/  PRMT R37, RZ, 0x7610, R37 ;  /* 0x00007610ff257816 */ /* 0x000fe20000000025 */
[----:B------:R-:W-:Y:S01]  /*1bb30*/  @!P0 IMAD.MOV.U32 R31, RZ, RZ, R15 ;  /* 0x000000ffff1f8224 */ /* 0x000fe200078e000f */
[----:B------:R-:W-:-:S04]  /*1bb40*/  PRMT R39, RZ, 0x7610, R39 ;  /* 0x00007610ff277816 */ /* 0x000fc80000000027 */
[----:B------:R0:W3:Y:S01]  /*1bb50*/  @!P0 LDG.E.U16 R37, desc[UR38][R30.64] ;  /* 0x000000261e258981 */ /* 0x0000e2000c1e1500 */
[----:B------:R-:W-:Y:S01]  /*1bb60*/  PRMT R41, RZ, 0x7610, R41 ;  /* 0x00007610ff297816 */ /* 0x000fe20000000029 */
[----:B0-----:R-:W-:Y:S02]  /*1bb70*/  @!P1 IMAD.MOV.U32 R30, RZ, RZ, R13 ;  /* 0x000000ffff1e9224 */ /* 0x001fe400078e000d */
[----:B------:R-:W-:Y:S01]  /*1bb80*/  @!P1 IMAD.MOV.U32 R31, RZ, RZ, R14 ;  /* 0x000000ffff1f9224 */ /* 0x000fe200078e000e */
[----:B------:R-:W3:Y:S04]  /*1bb90*/  LDL R13, [R1+0x1298] ;  /* 0x00129800010d7983 */ /* 0x000ee80000100800 */
[----:B------:R-:W3:Y:S04]  /*1bba0*/  LDL R14, [R1+0x128c] ;  /* 0x00128c00010e7983 */ /* 0x000ee80000100800 */
[----:B------:R0:W3:Y:S01]  /*1bbb0*/  @!P1 LDG.E.U16 R39, desc[UR38][R30.64] ;  /* 0x000000261e279981 */ /* 0x0000e2000c1e1500 */
[----:B------:R-:W-:Y:S01]  /*1bbc0*/  PRMT R43, RZ, 0x7610, R43 ;  /* 0x00007610ff2b7816 */ /* 0x000fe2000000002b */
[----:B0-----:R-:W-:-:S02]  /*1bbd0*/  @!P0 IMAD.MOV.U32 R30, RZ, RZ, R11 ;  /* 0x000000ffff1e8224 */ /* 0x001fc400078e000b */
[----:B------:R-:W-:Y:S01]  /*1bbe0*/  @!P0 IMAD.MOV.U32 R31, RZ, RZ, R12 ;  /* 0x000000ffff1f8224 */ /* 0x000fe200078e000c */
[----:B------:R-:W3:Y:S04]  /*1bbf0*/  LDL R11, [R1+0x12d0] ;  /* 0x0012d000010b7983 */ /* 0x000ee80000100800 */
[----:B------:R-:W3:Y:S04]  /*1bc00*/  LDL R12, [R1+0x12c4] ;  /* 0x0012c400010c7983 */ /* 0x000ee80000100800 */
[----:B------:R4:W3:Y:S01]  /*1bc10*/  @!P0 LDG.E.U16 R41, desc[UR38][R30.64] ;  /* 0x000000261e298981 */ /* 0x0008e2000c1e1500 */
[----:B------:R-:W-:-:S02]  /*1bc20*/  PRMT R45, RZ, 0x7610, R45 ;  /* 0x00007610ff2d7816 */ /* 0x000fc4000000002d */
[----:B------:R-:W-:Y:S01]  /*1bc30*/  PRMT R47, RZ, 0x7610, R47 ;  /* 0x00007610ff2f7816 */ /* 0x000fe2000000002f */
[----:B----4-:R-:W-:Y:S02]  /*1bc40*/  @!P1 IMAD.MOV.U32 R31, RZ, RZ, R10 ;  /* 0x000000ffff1f9224 */ /* 0x010fe400078e000a */
[----:B------:R-:W4:Y:S01]  /*1bc50*/  LDL R10, [R1+0x12cc] ;  /* 0x0012cc00010a7983 */ /* 0x000f220000100800 */
[----:B--2---:R-:W-:-:S03]  /*1bc60*/  @!P1 IMAD.MOV.U32 R30, RZ, RZ, R9 ;  /* 0x000000ffff1e9224 */ /* 0x004fc600078e0009 */
[----:B------:R-:W2:Y:S04]  /*1bc70*/  LDL R9, [R1+0x12d8] ;  /* 0x0012d80001097983 */ /* 0x000ea80000100800 */
[----:B------:R0:W2:Y:S02]  /*1bc80*/  @!P1 LDG.E.U16 R43, desc[UR38][R30.64] ;  /* 0x000000261e2b9981 */ /* 0x0000a4000c1e1500 */
[----:B0-----:R-:W-:Y:S02]  /*1bc90*/  @!P0 IMAD.MOV.U32 R31, RZ, RZ, R8 ;  /* 0x000000ffff1f8224 */ /* 0x001fe400078e0008 */
[----:B---3--:R-:W-:Y:S01]  /*1bca0*/  @!P0 IMAD.MOV.U32 R30, RZ, RZ, R7 ;  /* 0x000000ffff1e8224 */ /* 0x008fe200078e0007 */
[----:B------:R-:W3:Y:S04]  /*1bcb0*/  LDL R8, [R1+0x1304] ;  /* 0x0013040001087983 */ /* 0x000ee80000100800 */
[----:B------:R-:W3:Y:S04]  /*1bcc0*/  LDL R7, [R1+0x1310] ;  /* 0x0013100001077983 */ /* 0x000ee80000100800 */
[----:B------:R0:W3:Y:S02]  /*1bcd0*/  @!P0 LDG.E.U16 R45, desc[UR38][R30.64] ;  /* 0x000000261e2d8981 */ /* 0x0000e4000c1e1500 */
[----:B0-----:R-:W-:-:S02]  /*1bce0*/  @!P1 IMAD.MOV.U32 R30, RZ, RZ, R5 ;  /* 0x000000ffff1e9224 */ /* 0x001fc400078e0005 */
[----:B------:R-:W3:Y:S01]  /*1bcf0*/  LDL R5, [R1+0x1318] ;  /* 0x0013180001057983 */ /* 0x000ee20000100800 */
[----:B------:R-:W-:-:S03]  /*1bd00*/  @!P1 IMAD.MOV.U32 R31, RZ, RZ, R6 ;  /* 0x000000ffff1f9224 */ /* 0x000fc600078e0006 */
[----:B------:R-:W3:Y:S04]  /*1bd10*/  LDL R6, [R1+0x130c] ;  /* 0x00130c0001067983 */ /* 0x000ee80000100800 */
[----:B------:R0:W3:Y:S04]  /*1bd20*/  @!P1 LDG.E.U16 R47, desc[UR38][R30.64] ;  /* 0x000000261e2f9981 */ /* 0x0000e8000c1e1500 */
[----:B------:R-:W3:Y:S04]  /*1bd30*/  LDL.LU R16, [R1+0x754] ;  /* 0x0007540001107983 */ /* 0x000ee80000300800 */
[----:B------:R-:W3:Y:S01]  /*1bd40*/  LDL.LU R17, [R1+0x750] ;  /* 0x0007500001117983 */ /* 0x000ee20000300800 */
[----:B0-----:R-:W-:-:S03]  /*1bd50*/  @!P0 IMAD.MOV.U32 R30, RZ, RZ, R0 ;  /* 0x000000ffff1e8224 */ /* 0x001fc600078e0000 */
[----:B------:R-:W3:Y:S01]  /*1bd60*/  LDL.LU R0, [R1+0x74c] ;  /* 0x00074c0001007983 */ /* 0x000ee20000300800 */
[----:B------:R-:W-:-:S03]  /*1bd70*/  @!P0 IMAD.MOV.U32 R31, RZ, RZ, R2 ;  /* 0x000000ffff1f8224 */ /* 0x000fc600078e0002 */
        /* <DEDUP_REMOVED lines=10> */
[----:B------:R-:W3:Y:S01]  /*1be20*/  LDL.LU R29, [R1+0x720] ;  /* 0x00072000011d7983 */ /* 0x000ee20000300800 */
[----:B------:R-:W0:Y:S01]  /*1be30*/  S2R R3, SR_TID.X ;  /* 0x0000000000037919 */ /* 0x000e220000002100 */
[----:B------:R-:W-:-:S02]  /*1be40*/  PRMT R49, RZ, 0x7610, R49 ;  /* 0x00007610ff317816 */ /* 0x000fc40000000031 */
[----:B------:R-:W-:Y:S02]  /*1be50*/  PRMT R51, RZ, 0x7610, R51 ;  /* 0x00007610ff337816 */ /* 0x000fe40000000033 */
[----:B------:R-:W-:Y:S02]  /*1be60*/  PRMT R53, RZ, 0x7610, R53 ;  /* 0x00007610ff357816 */ /* 0x000fe40000000035 */
[----:B------:R-:W-:Y:S02]  /*1be70*/  PRMT R55, RZ, 0x7610, R55 ;  /* 0x00007610ff377816 */ /* 0x000fe40000000037 */
[----:B------:R-:W-:Y:S02]  /*1be80*/  PRMT R57, RZ, 0x7610, R57 ;  /* 0x00007610ff397816 */ /* 0x000fe40000000039 */
[----:B------:R-:W-:Y:S01]  /*1be90*/  PRMT R61, RZ, 0x7610, R61 ;  /* 0x00007610ff3d7816 */ /* 0x000fe2000000003d */
[----:B------:R1:W3:Y:S04]  /*1bea0*/  @!P0 LDG.E.U16 R49, desc[UR38][R30.64] ;  /* 0x000000261e318981 */ /* 0x0002e8000c1e1500 */
[----:B------:R-:W3:Y:S04]  /*1beb0*/  LDL.LU R26, [R1+0x71c] ;  /* 0x00071c00011a7983 */ /* 0x000ee80000300800 */
[----:B------:R-:W3:Y:S01]  /*1bec0*/  LDL.LU R27, [R1+0x718] ;  /* 0x00071800011b7983 */ /* 0x000ee20000300800 */
[----:B-1----:R-:W-:-:S02]  /*1bed0*/  @!P1 IMAD.MOV.U32 R30, RZ, RZ, R13 ;  /* 0x000000ffff1e9224 */ /* 0x002fc400078e000d */
[----:B------:R-:W-:-:S05]  /*1bee0*/  @!P1 IMAD.MOV.U32 R31, RZ, RZ, R14 ;  /* 0x000000ffff1f9224 */ /* 0x000fca00078e000e */
[----:B------:R1:W3:Y:S02]  /*1bef0*/  @!P1 LDG.E.U16 R51, desc[UR38][R30.64] ;  /* 0x000000261e339981 */ /* 0x0002e4000c1e1500 */
[----:B-1----:R-:W-:Y:S02]  /*1bf00*/  @!P0 IMAD.MOV.U32 R30, RZ, RZ, R11 ;  /* 0x000000ffff1e8224 */ /* 0x002fe400078e000b */
[----:B------:R-:W-:-:S05]  /*1bf10*/  @!P0 IMAD.MOV.U32 R31, RZ, RZ, R12 ;  /* 0x000000ffff1f8224 */ /* 0x000fca00078e000c */
[----:B------:R4:W3:Y:S01]  /*1bf20*/  @!P0 LDG.E.U16 R53, desc[UR38][R30.64] ;  /* 0x000000261e358981 */ /* 0x0008e2000c1e1500 */
[----:B0-----:R-:W-:-:S05]  /*1bf30*/  LOP3.LUT R3, R3, 0x1f, RZ, 0xc0, !PT ;  /* 0x0000001f03037812 */ /* 0x001fca00078ec0ff */
[----:B------:R-:W-:Y:S02]  /*1bf40*/  IMAD.SHL.U32 R3, R3, 0x2, RZ ;  /* 0x0000000203037824 */ /* 0x000fe400078e00ff */
[----:B----4-:R-:W-:Y:S02]  /*1bf50*/  @!P1 IMAD.MOV.U32 R31, RZ, RZ, R10 ;  /* 0x000000ffff1f9224 */ /* 0x010fe400078e000a */
[----:B--2---:R-:W-:-:S05]  /*1bf60*/  @!P1 IMAD.MOV.U32 R30, RZ, RZ, R9 ;  /* 0x000000ffff1e9224 */ /* 0x004fca00078e0009 */
[----:B------:R3:W2:Y:S02]  /*1bf70*/  @!P1 LDG.E.U16 R55, desc[UR38][R30.64] ;  /* 0x000000261e379981 */ /* 0x0006a4000c1e1500 */
[----:B---3--:R-:W-:Y:S02]  /*1bf80*/  @!P0 IMAD.MOV.U32 R30, RZ, RZ, R7 ;  /* 0x000000ffff1e8224 */ /* 0x008fe400078e0007 */
[----:B------:R-:W-:-:S05]  /*1bf90*/  @!P0 IMAD.MOV.U32 R31, RZ, RZ, R8 ;  /* 0x000000ffff1f8224 */ /* 0x000fca00078e0008 */
[----:B------:R0:W3:Y:S02]  /*1bfa0*/  @!P0 LDG.E.U16 R57, desc[UR38][R30.64] ;  /* 0x000000261e398981 */ /* 0x0000e4000c1e1500 */
[----:B0-----:R-:W-:Y:S02]  /*1bfb0*/  @!P1 IMAD.MOV.U32 R30, RZ, RZ, R5 ;  /* 0x000000ffff1e9224 */ /* 0x001fe400078e0005 */
[----:B------:R-:W-:-:S05]  /*1bfc0*/  @!P1 IMAD.MOV.U32 R31, RZ, RZ, R6 ;  /* 0x000000ffff1f9224 */ /* 0x000fca00078e0006 */
[----:B------:R0:W4:Y:S02]  /*1bfd0*/  @!P1 LDG.E.U16 R61, desc[UR38][R30.64] ;  /* 0x000000261e3d9981 */ /* 0x000124000c1e1500 */
[C---:B0-----:R-:W-:Y:S02]  /*1bfe0*/  LOP3.LUT R31, R3.reuse, 0x30, RZ, 0x3c, !PT ;  /* 0x00000030031f7812 */ /* 0x041fe400078e3cff */
[----:B------:R-:W2:Y:S04]  /*1bff0*/  LDL.LU R30, [R1+0x714] ;  /* 0x00071400011e7983 */ /* 0x000ea80000300800 */
[----:B------:R-:W3:Y:S04]  /*1c000*/  LDL.LU R5, [R1+0x3cc] ;  /* 0x0003cc0001057983 */ /* 0x000ee80000300800 */
[----:B------:R-:W4:Y:S04]  /*1c010*/  LDL.LU R6, [R1+0x3c8] ;  /* 0x0003c80001067983 */ /* 0x000f280000300800 */
        /* <DEDUP_REMOVED lines=14> */
[----:B0-----:R-:W4:Y:S04]  /*1c100*/  LDL.LU R28, [R1+0x3c4] ;  /* 0x0003c400011c7983 */ /* 0x001f280000300800 */
[----:B------:R-:W4:Y:S04]  /*1c110*/  LDL.LU R7, [R1+0x3c0] ;  /* 0x0003c00001077983 */ /* 0x000f280000300800 */
[----:B------:R-:W4:Y:S04]  /*1c120*/  LDL.LU R8, [R1+0x3bc] ;  /* 0x0003bc0001087983 */ /* 0x000f280000300800 */
[----:B-1----:R-:W4:Y:S04]  /*1c130*/  LDL.LU R29, [R1+0x3b8] ;  /* 0x0003b800011d7983 */ /* 0x002f280000300800 */
[----:B------:R-:W4:Y:S04]  /*1c140*/  LDL.LU R9, [R1+0x3b4] ;  /* 0x0003b40001097983 */ /* 0x000f280000300800 */
[----:B------:R0:W-:Y:S04]  /*1c150*/  STS.U16 [R31+UR5+0x17c0], R26 ;  /* 0x0017c01a1f007988 */ /* 0x0001e80008000405 */
        /* <DEDUP_REMOVED lines=17> */
[----:B------:R0:W-:Y:S04]  /*1c270*/  STS.U16 [R31+UR5+0x1780], R27 ;  /* 0x0017801b1f007988 */ /* 0x0001e80008000405 */
[----:B------:R-:W4:Y:S04]  /*1c280*/  LDL.LU R24, [R1+0x250] ;  /* 0x0002500001187983 */ /* 0x000f280000300800 */
[----:B------:R-:W4:Y:S04]  /*1c290*/  LDL.LU R25, [R1+0x248] ;  /* 0x0002480001197983 */ /* 0x000f280000300800 */
[----:B0-----:R-:W4:Y:S04]  /*1c2a0*/  LDL.LU R27, [R1+0x240] ;  /* 0x00024000011b7983 */ /* 0x001f280000300800 */
[----:B--2---:R-:W-:Y:S04]  /*1c2b0*/  STS.U16 [R31+UR5+0x1b00], R30 ;  /* 0x001b001e1f007988 */ /* 0x004fe80008000405 */
[----:B---3--:R-:W-:Y:S04]  /*1c2c0*/  STS.U16 [R31+UR5+0x1b40], R5 ;  /* 0x001b40051f007988 */ /* 0x008fe80008000405 */
[----:B----4-:R-:W-:Y:S04]  /*1c2d0*/  STS.U16 [R31+UR5+0x1b80], R6 ;  /* 0x001b80061f007988 */ /* 0x010fe80008000405 */
[----:B------:R0:W-:Y:S04]  /*1c2e0*/  STS.U16 [R31+UR5+0x1bc0], R28 ;  /* 0x001bc01c1f007988 */ /* 0x0001e80008000405 */
[----:B------:R-:W-:Y:S04]  /*1c2f0*/  STS.U16 [R31+UR5+0x1f40], R7 ;  /* 0x001f40071f007988 */ /* 0x000fe80008000405 */
[----:B------:R-:W-:Y:S04]  /*1c300*/  STS.U16 [R31+UR5+0x1f00], R8 ;  /* 0x001f00081f007988 */ /* 0x000fe80008000405 */
[----:B------:R1:W-:Y:S04]  /*1c310*/  STS.U16 [R31+UR5+0x1fc0], R29 ;  /* 0x001fc01d1f007988 */ /* 0x0003e80008000405 */
[----:B0-----:R-:W2:Y:S04]  /*1c320*/  LDL.LU R28, [R1+0x238] ;  /* 0x00023800011c7983 */ /* 0x001ea80000300800 */
[----:B-1----:R-:W3:Y:S04]  /*1c330*/  LDL.LU R29, [R1+0x230] ;  /* 0x00023000011d7983 */ /* 0x002ee80000300800 */
[----:B------:R-:W-:Y:S04]  /*1c340*/  STS.U16 [R31+UR5+0x1f80], R9 ;  /* 0x001f80091f007988 */ /* 0x000fe80008000405 */
[----:B------:R-:W-:Y:S04]  /*1c350*/  STS.U16 [R31+UR5+0x2300], R10 ;  /* 0x0023000a1f007988 */ /* 0x000fe80008000405 */
[----:B------:R0:W-:Y:S04]  /*1c360*/  STS.U16 [R31+UR5+0x2340], R26 ;  /* 0x0023401a1f007988 */ /* 0x0001e80008000405 */
        /* <DEDUP_REMOVED lines=14> */
[----:B0-----:R-:W4:Y:S04]  /*1c450*/  LDL.LU R26, [R1+0x228] ;  /* 0x00022800011a7983 */ /* 0x001f280000300800 */
[----:B------:R-:W-:Y:S04]  /*1c460*/  STS.U16 [R31+UR5+0x3300], R23 ;  /* 0x003300171f007988 */ /* 0x000fe80008000405 */
[----:B------:R-:W-:Y:S04]  /*1c470*/  STS.U16 [R31+UR5+0x3340], R24 ;  /* 0x003340181f007988 */ /* 0x000fe80008000405 */
[----:B------:R-:W4:Y:S04]  /*1c480*/  LDL.LU R30, [R1+0x220] ;  /* 0x00022000011e7983 */ /* 0x000f280000300800 */
[----:B------:R-:W-:Y:S04]  /*1c490*/  STS.U16 [R31+UR5+0x3380], R25 ;  /* 0x003380191f007988 */ /* 0x000fe80008000405 */
[----:B------:R-:W4:Y:S04]  /*1c4a0*/  LDL.LU R5, [R1+0x218] ;  /* 0x0002180001057983 */ /* 0x000f280000300800 */
[----:B------:R-:W4:Y:S04]  /*1c4b0*/  LDL.LU R6, [R1+0x210] ;  /* 0x0002100001067983 */ /* 0x000f280000300800 */
[----:B------:R0:W-:Y:S04]  /*1c4c0*/  STS.U16 [R31+UR5+0x33c0], R27 ;  /* 0x0033c01b1f007988 */ /* 0x0001e80008000405 */
[----:B0-----:R-:W4:Y:S04]  /*1c4d0*/  LDL.LU R27, [R1+0x208] ;  /* 0x00020800011b7983 */ /* 0x001f280000300800 */
[----:B------:R-:W4:Y:S04]  /*1c4e0*/  LDL.LU R7, [R1+0x204] ;  /* 0x0002040001077983 */ /* 0x000f280000300800 */
[----:B------:R-:W4:Y:S04]  /*1c4f0*/  LDL.LU R8, [R1+0x200] ;  /* 0x0002000001087983 */ /* 0x000f280000300800 */
[----:B--2---:R0:W-:Y:S04]  /*1c500*/  STS.U16 [R31+UR5+0x3740], R28 ;  /* 0x0037401c1f007988 */ /* 0x0041e80008000405 */
[----:B---3--:R1:W-:Y:S04]  /*1c510*/  STS.U16 [R31+UR5+0x3700], R29 ;  /* 0x0037001d1f007988 */ /* 0x0083e80008000405 */
[----:B0-----:R-:W2:Y:S04]  /*1c520*/  LDL.LU R28, [R1+0x1fc] ;  /* 0x0001fc00011c7983 */ /* 0x001ea80000300800 */
[----:B------:R-:W3:Y:S04]  /*1c530*/  LDL.LU R9, [R1+0x1f8] ;  /* 0x0001f80001097983 */ /* 0x000ee80000300800 */
[----:B------:R-:W3:Y:S04]  /*1c540*/  LDL.LU R10, [R1+0x1f0] ;  /* 0x0001f000010a7983 */ /* 0x000ee80000300800 */
[----:B-1----:R-:W3:Y:S04]  /*1c550*/  LDL.LU R29, [R1+0x174] ;  /* 0x00017400011d7983 */ /* 0x002ee80000300800 */
        /* <DEDUP_REMOVED lines=9> */
[----:B----4-:R0:W-:Y:S04]  /*1c5f0*/  STS.U16 [R31+UR5+0x37c0], R26 ;  /* 0x0037c01a1f007988 */ /* 0x0101e80008000405 */
[----:B------:R-:W4:Y:S04]  /*1c600*/  LDL.LU R18, [R1+0x10c] ;  /* 0x00010c0001127983 */ /* 0x000f280000300800 */
[----:B------:R-:W4:Y:S04]  /*1c610*/  LDL.LU R19, [R1+0x108] ;  /* 0x0001080001137983 */ /* 0x000f280000300800 */
[----:B------:R-:W-:Y:S04]  /*1c620*/  STS.U16 [R31+UR5+0x3780], R30 ;  /* 0x0037801e1f007988 */ /* 0x000fe80008000405 */
[----:B------:R-:W4:Y:S04]  /*1c630*/  LDL.LU R20, [R1+0x104] ;  /* 0x0001040001147983 */ /* 0x000f280000300800 */
[----:B------:R-:W-:Y:S04]  /*1c640*/  STS.U16 [R31+UR5+0x3b00], R5 ;  /* 0x003b00051f007988 */ /* 0x000fe80008000405 */
[----:B------:R-:W4:Y:S04]  /*1c650*/  LDL.LU R21, [R1+0x100] ;  /* 0x0001000001157983 */ /* 0x000f280000300800 */
[----:B------:R-:W-:Y:S04]  /*1c660*/  STS.U16 [R31+UR5+0x3b40], R6 ;  /* 0x003b40061f007988 */ /* 0x000fe80008000405 */
[----:B------:R-:W4:Y:S04]  /*1c670*/  LDL.LU R22, [R1+0xfc] ;  /* 0x0000fc0001167983 */ /* 0x000f280000300800 */
[----:B------:R-:W4:Y:S04]  /*1c680*/  LDL.LU R23, [R1+0xf8] ;  /* 0x0000f80001177983 */ /* 0x000f280000300800 */
[----:B------:R-:W4:Y:S04]  /*1c690*/  LDL.LU R24, [R1+0xf4] ;  /* 0x0000f40001187983 */ /* 0x000f280000300800 */
[----:B------:R-:W4:Y:S04]  /*1c6a0*/  LDL.LU R25, [R1+0xf0] ;  /* 0x0000f00001197983 */ /* 0x000f280000300800 */
[----:B0-----:R-:W4:Y:S04]  /*1c6b0*/  LDL.LU R26, [R1+0xec] ;  /* 0x0000ec00011a7983 */ /* 0x001f280000300800 */
[----:B------:R0:W-:Y:S04]  /*1c6c0*/  STS.U16 [R31+UR5+0x3b80], R27 ;  /* 0x003b801b1f007988 */ /* 0x0001e80008000405 */
[----:B------:R-:W-:Y:S04]  /*1c6d0*/  STS.U16 [R31+UR5+0x3bc0], R7 ;  /* 0x003bc0071f007988 */ /* 0x000fe80008000405 */
[----:B------:R-:W-:Y:S04]  /*1c6e0*/  STS.U16 [R31+UR5+0x3f40], R8 ;  /* 0x003f40081f007988 */ /* 0x000fe80008000405 */
[----:B0-----:R-:W4:Y:S04]  /*1c6f0*/  LDL.LU R27, [R1+0xe8] ;  /* 0x0000e800011b7983 */ /* 0x001f280000300800 */
[----:B--2---:R0:W-:Y:S04]  /*1c700*/  STS.U16 [R31+UR5+0x3f00], R28 ;  /* 0x003f001c1f007988 */ /* 0x0041e80008000405 */
[----:B---3--:R-:W-:Y:S04]  /*1c710*/  STS.U16 [R31+UR5+0x3fc0], R9 ;  /* 0x003fc0091f007988 */ /* 0x008fe80008000405 */
[----:B------:R-:W-:Y:S04]  /*1c720*/  STS.U16 [R31+UR5+0x3f80], R10 ;  /* 0x003f800a1f007988 */ /* 0x000fe80008000405 */
[----:B------:R1:W-:Y:S04]  /*1c730*/  STS.U16 [R3+UR5+0x4000], R29 ;  /* 0x0040001d03007988 */ /* 0x0003e80008000405 */
[----:B0-----:R-:W2:Y:S04]  /*1c740*/  LDL.LU R28, [R1+0xe4] ;  /* 0x0000e400011c7983 */ /* 0x001ea80000300800 */
[----:B-1----:R-:W3:Y:S04]  /*1c750*/  LDL.LU R29, [R1+0xe0] ;  /* 0x0000e000011d7983 */ /* 0x002ee80000300800 */
[----:B------:R-:W3:Y:S04]  /*1c760*/  LDL.LU R5, [R1+0xdc] ;  /* 0x0000dc0001057983 */ /* 0x000ee80000300800 */
[----:B------:R-:W3:Y:S04]  /*1c770*/  LDL.LU R6, [R1+0xd8] ;  /* 0x0000d80001067983 */ /* 0x000ee80000300800 */
[----:B------:R-:W3:Y:S04]  /*1c780*/  LDL.LU R7, [R1+0xd4] ;  /* 0x0000d40001077983 */ /* 0x000ee80000300800 */
[----:B------:R-:W3:Y:S04]  /*1c790*/  LDL.LU R30, [R1+0xd0] ;  /* 0x0000d000011e7983 */ /* 0x000ee80000300800 */
[----:B------:R-:W3:Y:S04]  /*1c7a0*/  LDL.LU R8, [R1+0xcc] ;  /* 0x0000cc0001087983 */ /* 0x000ee80000300800 */
[----:B------:R0:W-:Y:S04]  /*1c7b0*/  STS.U16 [R3+UR5+0x4640], R16 ;  /* 0x0046401003007988 */ /* 0x0001e80008000405 */
[----:B------:R-:W3:Y:S04]  /*1c7c0*/  LDL.LU R9, [R1+0xc8] ;  /* 0x0000c80001097983 */ /* 0x000ee80000300800 */
[----:B------:R1:W-:Y:S04]  /*1c7d0*/  STS.U16 [R3+UR5+0x4040], R11 ;  /* 0x0040400b03007988 */ /* 0x0003e80008000405 */
[----:B------:R1:W-:Y:S04]  /*1c7e0*/  STS.U16 [R3+UR5+0x4240], R12 ;  /* 0x0042400c03007988 */ /* 0x0003e80008000405 */
[----:B0-----:R-:W3:Y:S04]  /*1c7f0*/  LDL.LU R16, [R1+0xc4] ;  /* 0x0000c40001107983 */ /* 0x001ee80000300800 */
[----:B------:R-:W3:Y:S04]  /*1c800*/  LDL.LU R10, [R1+0xc0] ;  /* 0x0000c000010a7983 */ /* 0x000ee80000300800 */
[----:B-1----:R-:W3:Y:S04]  /*1c810*/  LDL.LU R11, [R1+0xbc] ;  /* 0x0000bc00010b7983 */ /* 0x002ee80000300800 */
[----:B------:R-:W3:Y:S04]  /*1c820*/  LDL.LU R12, [R1+0xb8] ;  /* 0x0000b800010c7983 */ /* 0x000ee80000300800 */
[----:B------:R0:W-:Y:S04]  /*1c830*/  STS.U16 [R3+UR5+0x4200], R13 ;  /* 0x0042000d03007988 */ /* 0x0001e80008000405 */
[----:B------:R1:W-:Y:S04]  /*1c840*/  STS.U16 [R3+UR5+0x4400], R14 ;  /* 0x0044000e03007988 */ /* 0x0003e80008000405 */
[----:B------:R0:W-:Y:S04]  /*1c850*/  STS.U16 [R3+UR5+0x4440], R15 ;  /* 0x0044400f03007988 */ /* 0x0001e80008000405 */
[----:B----4-:R4:W-:Y:S04]  /*1c860*/  STS.U16 [R3+UR5+0x4a40], R18 ;  /* 0x004a401203007988 */ /* 0x0109e80008000405 */
[----:B------:R1:W-:Y:S04]  /*1c870*/  STS.U16 [R3+UR5+0x4a00], R19 ;  /* 0x004a001303007988 */ /* 0x0003e80008000405 */
[----:B------:R4:W-:Y:S04]  /*1c880*/  STS.U16 [R3+UR5+0x4c00], R20 ;  /* 0x004c001403007988 */ /* 0x0009e80008000405 */
[----:B0-----:R-:W3:Y:S04]  /*1c890*/  LDL.LU R13, [R1+0xb4] ;  /* 0x0000b400010d7983 */ /* 0x001ee80000300800 */
[----:B-1----:R-:W3:Y:S04]  /*1c8a0*/  LDL.LU R14, [R1+0xb0] ;  /* 0x0000b000010e7983 */ /* 0x002ee80000300800 */
[----:B------:R-:W3:Y:S04]  /*1c8b0*/  LDL.LU R15, [R1+0xac] ;  /* 0x0000ac00010f7983 */ /* 0x000ee80000300800 */
        /* <DEDUP_REMOVED lines=16> */
[----:B0-----:R-:W4:Y:S04]  /*1c9c0*/  LDL.LU R27, [R1+0x64] ;  /* 0x00006400011b7983 */ /* 0x001f280000300800 */
[----:B------:R-:W-:Y:S04]  /*1c9d0*/  STS.U16 [R3+UR5+0x4600], R17 ;  /* 0x0046001103007988 */ /* 0x000fe80008000405 */
[----:B------:R-:W-:Y:S04]  /*1c9e0*/  STS.U16 [R3+UR5+0x4800], R0 ;  /* 0x0048000003007988 */ /* 0x000fe80008000405 */
[----:B------:R-:W-:Y:S04]  /*1c9f0*/  STS.U16 [R3+UR5+0x4840], R2 ;  /* 0x0048400203007988 */ /* 0x000fe80008000405 */
[----:B--2---:R0:W-:Y:S04]  /*1ca00*/  STS.U16 [R3+UR5+0x5400], R28 ;  /* 0x0054001c03007988 */ /* 0x0041e80008000405 */
[----:B---3--:R1:W-:Y:S04]  /*1ca10*/  STS.U16 [R3+UR5+0x5440], R29 ;  /* 0x0054401d03007988 */ /* 0x0083e80008000405 */
[----:B0-----:R-:W2:Y:S04]  /*1ca20*/  LDL.LU R28, [R1+0x60] ;  /* 0x00006000011c7983 */ /* 0x001ea80000300800 */
[----:B-1----:R-:W3:Y:S04]  /*1ca30*/  LDL.LU R29, [R1+0x5c] ;  /* 0x00005c00011d7983 */ /* 0x002ee80000300800 */
[----:B------:R-:W3:Y:S04]  /*1ca40*/  LDL.LU R17, [R1+0x14] ;  /* 0x0000140001117983 */ /* 0x000ee80000300800 */
[----:B------:R-:W3:Y:S04]  /*1ca50*/  LDL.LU R0, [R1+0x10] ;  /* 0x0000100001007983 */ /* 0x000ee80000300800 */
        /* <DEDUP_REMOVED lines=10> */
[----:B------:R-:W3:Y:S04]  /*1cb00*/  LDL.LU R30, [R1] ;  /* 0x00000000011e7983 */ /* 0x000ee80000300800 */
[----:B------:R-:W3:Y:S04]  /*1cb10*/  LDL.LU R8, [R1+0x1c44] ;  /* 0x001c440001087983 */ /* 0x000ee80000300800 */
[----:B------:R-:W3:Y:S04]  /*1cb20*/  LDL.LU R9, [R1+0x1c40] ;  /* 0x001c400001097983 */ /* 0x000ee80000300800 */
[----:B------:R0:W-:Y:S04]  /*1cb30*/  STS.U16 [R3+UR5+0x5c40], R10 ;  /* 0x005c400a03007988 */ /* 0x0001e80008000405 */
[----:B------:R1:W-:Y:S04]  /*1cb40*/  STS.U16 [R3+UR5+0x5e40], R11 ;  /* 0x005e400b03007988 */ /* 0x0003e80008000405 */
[----:B------:R1:W-:Y:S04]  /*1cb50*/  STS.U16 [R3+UR5+0x5c00], R16 ;  /* 0x005c001003007988 */ /* 0x0003e80008000405 */
[----:B------:R1:W-:Y:S04]  /*1cb60*/  STS.U16 [R3+UR5+0x5e00], R12 ;  /* 0x005e000c03007988 */ /* 0x0003e80008000405 */
[----:B0-----:R-:W3:Y:S04]  /*1cb70*/  LDL.LU R10, [R1+0x1c3c] ;  /* 0x001c3c00010a7983 */ /* 0x001ee80000300800 */
[----:B-1----:R-:W3:Y:S01]  /*1cb80*/  LDL.LU R11, [R1+0x1c38] ;  /* 0x001c3800010b7983 */ /* 0x002ee20000300800 */
[----:B------:R-:W-:-:S03]  /*1cb90*/  LOP3.LUT R16, R3, 0x10, RZ, 0x3c, !PT ;  /* 0x0000001003107812 */ /* 0x000fc600078e3cff */
[----:B------:R-:W3:Y:S04]  /*1cba0*/  LDL.LU R12, [R1+0x1c34] ;  /* 0x001c3400010c7983 */ /* 0x000ee80000300800 */
        /* <DEDUP_REMOVED lines=12> */
[----:B------:R-:W4:Y:S04]  /*1cc70*/  LDL.LU R20, [R1+0x1c1c] ;  /* 0x001c1c0001147983 */ /* 0x000f280000300800 */
        /* <DEDUP_REMOVED lines=11> */
[----:B------:R-:W4:Y:S04]  /*1cd30*/  LDL.LU R26, [R1+0x1c04] ;  /* 0x001c0400011a7983 */ /* 0x000f280000300800 */
[----:B------:R0:W-:Y:S04]  /*1cd40*/  STS.U16 [R16+UR5+0x4c80], R27 ;  /* 0x004c801b10007988 */ /* 0x0001e80008000405 */
[----:B0-----:R-:W4:Y:S04]  /*1cd50*/  LDL.LU R27, [R1+0x1c00] ;  /* 0x001c0000011b7983 */ /* 0x001f280000300800 */
[----:B--2---:R0:W-:Y:S04]  /*1cd60*/  STS.U16 [R16+UR5+0x4cc0], R28 ;  /* 0x004cc01c10007988 */ /* 0x0041e80008000405 */
[----:B---3--:R1:W-:Y:S04]  /*1cd70*/  STS.U16 [R16+UR5+0x4ec0], R29 ;  /* 0x004ec01d10007988 */ /* 0x0083e80008000405 */
[----:B0-----:R-:W2:Y:S04]  /*1cd80*/  LDL.LU R28, [R1+0x1bfc] ;  /* 0x001bfc00011c7983 */ /* 0x001ea80000300800 */
[----:B-1----:R-:W3:Y:S04]  /*1cd90*/  LDL.LU R29, [R1+0x1bf8] ;  /* 0x001bf800011d7983 */ /* 0x002ee80000300800 */
[----:B------:R-:W-:Y:S04]  /*1cda0*/  STS.U16 [R16+UR5+0x4e80], R3 ;  /* 0x004e800310007988 */ /* 0x000fe80008000405 */
[----:B------:R0:W-:Y:S04]  /*1cdb0*/  STS.U16 [R16+UR5+0x5080], R17 ;  /* 0x0050801110007988 */ /* 0x0001e80008000405 */
[----:B------:R1:W-:Y:S04]  /*1cdc0*/  STS.U16 [R16+UR5+0x50c0], R0 ;  /* 0x0050c00010007988 */ /* 0x0003e80008000405 */
[----:B------:R1:W-:Y:S04]  /*1cdd0*/  STS.U16 [R16+UR5+0x52c0], R2 ;  /* 0x0052c00210007988 */ /* 0x0003e80008000405 */
[----:B0-----:R-:W4:Y:S04]  /*1cde0*/  LDL.LU R17, [R1+0x58] ;  /* 0x0000580001117983 */ /* 0x001f280000300800 */
[----:B-1----:R-:W4:Y:S04]  /*1cdf0*/  LDL.LU R0, [R1+0x54] ;  /* 0x0000540001007983 */ /* 0x002f280000300800 */
[----:B------:R-:W4:Y:S04]  /*1ce00*/  LDL.LU R2, [R1+0x50] ;  /* 0x0000500001027983 */ /* 0x000f280000300800 */
[----:B------:R0:W-:Y:S04]  /*1ce10*/  STS.U16 [R16+UR5+0x5280], R30 ;  /* 0x0052801e10007988 */ /* 0x0001e80008000405 */
[----:B------:R-:W4:Y:S01]  /*1ce20*/  LDL.LU R3, [R1+0x18] ;  /* 0x0000180001037983 */ /* 0x000f220000300800 */
[----:B0-----:R-:W0:Y:S02]  /*1ce30*/  S2R R30, SR_TID.X ;  /* 0x00000000001e7919 */ /* 0x001e240000002100 */
[----:B0-----:R-:W-:-:S05]  /*1ce40*/  LOP3.LUT R30, R30, 0x1f, RZ, 0xc0, !PT ;  /* 0x0000001f1e1e7812 */ /* 0x001fca00078ec0ff */
[----:B------:R-:W-:-:S05]  /*1ce50*/  IMAD.SHL.U32 R30, R30, 0x2, RZ ;  /* 0x000000021e1e7824 */ /* 0x000fca00078e00ff */
[----:B------:R-:W-:Y:S01]  /*1ce60*/  LOP3.LUT R30, R30, 0x20, RZ, 0x3c, !PT ;  /* 0x000000201e1e7812 */ /* 0x000fe200078e3cff */
[----:B---3--:R0:W-:Y:S04]  /*1ce70*/  STS.U16 [R16+UR5+0x5480], R29 ;  /* 0x0054801d10007988 */ /* 0x0081e80008000405 */
[----:B--2---:R1:W-:Y:S04]  /*1ce80*/  STS.U16 [R16+UR5+0x54c0], R28 ;  /* 0x0054c01c10007988 */ /* 0x0043e80008000405 */
[----:B----4-:R2:W-:Y:S04]  /*1ce90*/  STS.U16 [R16+UR5+0x56c0], R27 ;  /* 0x0056c01b10007988 */ /* 0x0105e80008000405 */
[----:B------:R3:W-:Y:S04]  /*1cea0*/  STS.U16 [R16+UR5+0x5680], R26 ;  /* 0x0056801a10007988 */ /* 0x0007e80008000405 */
[----:B------:R4:W-:Y:S04]  /*1ceb0*/  STS.U16 [R16+UR5+0x5880], R25 ;  /* 0x0058801910007988 */ /* 0x0009e80008000405 */
[----:B------:R2:W-:Y:S04]  /*1cec0*/  STS.U16 [R16+UR5+0x58c0], R24 ;  /* 0x0058c01810007988 */ /* 0x0005e80008000405 */
[----:B0-----:R-:W4:Y:S04]  /*1ced0*/  LDL.LU R29, [R1+0x1c] ;  /* 0x00001c00011d7983 */ /* 0x001f280000300800 */
[----:B-1----:R-:W4:Y:S04]  /*1cee0*/  LDL.LU R28, [R1+0x24] ;  /* 0x00002400011c7983 */ /* 0x002f280000300800 */
[----:B--2---:R-:W2:Y:S04]  /*1cef0*/  LDL.LU R27, [R1+0x28] ;  /* 0x00002800011b7983 */ /* 0x004ea80000300800 */
[----:B---3--:R-:W3:Y:S04]  /*1cf00*/  LDL.LU R26, [R1+0x2c] ;  /* 0x00002c00011a7983 */ /* 0x008ee80000300800 */
[----:B----4-:R-:W4:Y:S04]  /*1cf10*/  LDL.LU R25, [R1+0x30] ;  /* 0x0000300001197983 */ /* 0x010f280000300800 */
        /* <DEDUP_REMOVED lines=17> */
[----:B0-----:R-:W3:Y:S04]  /*1d030*/  LDL.LU R17, [R1+0x1bf0] ;  /* 0x001bf00001117983 */ /* 0x001ee80000300800 */
[----:B-1----:R-:W3:Y:S04]  /*1d040*/  LDL.LU R0, [R1+0x1bec] ;  /* 0x001bec0001007983 */ /* 0x002ee80000300800 */
[----:B------:R-:W3:Y:S04]  /*1d050*/  LDL.LU R2, [R1+0x1be8] ;  /* 0x001be80001027983 */ /* 0x000ee80000300800 */
[----:B--2---:R-:W-:Y:S04]  /*1d060*/  STS.U16 [R30+UR5+0x4300], R18 ;  /* 0x004300121e007988 */ /* 0x004fe80008000405 */
[----:B------:R-:W-:Y:S04]  /*1d070*/  STS.U16 [R30+UR5+0x4500], R19 ;  /* 0x004500131e007988 */ /* 0x000fe80008000405 */
[----:B------:R-:W-:Y:S04]  /*1d080*/  STS.U16 [R30+UR5+0x4540], R20 ;  /* 0x004540141e007988 */ /* 0x000fe80008000405 */
[----:B------:R-:W-:Y:S04]  /*1d090*/  STS.U16 [R30+UR5+0x4740], R21 ;  /* 0x004740151e007988 */ /* 0x000fe80008000405 */
[----:B------:R-:W-:Y:S04]  /*1d0a0*/  STS.U16 [R30+UR5+0x4700], R22 ;  /* 0x004700161e007988 */ /* 0x000fe80008000405 */
[----:B------:R-:W-:Y:S04]  /*1d0b0*/  STS.U16 [R30+UR5+0x4900], R23 ;  /* 0x004900171e007988 */ /* 0x000fe80008000405 */
[----:B------:R-:W-:Y:S04]  /*1d0c0*/  STS.U16 [R30+UR5+0x4940], R24 ;  /* 0x004940181e007988 */ /* 0x000fe80008000405 */
[----:B----4-:R-:W-:Y:S04]  /*1d0d0*/  STS.U16 [R30+UR5+0x4b40], R25 ;  /* 0x004b40191e007988 */ /* 0x010fe80008000405 */
[----:B---3--:R-:W-:Y:S04]  /*1d0e0*/  STS.U16 [R30+UR5+0x4b00], R26 ;  /* 0x004b001a1e007988 */ /* 0x008fe80008000405 */
[----:B------:R-:W-:Y:S04]  /*1d0f0*/  STS.U16 [R30+UR5+0x4d00], R27 ;  /* 0x004d001b1e007988 */ /* 0x000fe80008000405 */
[----:B------:R-:W-:Y:S04]  /*1d100*/  STS.U16 [R30+UR5+0x4d40], R28 ;  /* 0x004d401c1e007988 */ /* 0x000fe80008000405 */
[----:B------:R-:W-:Y:S04]  /*1d110*/  STS.U16 [R30+UR5+0x4f40], R29 ;  /* 0x004f401d1e007988 */ /* 0x000fe80008000405 */
[----:B------:R-:W-:Y:S04]  /*1d120*/  STS.U16 [R30+UR5+0x4f00], R3 ;  /* 0x004f00031e007988 */ /* 0x000fe80008000405 */
[----:B------:R0:W-:Y:S04]  /*1d130*/  STS.U16 [R30+UR5+0x5100], R2 ;  /* 0x005100021e007988 */ /* 0x0001e80008000405 */
[----:B------:R1:W-:Y:S04]  /*1d140*/  STS.U16 [R30+UR5+0x5140], R0 ;  /* 0x005140001e007988 */ /* 0x0003e80008000405 */
[----:B0-----:R-:W2:Y:S04]  /*1d150*/  LDL.LU R2, [R1+0x1be4] ;  /* 0x001be40001027983 */ /* 0x001ea80000300800 */
[----:B-1----:R-:W3:Y:S04]  /*1d160*/  LDL.LU R0, [R1+0x1be0] ;  /* 0x001be00001007983 */ /* 0x002ee80000300800 */
        /* <DEDUP_REMOVED lines=10> */
[----:B0-----:R-:W4:Y:S04]  /*1d210*/  LDL.LU.64 R8, [R1+0x670] ;  /* 0x0006700001087983 */ /* 0x001f280000300a00 */
[----:B------:R-:W4:Y:S04]  /*1d220*/  LDL.LU.64 R10, [R1+0x678] ;  /* 0x00067800010a7983 */ /* 0x000f280000300a00 */
[----:B------:R-:W-:Y:S04]  /*1d230*/  STS.U16 [R30+UR5+0x5d00], R7 ;  /* 0x005d00071e007988 */ /* 0x000fe80008000405 */
[----:B------:R-:W-:Y:S04]  /*1d240*/  STS.U16 [R30+UR5+0x5d40], R6 ;  /* 0x005d40061e007988 */ /* 0x000fe80008000405 */
[----:B------:R-:W-:Y:S04]  /*1d250*/  STS.U16 [R30+UR5+0x5f40], R5 ;  /* 0x005f40051e007988 */ /* 0x000fe80008000405 */
[----:B------:R-:W-:Y:S04]  /*1d260*/  STS.U16 [R30+UR5+0x5f00], R4 ;  /* 0x005f00041e007988 */ /* 0x000fe80008000405 */
[----:B--2---:R-:W-:Y:S04]  /*1d270*/  STS.U16 [R31+UR5+0x5fc0], R2 ;  /* 0x005fc0021f007988 */ /* 0x004fe80008000405 */
[----:B---3--:R-:W-:Y:S04]  /*1d280*/  STS.U16 [R31+UR5+0x5f80], R0 ;  /* 0x005f80001f007988 */ /* 0x008fe80008000405 */
        /* <DEDUP_REMOVED lines=24> */
[----:B0-----:R-:W2:Y:S04]  /*1d410*/  LDL.LU.64 R44, [R1+0x5c0] ;  /* 0x0005c000012c7983 */ /* 0x001ea80000300a00 */
[----:B------:R-:W3:Y:S04]  /*1d420*/  LDL.LU.64 R40, [R1+0x630] ;  /* 0x0006300001287983 */ /* 0x000ee80000300a00 */
[----:B------:R-:W3:Y:S04]  /*1d430*/  LDL.LU.64 R42, [R1+0x638] ;  /* 0x00063800012a7983 */ /* 0x000ee80000300a00 */
[----:B-1----:R-:W2:Y:S01]  /*1d440*/  LDL.LU.64 R46, [R1+0x5c8] ;  /* 0x0005c800012e7983 */ /* 0x002ea20000300a00 */
[----:B------:R-:W0:Y:S01]  /*1d450*/  S2R R2, SR_TID.X ;  /* 0x0000000000027919 */ /* 0x000e220000002100 */
[----:B------:R-:W1:Y:S02]  /*1d460*/  S2R R0, SR_TID.X ;  /* 0x0000000000007919 */ /* 0x000e640000002100 */
[----:B------:R-:W-:Y:S04]  /*1d470*/  STS.U16 [R31+UR5+0x5980], R49 ;  /* 0x005980311f007988 */ /* 0x000fe80008000405 */
[----:B------:R-:W-:Y:S04]  /*1d480*/  STS.U16 [R31+UR5+0x59c0], R51 ;  /* 0x0059c0331f007988 */ /* 0x000fe80008000405 */
[----:B------:R-:W-:Y:S04]  /*1d490*/  STS.U16 [R31+UR5+0x5bc0], R53 ;  /* 0x005bc0351f007988 */ /* 0x000fe80008000405 */
[----:B------:R-:W-:Y:S04]  /*1d4a0*/  STS.U16 [R31+UR5+0x5b80], R55 ;  /* 0x005b80371f007988 */ /* 0x000fe80008000405 */
[----:B------:R-:W-:Y:S04]  /*1d4b0*/  STS.U16 [R31+UR5+0x5d80], R57 ;  /* 0x005d80391f007988 */ /* 0x000fe80008000405 */
[----:B------:R-:W-:Y:S01]  /*1d4c0*/  STS.U16 [R31+UR5+0x5dc0], R61 ;  /* 0x005dc03d1f007988 */ /* 0x000fe20008000405 */
[----:B------:R-:W-:Y:S01]  /*1d4d0*/  BAR.SYNC.DEFER_BLOCKING 0x0 ;  /* 0x0000000000007b1d */ /* 0x000fe20000010000 */
[----:B0-----:R-:W-:Y:S01]  /*1d4e0*/  LOP3.LUT R2, R2, 0x7, RZ, 0xc0, !PT ;  /* 0x0000000702027812 */ /* 0x001fe200078ec0ff */
[----:B-1----:R-:W-:-:S02]  /*1d4f0*/  IMAD.SHL.U32 R48, R0, 0x2, RZ ;  /* 0x0000000200307824 */ /* 0x002fc400078e00ff */
[----:B------:R-:W-:Y:S02]  /*1d500*/  IMAD.SHL.U32 R52, R0, 0x80, RZ ;  /* 0x0000008000347824 */ /* 0x000fe400078e00ff */
[C---:B------:R-:W-:Y:S02]  /*1d510*/  IMAD R50, R2.reuse, 0x110, RZ ;  /* 0x0000011002327824 */ /* 0x040fe400078e02ff */
[----:B------:R-:W-:Y:S02]  /*1d520*/  IMAD R2, R2, 0x90, RZ ;  /* 0x0000009002027824 */ /* 0x000fe400078e02ff */
[----:B------:R-:W-:Y:S01]  /*1d530*/  IMAD.SHL.U32 R0, R0, 0x2, RZ ;  /* 0x0000000200007824 */ /* 0x000fe200078e00ff */
[----:B------:R-:W-:-:S04]  /*1d540*/  LOP3.LUT R54, R50, 0x10, R48, 0x78, !PT ;  /* 0x0000001032367812 */ /* 0x000fc800078e7830 */
[----:B------:R-:W-:Y:S02]  /*1d550*/  LOP3.LUT R0, R2, 0x30, R0, 0x78, !PT ;  /* 0x0000003002007812 */ /* 0x000fe400078e7800 */
[----:B------:R-:W-:-:S03]  /*1d560*/  LOP3.LUT R54, R54, 0x800, R52, 0xf8, !PT ;  /* 0x0000080036367812 */ /* 0x000fc600078ef834 */
[----:B------:R-:W-:Y:S04]  /*1d570*/  LDSM.16.M88.4 R32, [R0+UR5+0x4000] ;  /* 0x004000050020783b */ /* 0x000fe80008000200 */
[----:B------:R-:W4:Y:S04]  /*1d580*/  LDSM.16.MT88.4 R4, [R54+UR5] ;  /* 0x000000053604783b */ /* 0x000f280008004200 */
[----:B------:R-:W0:Y:S04]  /*1d590*/  LDSM.16.M88.4 R28, [R0+UR5+0x4400] ;  /* 0x00440005001c783b */ /* 0x000e280008000200 */
[----:B------:R-:W1:Y:S04]  /*1d5a0*/  LDSM.16.M88.4 R24, [R0+UR5+0x4800] ;  /* 0x004800050018783b */ /* 0x000e680008000200 */
[----:B------:R-:W1:Y:S04]  /*1d5b0*/  LDSM.16.M88.4 R20, [R0+UR5+0x4c00] ;  /* 0x004c00050014783b */ /* 0x000e680008000200 */
[----:B------:R-:W-:Y:S04]  /*1d5c0*/  LDSM.16.M88.4 R56, [R0+UR5+0x5c00] ;  /* 0x005c00050038783b */ /* 0x000fe80008000200 */
[----:B------:R-:W-:Y:S04]  /*1d5d0*/  LDSM.16.M88.4 R16, [R0+UR5+0x5000] ;  /* 0x005000050010783b */ /* 0x000fe80008000200 */
[----:B------:R-:W-:Y:S01]  /*1d5e0*/  LDSM.16.M88.4 R12, [R0+UR5+0x5400] ;  /* 0x00540005000c783b */ /* 0x000fe20008000200 */
[C---:B----4-:R-:W-:Y:S03]  /*1d5f0*/  HMMA.16816.F32.BF16 R8, R4.reuse, R32, R8 ;  /* 0x000000200408723c */ /* 0x050fe60000041808 */
[----:B------:R-:W-:Y:S04]  /*1d600*/  STL [R1+0x1a8c], R34 ;  /* 0x001a8c2201007387 */ /* 0x000fe80000100800 */
[----:B------:R-:W-:Y:S04]  /*1d610*/  STL [R1+0x1a88], R35 ;  /* 0x001a882301007387 */ /* 0x000fe80000100800 */
[----:B0-----:R-:W-:Y:S04]  /*1d620*/  STL [R1+0x1a94], R30 ;  /* 0x001a941e01007387 */ /* 0x001fe80000100800 */
[----:B------:R-:W-:Y:S04]  /*1d630*/  STL [R1+0x1a90], R31 ;  /* 0x001a901f01007387 */ /* 0x000fe80000100800 */
[----:B-1----:R-:W-:Y:S04]  /*1d640*/  STL [R1+0x1a9c], R26 ;  /* 0x001a9c1a01007387 */ /* 0x002fe80000100800 */
[----:B------:R-:W-:Y:S04]  /*1d650*/  STL [R1+0x1a98], R27 ;  /* 0x001a981b01007387 */ /* 0x000fe80000100800 */
[----:B------:R-:W-:Y:S04]  /*1d660*/  STL [R1+0x1aa4], R22 ;  /* 0x001aa41601007387 */ /* 0x000fe80000100800 */
[----:B------:R-:W-:Y:S04]  /*1d670*/  STL [R1+0x1aa0], R23 ;  /* 0x001aa01701007387 */ /* 0x000fe80000100800 */
[----:B------:R-:W4:Y:S04]  /*1d680*/  LDL.LU.64 R36, [R1+0x510] ;  /* 0x0005100001247983 */ /* 0x000f280000300a00 */
[----:B------:R-:W4:Y:S04]  /*1d690*/  LDL.LU.64 R38, [R1+0x518] ;  /* 0x0005180001267983 */ /* 0x000f280000300a00 */
[----:B------:R-:W-:Y:S04]  /*1d6a0*/  STL.64 [R1+0x2a0], R8 ;  /* 0x0002a00801007387 */ /* 0x000fe80000100a00 */
[----:B------:R-:W-:Y:S04]  /*1d6b0*/  STL.64 [R1+0x2a8], R10 ;  /* 0x0002a80a01007387 */ /* 0x000fe80000100a00 */
[----:B------:R-:W0:Y:S04]  /*1d6c0*/  LDSM.16.M88.4 R8, [R0+UR5+0x5800] ;  /* 0x005800050008783b */ /* 0x000e280008000200 */
[----:B0-----:R-:W-:Y:S04]  /*1d6d0*/  STL [R1+0x1aac], R10 ;  /* 0x001aac0a01007387 */ /* 0x001fe80000100800 */
[----:B------:R-:W-:Y:S01]  /*1d6e0*/  STL [R1+0x1aa8], R11 ;  /* 0x001aa80b01007387 */ /* 0x000fe20000100800 */
[C---:B---3--:R-:W-:Y:S08]  /*1d6f0*/  HMMA.16816.F32.BF16 R40, R4.reuse, R28, R40 ;  /* 0x0000001c0428723c */ /* 0x048ff00000041828 */
[----:B--2---:R-:W-:Y:S11]  /*1d700*/  HMMA.16816.F32.BF16 R44, R4, R24, R44 ;  /* 0x00000018042c723c */ /* 0x004ff6000004182c */
[----:B------:R0:W-:Y:S04]  /*1d710*/  STL.64 [R1+0x290], R40 ;  /* 0x0002902801007387 */ /* 0x0001e80000100a00 */
[----:B------:R1:W-:Y:S04]  /*1d720*/  STL.64 [R1+0x298], R42 ;  /* 0x0002982a01007387 */ /* 0x0003e80000100a00 */
[----:B------:R-:W-:-:S02]  /*1d730*/  IMAD.MOV.U32 R3, RZ, RZ, R45 ;  /* 0x000000ffff037224 */ /* 0x000fc400078e002d */
[----:B------:R-:W-:Y:S02]  /*1d740*/  IMAD.MOV.U32 R60, RZ, RZ, R44 ;  /* 0x000000ffff3c7224 */ /* 0x000fe400078e002c */
[----:B------:R-:W-:Y:S02]  /*1d750*/  IMAD.MOV.U32 R2, RZ, RZ, R46 ;  /* 0x000000ffff027224 */ /* 0x000fe400078e002e */
[----:B------:R-:W-:Y:S01]  /*1d760*/  IMAD.MOV.U32 R0, RZ, RZ, R47 ;  /* 0x000000ffff007224 */ /* 0x000fe200078e002f */
[----:B0-----:R-:W2:Y:S04]  /*1d770*/  LDL.LU.64 R40, [R1+0x4c0] ;  /* 0x0004c00001287983 */ /* 0x001ea80000300a00 */
[----:B-1----:R-:W2:Y:S04]  /*1d780*/  LDL.LU.64 R42, [R1+0x4c8] ;  /* 0x0004c800012a7983 */ /* 0x002ea80000300a00 */
[----:B------:R-:W-:Y:S04]  /*1d790*/  STL [R1+0x1a54], R58 ;  /* 0x001a543a01007387 */ /* 0x000fe80000100800 */
[----:B------:R-:W-:Y:S04]  /*1d7a0*/  STL [R1+0x1a50], R59 ;  /* 0x001a503b01007387 */ /* 0x000fe80000100800 */
[----:B------:R-:W-:Y:S04]  /*1d7b0*/  STL [R1+0x1ab4], R3 ;  /* 0x001ab40301007387 */ /* 0x000fe80000100800 */
[----:B------:R-:W-:Y:S04]  /*1d7c0*/  STL [R1+0x1ab0], R60 ;  /* 0x001ab03c01007387 */ /* 0x000fe80000100800 */
[----:B------:R-:W3:Y:S04]  /*1d7d0*/  LDL.LU.64 R44, [R1+0x460] ;  /* 0x00046000012c7983 */ /* 0x000ee80000300a00 */
[----:B------:R-:W3:Y:S01]  /*1d7e0*/  LDL.LU.64 R46, [R1+0x468] ;  /* 0x00046800012e7983 */ /* 0x000ee20000300a00 */
[----:B------:R-:W-:-:S04]  /*1d7f0*/  LOP3.LUT R61, R50, 0x10, R48, 0x78, !PT ;  /* 0x00000010323d7812 */ /* 0x000fc800078e7830 */
[----:B------:R-:W-:-:S04]  /*1d800*/  LOP3.LUT R61, R61, 0x800, R52, 0xf8, !PT ;  /* 0x000008003d3d7812 */ /* 0x000fc800078ef834 */
[----:B------:R-:W-:Y:S01]  /*1d810*/  LOP3.LUT R61, R61, 0x20, RZ, 0x3c, !PT ;  /* 0x000000203d3d7812 */ /* 0x000fe200078e3cff */
[----:B----4-:R-:W-:-:S15]  /*1d820*/  HMMA.16816.F32.BF16 R36, R4, R20, R36 ;  /* 0x000000140424723c */ /* 0x010fde0000041824 */
[----:B------:R-:W-:-:S04]  /*1d830*/  NOP ;  /* 0x0000000000007918 */ /* 0x000fc80000000000 */
[----:B------:R-:W-:Y:S04]  /*1d840*/  STL.64 [R1+0x270], R36 ;  /* 0x0002702401007387 */ /* 0x000fe80000100a00 */
[----:B------:R-:W-:Y:S04]  /*1d850*/  STL.64 [R1+0x278], R38 ;  /* 0x0002782601007387 */ /* 0x000fe80000100a00 */
[----:B------:R-:W-:Y:S04]  /*1d860*/  STL [R1+0x1af8], R54 ;  /* 0x001af83601007387 */ /* 0x000fe80000100800 */
[----:B------:R-:W-:Y:S04]  /*1d870*/  STL.64 [R1+0x1bc8], R18 ;  /* 0x001bc81201007387 */ /* 0x000fe80000100a00 */
[----:B------:R0:W-:Y:S01]  /*1d880*/  STL.64 [R1+0x1bc0], R16 ;  /* 0x001bc01001007387 */ /* 0x0001e20000100a00 */
[C---:B--2---:R-:W-:Y:S08]  /*1d890*/  HMMA.16816.F32.BF16 R40, R4.reuse, R16, R40 ;  /* 0x000000100428723c */ /* 0x044ff00000041828 */
[----:B---3--:R-:W-:Y:S01]  /*1d8a0*/  HMMA.16816.F32.BF16 R44, R4, R12, R44 ;  /* 0x0000000c042c723c */ /* 0x008fe2000004182c */
[----:B0-----:R-:W2:Y:S04]  /*1d8b0*/  LDL.LU.64 R16, [R1+0x2c0] ;  /* 0x0002c00001107983 */ /* 0x001ea80000300a00 */
[----:B------:R-:W2:Y:S01]  /*1d8c0*/  LDL.LU.64 R18, [R1+0x2c8] ;  /* 0x0002c80001127983 */ /* 0x000ea20000300a00 */
[----:B------:R-:W-:-:S03]  /*1d8d0*/  LOP3.LUT R58, R50, 0x10, R48, 0x78, !PT ;  /* 0x00000010323a7812 */ /* 0x000fc600078e7830 */
[----:B------:R-:W-:Y:S02]  /*1d8e0*/  LDSM.16.MT88.4 R36, [R54+UR5+0x80] ;  /* 0x000080053624783b */ /* 0x000fe40008004200 */
[----:B------:R-:W-:Y:S02]  /*1d8f0*/  IMAD.MOV.U32 R3, RZ, RZ, R40 ;  /* 0x000000ffff037224 */ /* 0x000fe400078e0028 */
[----:B------:R-:W-:Y:S02]  /*1d900*/  IMAD.MOV.U32 R60, RZ, RZ, R41 ;  /* 0x000000ffff3c7224 */ /* 0x000fe400078e0029 */
[----:B------:R-:W-:Y:S02]  /*1d910*/  IMAD.MOV.U32 R10, RZ, RZ, R42 ;  /* 0x000000ffff0a7224 */ /* 0x000fe400078e002a */
[----:B------:R-:W-:Y:S02]  /*1d920*/  IMAD.MOV.U32 R11, RZ, RZ, R43 ;  /* 0x000000ffff0b7224 */ /* 0x000fe400078e002b */
[----:B------:R-:W-:Y:S01]  /*1d930*/  IMAD.MOV.U32 R22, RZ, RZ, R44 ;  /* 0x000000ffff167224 */ /* 0x000fe200078e002c */
[----:B------:R-:W0:Y:S01]  /*1d940*/  LDSM.16.MT88.4 R40, [R61+UR5] ;  /* 0x000000053d28783b */ /* 0x000e220008004200 */
[----:B------:R-:W-:-:S02]  /*1d950*/  IMAD.MOV.U32 R23, RZ, RZ, R45 ;  /* 0x000000ffff177224 */ /* 0x000fc400078e002d */
[----:B------:R-:W-:Y:S02]  /*1d960*/  IMAD.MOV.U32 R26, RZ, RZ, R46 ;  /* 0x000000ffff1a7224 */ /* 0x000fe400078e002e */
[----:B------:R-:W-:Y:S02]  /*1d970*/  IMAD.MOV.U32 R27, RZ, RZ, R47 ;  /* 0x000000ffff1b7224 */ /* 0x000fe400078e002f */
[----:B------:R-:W1:Y:S04]  /*1d980*/  LDSM.16.MT88.4 R44, [R61+UR5+0x80] ;  /* 0x000080053d2c783b */ /* 0x000e680008004200 */
[----:B0-----:R-:W-:Y:S04]  /*1d990*/  STL.64 [R1+0x1bd8], R42 ;  /* 0x001bd82a01007387 */ /* 0x001fe80000100a00 */
[----:B------:R-:W-:Y:S04]  /*1d9a0*/  STL.64 [R1+0x1bd0], R40 ;  /* 0x001bd02801007387 */ /* 0x000fe80000100a00 */
[----:B-1----:R-:W-:Y:S04]  /*1d9b0*/  STL.64 [R1+0x1b88], R46 ;  /* 0x001b882e01007387 */ /* 0x002fe80000100a00 */
[----:B------:R0:W-:Y:S04]  /*1d9c0*/  STL.64 [R1+0x1b80], R44 ;  /* 0x001b802c01007387 */ /* 0x0001e80000100a00 */
[----:B0-----:R-:W3:Y:S04]  /*1d9d0*/  LDL.LU.64 R44, [R1+0x1d0] ;  /* 0x0001d000012c7983 */ /* 0x001ee80000300a00 */
[----:B------:R-:W3:Y:S01]  /*1d9e0*/  LDL.LU.64 R46, [R1+0x1d8] ;  /* 0x0001d800012e7983 */ /* 0x000ee20000300a00 */
[----:B------:R-:W-:-:S03]  /*1d9f0*/  LOP3.LUT R58, R58, 0x800, R52, 0xf8, !PT ;  /* 0x000008003a3a7812 */ /* 0x000fc600078ef834 */
[----:B------:R-:W4:Y:S04]  /*1da00*/  LDL.LU.64 R40, [R1+0x6f0] ;  /* 0x0006f00001287983 */ /* 0x000f280000300a00 */
[----:B------:R-:W4:Y:S01]  /*1da10*/  LDL.LU.64 R42, [R1+0x6f8] ;  /* 0x0006f800012a7983 */ /* 0x000f220000300a00 */
[----:B------:R-:W-:-:S05]  /*1da20*/  LOP3.LUT R58, R58, 0x40, RZ, 0x3c, !PT ;  /* 0x000000403a3a7812 */ /* 0x000fca00078e3cff */
[----:B------:R-:W0:Y:S01]  /*1da30*/  LDSM.16.MT88.4 R48, [R58+UR5] ;  /* 0x000000053a30783b */ /* 0x000e220008004200 */
[----:B--2---:R-:W-:-:S15]  /*1da40*/  HMMA.16816.F32.BF16 R16, R4, R8, R16 ;  /* 0x000000080410723c */ /* 0x004fde0000041810 */
[----:B------:R-:W-:-:S04]  /*1da50*/  NOP ;  /* 0x0000000000007918 */ /* 0x000fc80000000000 */
[----:B------:R-:W-:Y:S02]  /*1da60*/  IMAD.MOV.U32 R30, RZ, RZ, R16 ;  /* 0x000000ffff1e7224 */ /* 0x000fe400078e0010 */
[----:B------:R-:W-:Y:S02]  /*1da70*/  IMAD.MOV.U32 R31, RZ, RZ, R17 ;  /* 0x000000ffff1f7224 */ /* 0x000fe400078e0011 */
[----:B------:R-:W-:Y:S02]  /*1da80*/  IMAD.MOV.U32 R34, RZ, RZ, R18 ;  /* 0x000000ffff227224 */ /* 0x000fe400078e0012 */
[----:B------:R-:W-:Y:S01]  /*1da90*/  IMAD.MOV.U32 R35, RZ, RZ, R19 ;  /* 0x000000ffff237224 */ /* 0x000fe200078e0013 */
[----:B------:R-:W2:Y:S04]  /*1daa0*/  LDL.LU.64 R16, [R1+0x690] ;  /* 0x0006900001107983 */ /* 0x000ea80000300a00 */
[----:B------:R-:W2:Y:S04]  /*1dab0*/  LDL.LU.64 R18, [R1+0x698] ;  /* 0x0006980001127983 */ /* 0x000ea80000300a00 */
[----:B------:R-:W2:Y:S04]  /*1dac0*/  LDL.LU.64 R52, [R1+0x590] ;  /* 0x0005900001347983 */ /* 0x000ea80000300a00 */
[----:B------:R-:W2:Y:S04]  /*1dad0*/  LDL.LU.64 R54, [R1+0x598] ;  /* 0x0005980001367983 */ /* 0x000ea80000300a00 */
[----:B0-----:R-:W-:Y:S04]  /*1dae0*/  STL.64 [R1+0x1b48], R50 ;  /* 0x001b483201007387 */ /* 0x001fe80000100a00 */
[----:B------:R0:W-:Y:S04]  /*1daf0*/  STL.64 [R1+0x1b40], R48 ;  /* 0x001b403001007387 */ /* 0x0001e80000100a00 */
[----:B0-----:R-:W2:Y:S04]  /*1db00*/  LDL.LU.64 R48, [R1+0x4f0] ;  /* 0x0004f00001307983 */ /* 0x001ea80000300a00 */
[----:B------:R-:W2:Y:S01]  /*1db10*/  LDL.LU.64 R50, [R1+0x4f8] ;  /* 0x0004f80001327983 */ /* 0x000ea20000300a00 */
[----:B---3--:R-:W-:Y:S03]  /*1db20*/  HMMA.16816.F32.BF16 R44, R4, R56, R44 ;  /* 0x00000038042c723c */ /* 0x008fe6000004182c */
[----:B------:R-:W0:-:S15]  /*1db30*/  LDSM.16.MT88.4 R4, [R58+UR5+0x80] ;  /* 0x000080053a04783b */ /* 0x000e1e0008004200 */
[----:B------:R-:W-:Y:S01]  /*1db40*/  NOP ;  /* 0x0000000000007918 */ /* 0x000fe20000000000 */
[----:B------:R1:W-:Y:S04]  /*1db50*/  STL.64 [R1+0x190], R44 ;  /* 0x0001902c01007387 */ /* 0x0003e80000100a00 */
[----:B------:R3:W-:Y:S04]  /*1db60*/  STL.64 [R1+0x198], R46 ;  /* 0x0001982e01007387 */ /* 0x0007e80000100a00 */
[----:B-1----:R-:W2:Y:S04]  /*1db70*/  LDL.LU.64 R44, [R1+0x470] ;  /* 0x00047000012c7983 */ /* 0x002ea80000300a00 */
[----:B---3--:R-:W3:Y:S04]  /*1db80*/  LDL.LU.64 R46, [R1+0x478] ;  /* 0x00047800012e7983 */ /* 0x008ee80000300a00 */
[----:B0-----:R-:W-:Y:S04]  /*1db90*/  STL.64 [R1+0x1b18], R6 ;  /* 0x001b180601007387 */ /* 0x001fe80000100a00 */
[----:B------:R0:W-:Y:S04]  /*1dba0*/  STL.64 [R1+0x1b10], R4 ;  /* 0x001b100401007387 */ /* 0x0001e80000100a00 */
[----:B0-----:R-:W3:Y:S04]  /*1dbb0*/  LDL.LU.64 R4, [R1+0x610] ;  /* 0x0006100001047983 */ /* 0x001ee80000300a00 */
[----:B------:R-:W3:Y:S01]  /*1dbc0*/  LDL.LU.64 R6, [R1+0x618] ;  /* 0x0006180001067983 */ /* 0x000ee20000300a00 */
[----:B----4-:R-:W-:-:S15]  /*1dbd0*/  HMMA.16816.F32.BF16 R40, R36, R32, R40 ;  /* 0x000000202428723c */ /* 0x010fde0000041828 */
[----:B------:R-:W-:-:S04]  /*1dbe0*/  NOP ;  /* 0x0000000000007918 */ /* 0x000fc80000000000 */
[----:B------:R-:W-:Y:S04]  /*1dbf0*/  STL.64 [R1+0x100], R40 ;  /* 0x0001002801007387 */ /* 0x000fe80000100a00 */
[----:B------:R0:W-:Y:S04]  /*1dc00*/  STL.64 [R1+0x108], R42 ;  /* 0x0001082a01007387 */ /* 0x0001e80000100a00 */
[----:B0-----:R-:W4:Y:S04]  /*1dc10*/  LDL.LU.64 R42, [R1+0x1bd8] ;  /* 0x001bd800012a7983 */ /* 0x001f280000300a00 */
[----:B------:R-:W4:Y:S01]  /*1dc20*/  LDL.LU.64 R40, [R1+0x1bd0] ;  /* 0x001bd00001287983 */ /* 0x000f220000300a00 */
[----:B--2---:R-:W-:-:S15]  /*1dc30*/  HMMA.16816.F32.BF16 R16, R36, R28, R16 ;  /* 0x0000001c2410723c */ /* 0x004fde0000041810 */
[----:B------:R-:W-:-:S04]  /*1dc40*/  NOP ;  /* 0x0000000000007918 */ /* 0x000fc80000000000 */
[----:B------:R-:W-:Y:S04]  /*1dc50*/  STL.64 [R1+0xf0], R16 ;  /* 0x0000f01001007387 */ /* 0x000fe80000100a00 */
[----:B------:R0:W-:Y:S04]  /*1dc60*/  STL.64 [R1+0xf8], R18 ;  /* 0x0000f81201007387 */ /* 0x0001e80000100a00 */
[----:B0-----:R-:W2:Y:S04]  /*1dc70*/  LDL.LU.64 R18, [R1+0x1bc8] ;  /* 0x001bc80001127983 */ /* 0x001ea80000300a00 */
[----:B------:R-:W2:Y:S01]  /*1dc80*/  LDL.LU.64 R16, [R1+0x1bc0] ;  /* 0x001bc00001107983 */ /* 0x000ea20000300a00 */
[----:B---3--:R-:W-:-:S15]  /*1dc90*/  HMMA.16816.F32.BF16 R4, R36, R24, R4 ;  /* 0x000000182404723c */ /* 0x008fde0000041804 */
[----:B------:R-:W-:-:S04]  /*1dca0*/  NOP ;  /* 0x0000000000007918 */ /* 0x000fc80000000000 */
[----:B------:R-:W-:Y:S04]  /*1dcb0*/  STL.64 [R1+0xe0], R4 ;  /* 0x0000e00401007387 */ /* 0x000fe80000100a00 */
[----:B------:R0:W-:Y:S02]  /*1dcc0*/  STL.64 [R1+0xe8], R6 ;  /* 0x0000e80601007387 */ /* 0x0001e40000100a00 */
[----:B0-----:R-:W-:-:S15]  /*1dcd0*/  HMMA.16816.F32.BF16 R4, R36, R20, R52 ;  /* 0x000000142404723c */ /* 0x001fde0000041834 */
[----:B------:R-:W-:-:S04]  /*1dce0*/  NOP ;  /* 0x0000000000007918 */ /* 0x000fc80000000000 */
[----:B------:R-:W-:Y:S02]  /*1dcf0*/  IMAD.MOV.U32 R59, RZ, RZ, R7 ;  /* 0x000000ffff3b7224 */ /* 0x000fe400078e0007 */
[----:B------:R-:W-:Y:S01]  /*1dd00*/  IMAD.MOV.U32 R58, RZ, RZ, R6 ;  /* 0x000000ffff3a7224 */ /* 0x000fe200078e0006 */
[----:B------:R0:W-:Y:S04]  /*1dd10*/  STL.64 [R1+0xd0], R4 ;  /* 0x0000d00401007387 */ /* 0x0001e80000100a00 */
[----:B------:R-:W3:Y:S04]  /*1dd20*/  LDL.LU.64 R52, [R1+0x420] ;  /* 0x0004200001347983 */ /* 0x000ee80000300a00 */
[----:B------:R-:W3:Y:S04]  /*1dd30*/  LDL.LU.64 R54, [R1+0x428] ;  /* 0x0004280001367983 */ /* 0x000ee80000300a00 */
[----:B------:R1:W-:Y:S04]  /*1dd40*/  STL [R1+0x1a5c], R59 ;  /* 0x001a5c3b01007387 */ /* 0x0003e80000100800 */
[----:B------:R1:W-:Y:S04]  /*1dd50*/  STL [R1+0x1a58], R58 ;  /* 0x001a583a01007387 */ /* 0x0003e80000100800 */
[----:B0-----:R-:W4:Y:S04]  /*1dd60*/  LDL.LU.64 R4, [R1+0x70] ;  /* 0x0000700001047983 */ /* 0x001f280000300a00 */
[----:B------:R-:W4:Y:S01]  /*1dd70*/  LDL.LU.64 R6, [R1+0x78] ;  /* 0x0000780001067983 */ /* 0x000f220000300a00 */
[----:B------:R-:W-:-:S15]  /*1dd80*/  HMMA.16816.F32.BF16 R44, R36, R12, R44 ;  /* 0x0000000c242c723c */ /* 0x000fde000004182c */
[----:B------:R-:W-:-:S04]  /*1dd90*/  NOP ;  /* 0x0000000000007918 */ /* 0x000fc80000000000 */
[----:B-1----:R-:W-:Y:S02]  /*1dda0*/  IMAD.MOV.U32 R59, RZ, RZ, R46 ;  /* 0x000000ffff3b7224 */ /* 0x002fe400078e002e */
[----:B------:R-:W-:Y:S01]  /*1ddb0*/  IMAD.MOV.U32 R58, RZ, RZ, R47 ;  /* 0x000000ffff3a7224 */ /* 0x000fe200078e002f */
[----:B--2---:R-:W-:-:S15]  /*1ddc0*/  HMMA.16816.F32.BF16 R48, R36, R16, R48 ;  /* 0x000000102430723c */ /* 0x004fde0000041830 */
[----:B------:R-:W-:-:S04]  /*1ddd0*/  NOP ;  /* 0x0000000000007918 */ /* 0x000fc80000000000 */
[----:B------:R0:W-:Y:S04]  /*1dde0*/  STL.64 [R1+0xc0], R48 ;  /* 0x0000c03001007387 */ /* 0x0001e80000100a00 */
[----:B------:R1:W-:Y:S04]  /*1ddf0*/  STL.64 [R1+0xc8], R50 ;  /* 0x0000c83201007387 */ /* 0x0003e80000100a00 */
[----:B------:R-:W-:Y:S04]  /*1de00*/  STL.64 [R1+0x1bb8], R18 ;  /* 0x001bb81201007387 */ /* 0x000fe80000100a00 */
[----:B------:R-:W-:Y:S04]  /*1de10*/  STL.64 [R1+0x1bb0], R16 ;  /* 0x001bb01001007387 */ /* 0x000fe80000100a00 */
[----:B------:R2:W-:Y:S04]  /*1de20*/  STL.64 [R1+0xb0], R44 ;  /* 0x0000b02c01007387 */ /* 0x0005e80000100a00 */
[----:B0-----:R-:W4:Y:S04]  /*1de30*/  LDL.LU.64 R48, [R1+0x6e0] ;  /* 0x0006e00001307983 */ /* 0x001f280000300a00 */
[----:B-1----:R-:W4:Y:S04]  /*1de40*/  LDL.LU.64 R50, [R1+0x6e8] ;  /* 0x0006e80001327983 */ /* 0x002f280000300a00 */
[----:B--2---:R-:W2:Y:S04]  /*1de50*/  LDL.LU.64 R44, [R1+0x660] ;  /* 0x00066000012c7983 */ /* 0x004ea80000300a00 */
[----:B------:R-:W2:Y:S04]  /*1de60*/  LDL.LU.64 R46, [R1+0x668] ;  /* 0x00066800012e7983 */ /* 0x000ea80000300a00 */
[----:B------:R-:W-:Y:S04]  /*1de70*/  STL.64 [R1+0x1ba8], R14 ;  /* 0x001ba80e01007387 */ /* 0x000fe80000100a00 */
[----:B------:R3:W-:Y:S04]  /*1de80*/  STL.64 [R1+0x1ba0], R12 ;  /* 0x001ba00c01007387 */ /* 0x0007e80000100a00 */
[----:B------:R0:W-:Y:S04]  /*1de90*/  STL [R1+0x1a64], R59 ;  /* 0x001a643b01007387 */ /* 0x0001e80000100800 */
[----:B------:R1:W-:Y:S04]  /*1dea0*/  STL [R1+0x1a60], R58 ;  /* 0x001a603a01007387 */ /* 0x0003e80000100800 */
[----:B------:R-:W-:Y:S04]  /*1deb0*/  STL.64 [R1+0x1b98], R10 ;  /* 0x001b980a01007387 */ /* 0x000fe80000100a00 */
[----:B------:R-:W-:Y:S01]  /*1dec0*/  STL.64 [R1+0x1b90], R8 ;  /* 0x001b900801007387 */ /* 0x000fe20000100a00 */
[C---:B---3--:R-:W-:Y:S08]  /*1ded0*/  HMMA.16816.F32.BF16 R12, R36.reuse, R8, R52 ;  /* 0x00000008240c723c */ /* 0x048ff00000041834 */
[----:B----4-:R-:W-:Y:S11]  /*1dee0*/  HMMA.16816.F32.BF16 R4, R36, R56, R4 ;  /* 0x000000382404723c */ /* 0x010ff60000041804 */
[----:B------:R-:W-:Y:S04]  /*1def0*/  STL.64 [R1+0xa0], R12 ;  /* 0x0000a00c01007387 */ /* 0x000fe80000100a00 */
[----:B------:R-:W-:Y:S04]  /*1df00*/  STL.64 [R1+0xa8], R14 ;  /* 0x0000a80e01007387 */ /* 0x000fe80000100a00 */
[----:B0-----:R-:W-:Y:S01]  /*1df10*/  IMAD.MOV.U32 R59, RZ, RZ, R4 ;  /* 0x000000ffff3b7224 */ /* 0x001fe200078e0004 */
[----:B------:R0:W-:Y:S01]  /*1df20*/  STL.64 [R1+0x38], R6 ;  /* 0x0000380601007387 */ /* 0x0001e20000100a00 */
[----:B-1----:R-:W-:-:S03]  /*1df30*/  IMAD.MOV.U32 R58, RZ, RZ, R5 ;  /* 0x000000ffff3a7224 */ /* 0x002fc600078e0005 */
[----:B------:R-:W3:Y:S04]  /*1df40*/  LDL.LU.64 R4, [R1+0x5e0] ;  /* 0x0005e00001047983 */ /* 0x000ee80000300a00 */
[----:B0-----:R-:W3:Y:S04]  /*1df50*/  LDL.LU.64 R6, [R1+0x5e8] ;  /* 0x0005e80001067983 */ /* 0x001ee80000300a00 */
[----:B------:R-:W4:Y:S04]  /*1df60*/  LDL.LU.64 R16, [R1+0x570] ;  /* 0x0005700001107983 */ /* 0x000f280000300a00 */
[----:B------:R-:W4:Y:S04]  /*1df70*/  LDL.LU.64 R18, [R1+0x578] ;  /* 0x0005780001127983 */ /* 0x000f280000300a00 */
[----:B------:R-:W4:Y:S04]  /*1df80*/  LDL.LU.64 R12, [R1+0x4d0] ;  /* 0x0004d000010c7983 */ /* 0x000f280000300a00 */
[----:B------:R-:W4:Y:S04]  /*1df90*/  LDL.LU.64 R14, [R1+0x4d8] ;  /* 0x0004d800010e7983 */ /* 0x000f280000300a00 */
[----:B------:R-:W4:Y:S04]  /*1dfa0*/  LDL.LU.64 R8, [R1+0x450] ;  /* 0x0004500001087983 */ /* 0x000f280000300a00 */
[----:B------:R-:W4:Y:S01]  /*1dfb0*/  LDL.LU.64 R10, [R1+0x458] ;  /* 0x00045800010a7983 */ /* 0x000f220000300a00 */
[C---:B------:R-:W-:Y:S08]  /*1dfc0*/  HMMA.16816.F32.BF16 R48, R40.reuse, R32, R48 ;  /* 0x000000202830723c */ /* 0x040ff00000041830 */
[C---:B--2---:R-:W-:Y:S01]  /*1dfd0*/  HMMA.16816.F32.BF16 R36, R40.reuse, R28, R44 ;  /* 0x0000001c2824723c */ /* 0x044fe2000004182c */
[----:B------:R-:W2:Y:S10]  /*1dfe0*/  LDL.LU.64 R44, [R1+0x1c0] ;  /* 0x0001c000012c7983 */ /* 0x000eb40000300a00 */
[----:B------:R0:W-:Y:S04]  /*1dff0*/  STL.64 [R1+0x80], R48 ;  /* 0x0000803001007387 */ /* 0x0001e80000100a00 */
[----:B------:R1:W-:Y:S04]  /*1e000*/  STL.64 [R1+0x88], R50 ;  /* 0x0000883201007387 */ /* 0x0003e80000100a00 */
[----:B------:R-:W2:Y:S04]  /*1e010*/  LDL.LU.64 R46, [R1+0x1c8] ;  /* 0x0001c800012e7983 */ /* 0x000ea80000300a00 */
[----:B------:R0:W-:Y:S04]  /*1e020*/  STL.64 [R1+0x70], R36 ;  /* 0x0000702401007387 */ /* 0x0001e80000100a00 */
[----:B------:R0:W-:Y:S04]  /*1e030*/  STL.64 [R1+0x78], R38 ;  /* 0x0000782601007387 */ /* 0x0001e80000100a00 */
[----:B------:R-:W2:Y:S04]  /*1e040*/  LDL.LU.64 R52, [R1+0x6c0] ;  /* 0x0006c00001347983 */ /* 0x000ea80000300a00 */
[----:B------:R-:W2:Y:S04]  /*1e050*/  LDL.LU.64 R54, [R1+0x6c8] ;  /* 0x0006c80001367983 */ /* 0x000ea80000300a00 */
[----:B0-----:R-:W2:Y:S04]  /*1e060*/  LDL.LU.64 R48, [R1+0x640] ;  /* 0x0006400001307983 */ /* 0x001ea80000300a00 */
[----:B-1----:R-:W2:Y:S04]  /*1e070*/  LDL.LU.64 R50, [R1+0x648] ;  /* 0x0006480001327983 */ /* 0x002ea80000300a00 */
[----:B------:R-:W2:Y:S04]  /*1e080*/  LDL.LU.64 R36, [R1+0x5b0] ;  /* 0x0005b00001247983 */ /* 0x000ea80000300a00 */
[----:B------:R-:W2:Y:S01]  /*1e090*/  LDL.LU.64 R38, [R1+0x5b8] ;  /* 0x0005b80001267983 */ /* 0x000ea20000300a00 */
[C---:B---3--:R-:W-:Y:S08]  /*1e0a0*/  HMMA.16816.F32.BF16 R4, R40.reuse, R24, R4 ;  /* 0x000000182804723c */ /* 0x048ff00000041804 */
[C---:B----4-:R-:W-:Y:S11]  /*1e0b0*/  HMMA.16816.F32.BF16 R16, R40.reuse, R20, R16 ;  /* 0x000000142810723c */ /* 0x050ff60000041810 */
[----:B------:R0:W-:Y:S04]  /*1e0c0*/  STL.64 [R1+0x60], R4 ;  /* 0x0000600401007387 */ /* 0x0001e80000100a00 */
[----:B------:R1:W-:Y:S04]  /*1e0d0*/  STL.64 [R1+0x68], R6 ;  /* 0x0000680601007387 */ /* 0x0003e80000100a00 */
[----:B0-----:R-:W3:Y:S04]  /*1e0e0*/  LDL.LU.64 R4, [R1+0x370] ;  /* 0x0003700001047983 */ /* 0x001ee80000300a00 */
[----:B-1----:R-:W3:Y:S04]  /*1e0f0*/  LDL.LU.64 R6, [R1+0x378] ;  /* 0x0003780001067983 */ /* 0x002ee80000300a00 */
[----:B------:R-:W-:Y:S04]  /*1e100*/  STL.64 [R1+0x50], R16 ;  /* 0x0000501001007387 */ /* 0x000fe80000100a00 */
[----:B------:R0:W-:Y:S04]  /*1e110*/  STL.64 [R1+0x58], R18 ;  /* 0x0000581201007387 */ /* 0x0001e80000100a00 */
[----:B0-----:R-:W4:Y:S04]  /*1e120*/  LDL.LU.64 R18, [R1+0x1bb8] ;  /* 0x001bb80001127983 */ /* 0x001f280000300a00 */
[----:B------:R-:W2:Y:S02]  /*1e130*/  LDL.LU.64 R16, [R1+0x1bb0] ;  /* 0x001bb00001107983 */ /* 0x000ea40000300a00 */
[----:B--2---:R-:W-:-:S15]  /*1e140*/  HMMA.16816.F32.BF16 R12, R40, R16, R12 ;  /* 0x00000010280c723c */ /* 0x004fde000004180c */
[----:B------:R-:W-:-:S04]  /*1e150*/  NOP ;  /* 0x0000000000007918 */ /* 0x000fc80000000000 */
[----:B------:R-:W-:Y:S04]  /*1e160*/  STL.64 [R1+0x180], R12 ;  /* 0x0001800c01007387 */ /* 0x000fe80000100a00 */
[----:B------:R0:W-:Y:S04]  /*1e170*/  STL.64 [R1+0x188], R14 ;  /* 0x0001880e01007387 */ /* 0x0001e80000100a00 */
[----:B0-----:R-:W2:Y:S04]  /*1e180*/  LDL.LU.64 R14, [R1+0x1ba8] ;  /* 0x001ba800010e7983 */ /* 0x001ea80000300a00 */
[----:B------:R-:W2:Y:S02]  /*1e190*/  LDL.LU.64 R12, [R1+0x1ba0] ;  /* 0x001ba000010c7983 */ /* 0x000ea40000300a00 */
[----:B--2---:R-:W-:-:S15]  /*1e1a0*/  HMMA.16816.F32.BF16 R8, R40, R12, R8 ;  /* 0x0000000c2808723c */ /* 0x004fde0000041808 */
[----:B------:R-:W-:-:S04]  /*1e1b0*/  NOP ;  /* 0x0000000000007918 */ /* 0x000fc80000000000 */
[----:B------:R-:W-:Y:S04]  /*1e1c0*/  STL.64 [R1+0x230], R8 ;  /* 0x0002300801007387 */ /* 0x000fe80000100a00 */
[----:B------:R0:W-:Y:S04]  /*1e1d0*/  STL.64 [R1+0x238], R10 ;  /* 0x0002380a01007387 */ /* 0x0001e80000100a00 */
[----:B0-----:R-:W2:Y:S04]  /*1e1e0*/  LDL.LU.64 R10, [R1+0x1b98] ;  /* 0x001b9800010a7983 */ /* 0x001ea80000300a00 */
[----:B------:R-:W2:Y:S04]  /*1e1f0*/  LDL.LU.64 R8, [R1+0x1b90] ;  /* 0x001b900001087983 */ /* 0x000ea80000300a00 */
[----:B------:R-:W-:Y:S04]  /*1e200*/  STL.64 [R1+0x1b78], R14 ;  /* 0x001b780e01007387 */ /* 0x000fe80000100a00 */
[----:B------:R0:W-:Y:S04]  /*1e210*/  STL.64 [R1+0x1b70], R12 ;  /* 0x001b700c01007387 */ /* 0x0001e80000100a00 */
[----:B0-----:R-:W3:Y:S04]  /*1e220*/  LDL.LU.64 R12, [R1+0x140] ;  /* 0x00014000010c7983 */ /* 0x001ee80000300a00 */
[----:B------:R-:W3:Y:S01]  /*1e230*/  LDL.LU.64 R14, [R1+0x148] ;  /* 0x00014800010e7983 */ /* 0x000ee20000300a00 */
[----:B--2---:R-:W-:-:S15]  /*1e240*/  HMMA.16816.F32.BF16 R44, R40, R8, R44 ;  /* 0x00000008282c723c */ /* 0x004fde000004182c */
[----:B------:R-:W-:-:S04]  /*1e250*/  NOP ;  /* 0x0000000000007918 */ /* 0x000fc80000000000 */
[----:B------:R-:W-:Y:S04]  /*1e260*/  STL.64 [R1+0x350], R44 ;  /* 0x0003502c01007387 */ /* 0x000fe80000100a00 */
[----:B------:R0:W-:Y:S04]  /*1e270*/  STL.64 [R1+0x358], R46 ;  /* 0x0003582e01007387 */ /* 0x0001e80000100a00 */
[----:B0-----:R-:W2:Y:S04]  /*1e280*/  LDL.LU.64 R46, [R1+0x1b88] ;  /* 0x001b8800012e7983 */ /* 0x001ea80000300a00 */
[----:B------:R-:W2:Y:S04]  /*1e290*/  LDL.LU.64 R44, [R1+0x1b80] ;  /* 0x001b8000012c7983 */ /* 0x000ea80000300a00 */
[----:B------:R-:W-:Y:S04]  /*1e2a0*/  STL.64 [R1+0x1b68], R10 ;  /* 0x001b680a01007387 */ /* 0x000fe80000100a00 */
[----:B------:R3:W-:Y:S02]  /*1e2b0*/  STL.64 [R1+0x1b60], R8 ;  /* 0x001b600801007387 */ /* 0x0007e40000100a00 */
[----:B---3--:R-:W-:Y:S02]  /*1e2c0*/  HMMA.16816.F32.BF16 R8, R40, R56, R12 ;  /* 0x000000382808723c */ /* 0x008fe4000004180c */
[----:B------:R-:W-:Y:S04]  /*1e2d0*/  STL.64 [R1+0x1b58], R58 ;  /* 0x001b583a01007387 */ /* 0x000fe80000100a00 */
[----:B------:R-:W-:-:S13]  /*1e2e0*/  STL.64 [R1+0x1b50], R56 ;  /* 0x001b503801007387 */ /* 0x000fda0000100a00 */
[----:B------:R-:W-:Y:S04]  /*1e2f0*/  STL.64 [R1+0x340], R8 ;  /* 0x0003400801007387 */ /* 0x000fe80000100a00 */
[----:B------:R0:W-:Y:S01]  /*1e300*/  STL.64 [R1+0x348], R10 ;  /* 0x0003480a01007387 */ /* 0x0001e20000100a00 */
[C---:B--2---:R-:W-:Y:S08]  /*1e310*/  HMMA.16816.F32.BF16 R40, R44.reuse, R32, R52 ;  /* 0x000000202c28723c */ /* 0x044ff00000041834 */
[C---:B------:R-:W-:Y:S08]  /*1e320*/  HMMA.16816.F32.BF16 R12, R44.reuse, R28, R48 ;  /* 0x0000001c2c0c723c */ /* 0x040ff00000041830 */
[C---:B0-----:R-:W-:Y:S03]  /*1e330*/  HMMA.16816.F32.BF16 R8, R44.reuse, R24, R36 ;  /* 0x000000182c08723c */ /* 0x041fe60000041824 */
[----:B------:R-:W-:Y:S04]  /*1e340*/  STL.64 [R1+0x3c0], R40 ;  /* 0x0003c02801007387 */ /* 0x000fe80000100a00 */
[----:B------:R-:W-:Y:S04]  /*1e350*/  STL.64 [R1+0x3c8], R42 ;  /* 0x0003c82a01007387 */ /* 0x000fe80000100a00 */
[----:B------:R-:W-:Y:S04]  /*1e360*/  STL.64 [R1+0x1b38], R26 ;  /* 0x001b381a01007387 */ /* 0x000fe80000100a00 */
[----:B------:R0:W-:Y:S04]  /*1e370*/  STL.64 [R1+0x3b0], R12 ;  /* 0x0003b00c01007387 */ /* 0x0001e80000100a00 */
[----:B------:R1:W-:Y:S04]  /*1e380*/  STL.64 [R1+0x3b8], R14 ;  /* 0x0003b80e01007387 */ /* 0x0003e80000100a00 */
[----:B------:R-:W-:Y:S04]  /*1e390*/  STL.64 [R1+0x1b30], R24 ;  /* 0x001b301801007387 */ /* 0x000fe80000100a00 */
[----:B------:R2:W-:Y:S04]  /*1e3a0*/  STL.64 [R1+0x3a0], R8 ;  /* 0x0003a00801007387 */ /* 0x0005e80000100a00 */
[----:B------:R3:W-:Y:S04]  /*1e3b0*/  STL.64 [R1+0x3a8], R10 ;  /* 0x0003a80a01007387 */ /* 0x0007e80000100a00 */
[----:B0-----:R-:W4:Y:S04]  /*1e3c0*/  LDL.LU.64 R12, [R1+0x360] ;  /* 0x00036000010c7983 */ /* 0x001f280000300a00 */
[----:B-1----:R-:W4:Y:S01]  /*1e3d0*/  LDL.LU.64 R14, [R1+0x368] ;  /* 0x00036800010e7983 */ /* 0x002f220000300a00 */
[----:B------:R-:W-:-:S15]  /*1e3e0*/  HMMA.16816.F32.BF16 R4, R44, R20, R4 ;  /* 0x000000142c04723c */ /* 0x000fde0000041804 */
[----:B------:R-:W-:-:S04]  /*1e3f0*/  NOP ;  /* 0x0000000000007918 */ /* 0x000fc80000000000 */
[----:B------:R-:W-:Y:S04]  /*1e400*/  STL.64 [R1+0x390], R4 ;  /* 0x0003900401007387 */ /* 0x000fe80000100a00 */
[----:B------:R-:W-:Y:S04]  /*1e410*/  STL.64 [R1+0x398], R6 ;  /* 0x0003980601007387 */ /* 0x000fe80000100a00 */
[----:B--2---:R-:W2:Y:S04]  /*1e420*/  LDL.LU.64 R8, [R1+0x2d0] ;  /* 0x0002d00001087983 */ /* 0x004ea80000300a00 */
[----:B---3--:R-:W2:Y:S04]  /*1e430*/  LDL.LU.64 R10, [R1+0x2d8] ;  /* 0x0002d800010a7983 */ /* 0x008ea80000300a00 */
[----:B------:R-:W3:Y:S04]  /*1e440*/  LDL.LU.64 R56, [R1+0x130] ;  /* 0x0001300001387983 */ /* 0x000ee80000300a00 */
[----:B------:R-:W3:Y:S04]  /*1e450*/  LDL.LU.64 R58, [R1+0x138] ;  /* 0x00013800013a7983 */ /* 0x000ee80000300a00 */
[----:B------:R-:W2:Y:S04]  /*1e460*/  LDL.LU.64 R48, [R1+0x110] ;  /* 0x0001100001307983 */ /* 0x000ea80000300a00 */
[----:B------:R-:W2:Y:S04]  /*1e470*/  LDL.LU.64 R50, [R1+0x118] ;  /* 0x0001180001327983 */ /* 0x000ea80000300a00 */
[----:B------:R-:W2:Y:S04]  /*1e480*/  LDL.LU.64 R40, [R1+0x6d0] ;  /* 0x0006d00001287983 */ /* 0x000ea80000300a00 */
[----:B------:R-:W2:Y:S04]  /*1e490*/  LDL.LU.64 R42, [R1+0x6d8] ;  /* 0x0006d800012a7983 */ /* 0x000ea80000300a00 */
[----:B------:R-:W2:Y:S04]  /*1e4a0*/  LDL.LU.64 R24, [R1+0x650] ;  /* 0x0006500001187983 */ /* 0x000ea80000300a00 */
[----:B------:R-:W2:Y:S04]  /*1e4b0*/  LDL.LU.64 R26, [R1+0x658] ;  /* 0x00065800011a7983 */ /* 0x000ea80000300a00 */
[----:B------:R-:W-:Y:S04]  /*1e4c0*/  STL.64 [R1+0x1b28], R22 ;  /* 0x001b281601007387 */ /* 0x000fe80000100a00 */
[----:B------:R0:W-:Y:S04]  /*1e4d0*/  STL.64 [R1+0x1b20], R20 ;  /* 0x001b201401007387 */ /* 0x0001e80000100a00 */
[----:B0-----:R-:W2:Y:S04]  /*1e4e0*/  LDL.LU.64 R20, [R1+0x5d0] ;  /* 0x0005d00001147983 */ /* 0x001ea80000300a00 */
[----:B------:R-:W2:Y:S04]  /*1e4f0*/  LDL.LU.64 R22, [R1+0x5d8] ;  /* 0x0005d80001167983 */ /* 0x000ea80000300a00 */
[----:B------:R-:W2:Y:S04]  /*1e500*/  LDL.LU.64 R4, [R1+0x520] ;  /* 0x0005200001047983 */ /* 0x000ea80000300a00 */
[----:B------:R-:W2:Y:S04]  /*1e510*/  LDL.LU.64 R6, [R1+0x528] ;  /* 0x0005280001067983 */ /* 0x000ea80000300a00 */
[----:B------:R-:W2:Y:S04]  /*1e520*/  LDL.LU.64 R52, [R1+0x2e0] ;  /* 0x0002e00001347983 */ /* 0x000ea80000300a00 */
[----:B------:R-:W2:Y:S04]  /*1e530*/  LDL.LU.64 R54, [R1+0x2e8] ;  /* 0x0002e80001367983 */ /* 0x000ea80000300a00 */
[----:B------:R-:W2:Y:S04]  /*1e540*/  LDL.LU.64 R36, [R1+0x120] ;  /* 0x0001200001247983 */ /* 0x000ea80000300a00 */
[----:B------:R-:W2:Y:S01]  /*1e550*/  LDL.LU.64 R38, [R1+0x128] ;  /* 0x0001280001267983 */ /* 0x000ea20000300a00 */
[----:B----4-:R-:W-:-:S15]  /*1e560*/  HMMA.16816.F32.BF16 R12, R44, R16, R12 ;  /* 0x000000102c0c723c */ /* 0x010fde000004180c */
[----:B------:R-:W-:-:S04]  /*1e570*/  NOP ;  /* 0x0000000000007918 */ /* 0x000fc80000000000 */
        /* <DEDUP_REMOVED lines=9> */
[----:B------:R-:W3:Y:S02]  /*1e610*/  LDL.LU.64 R8, [R1+0x1b60] ;  /* 0x001b600001087983 */ /* 0x000ee40000300a00 */
[----:B---3--:R-:W-:-:S15]  /*1e620*/  HMMA.16816.F32.BF16 R56, R44, R8, R56 ;  /* 0x000000082c38723c */ /* 0x008fde0000041838 */
[----:B------:R-:W-:-:S04]  /*1e630*/  NOP ;  /* 0x0000000000007918 */ /* 0x000fc80000000000 */
[----:B------:R-:W-:Y:S04]  /*1e640*/  STL.64 [R1+0x360], R56 ;  /* 0x0003603801007387 */ /* 0x000fe80000100a00 */
[----:B------:R0:W-:Y:S04]  /*1e650*/  STL.64 [R1+0x368], R58 ;  /* 0x0003683a01007387 */ /* 0x0001e80000100a00 */
[----:B0-----:R-:W3:Y:S04]  /*1e660*/  LDL.LU.64 R58, [R1+0x1b58] ;  /* 0x001b5800013a7983 */ /* 0x001ee80000300a00 */
[----:B------:R-:W2:Y:S02]  /*1e670*/  LDL.LU.64 R56, [R1+0x1b50] ;  /* 0x001b500001387983 */ /* 0x000ea40000300a00 */
[----:B--2---:R-:W-:Y:S02]  /*1e680*/  HMMA.16816.F32.BF16 R44, R44, R56, R48 ;  /* 0x000000382c2c723c */ /* 0x004fe40000041830 */
[----:B------:R-:W2:Y:S04]  /*1e690*/  LDL.LU.64 R50, [R1+0x1b48] ;  /* 0x001b480001327983 */ /* 0x000ea80000300a00 */
[----:B------:R-:W2:-:S13]  /*1e6a0*/  LDL.LU.64 R48, [R1+0x1b40] ;  /* 0x001b400001307983 */ /* 0x000e9a0000300a00 */
[----:B------:R0:W-:Y:S04]  /*1e6b0*/  STL.64 [R1+0x2c0], R44 ;  /* 0x0002c02c01007387 */ /* 0x0001e80000100a00 */
[----:B------:R1:W-:Y:S04]  /*1e6c0*/  STL.64 [R1+0x2c8], R46 ;  /* 0x0002c82e01007387 */ /* 0x0003e80000100a00 */
[----:B0-----:R-:W3:Y:S04]  /*1e6d0*/  LDL.LU.64 R44, [R1+0x4b0] ;  /* 0x0004b000012c7983 */ /* 0x001ee80000300a00 */
[----:B-1----:R-:W3:Y:S01]  /*1e6e0*/  LDL.LU.64 R46, [R1+0x4b8] ;  /* 0x0004b800012e7983 */ /* 0x002ee20000300a00 */
[C---:B--2---:R-:W-:Y:S08]  /*1e6f0*/  HMMA.16816.F32.BF16 R40, R48.reuse, R32, R40 ;  /* 0x000000203028723c */ /* 0x044ff00000041828 */
[C---:B------:R-:W-:Y:S11]  /*1e700*/  HMMA.16816.F32.BF16 R24, R48.reuse, R28, R24 ;  /* 0x0000001c3018723c */ /* 0x040ff60000041818 */
[----:B------:R0:W-:Y:S04]  /*1e710*/  STL.64 [R1+0x330], R40 ;  /* 0x0003302801007387 */ /* 0x0001e80000100a00 */
[----:B------:R1:W-:Y:S04]  /*1e720*/  STL.64 [R1+0x338], R42 ;  /* 0x0003382a01007387 */ /* 0x0003e80000100a00 */
[----:B0-----:R-:W2:Y:S04]  /*1e730*/  LDL.LU.64 R40, [R1+0x90] ;  /* 0x0000900001287983 */ /* 0x001ea80000300a00 */
[----:B-1----:R-:W2:Y:S04]  /*1e740*/  LDL.LU.64 R42, [R1+0x98] ;  /* 0x00009800012a7983 */ /* 0x002ea80000300a00 */
        /* <DEDUP_REMOVED lines=9> */
[----:B------:R-:W2:Y:S01]  /*1e7e0*/  LDL.LU.64 R20, [R1+0x1b20] ;  /* 0x001b200001147983 */ /* 0x000ea20000300a00 */
[C---:B---3--:R-:W-:Y:S03]  /*1e7f0*/  HMMA.16816.F32.BF16 R44, R48.reuse, R16, R44 ;  /* 0x00000010302c723c */ /* 0x048fe6000004182c */
[----:B------:R-:W-:Y:S04]  /*1e800*/  STL.64 [R1+0x1b08], R26 ;  /* 0x001b081a01007387 */ /* 0x000fe80000100a00 */
[----:B------:R0:W-:Y:S01]  /*1e810*/  STL.64 [R1+0x1b00], R24 ;  /* 0x001b001801007387 */ /* 0x0001e20000100a00 */
[C---:B------:R-:W-:Y:S03]  /*1e820*/  HMMA.16816.F32.BF16 R52, R48.reuse, R12, R52 ;  /* 0x0000000c3034723c */ /* 0x040fe60000041834 */
[----:B0-----:R-:W3:Y:S04]  /*1e830*/  LDL.LU.64 R24, [R1+0x600] ;  /* 0x0006000001187983 */ /* 0x001ee80000300a00 */
[----:B------:R-:W3:Y:S01]  /*1e840*/  LDL.LU.64 R26, [R1+0x608] ;  /* 0x00060800011a7983 */ /* 0x000ee20000300a00 */
[C---:B------:R-:W-:Y:S08]  /*1e850*/  HMMA.16816.F32.BF16 R40, R48.reuse, R56, R40 ;  /* 0x000000383028723c */ /* 0x040ff00000041828 */
[----:B--2---:R-:W-:-:S15]  /*1e860*/  HMMA.16816.F32.BF16 R4, R48, R20, R4 ;  /* 0x000000143004723c */ /* 0x004fde0000041804 */
[----:B------:R-:W-:-:S04]  /*1e870*/  NOP ;  /* 0x0000000000007918 */ /* 0x000fc80000000000 */
[----:B------:R-:W-:Y:S04]  /*1e880*/  STL.64 [R1+0x300], R4 ;  /* 0x0003000401007387 */ /* 0x000fe80000100a00 */
[----:B------:R0:W-:Y:S04]  /*1e890*/  STL.64 [R1+0x308], R6 ;  /* 0x0003080601007387 */ /* 0x0001e80000100a00 */
[----:B0-----:R-:W3:Y:S04]  /*1e8a0*/  LDL.LU.64 R6, [R1+0x1b18] ;  /* 0x001b180001067983 */ /* 0x001ee80000300a00 */
[----:B------:R-:W3:Y:S04]  /*1e8b0*/  LDL.LU.64 R4, [R1+0x1b10] ;  /* 0x001b100001047983 */ /* 0x000ee80000300a00 */
[----:B------:R-:W-:Y:S04]  /*1e8c0*/  STL.64 [R1+0x2f0], R44 ;  /* 0x0002f02c01007387 */ /* 0x000fe80000100a00 */
[----:B------:R0:W-:Y:S02]  /*1e8d0*/  STL.64 [R1+0x2f8], R46 ;  /* 0x0002f82e01007387 */ /* 0x0001e40000100a00 */
[----:B0-----:R-:W-:Y:S02]  /*1e8e0*/  HMMA.16816.F32.BF16 R44, R48, R8, R36 ;  /* 0x00000008302c723c */ /* 0x001fe40000041824 */
[----:B------:R-:W2:Y:S04]  /*1e8f0*/  LDL.LU.64 R36, [R1+0x4e0] ;  /* 0x0004e00001247983 */ /* 0x000ea80000300a00 */
[----:B------:R0:W-:Y:S04]  /*1e900*/  STL.64 [R1+0x2e0], R52 ;  /* 0x0002e03401007387 */ /* 0x0001e80000100a00 */
[----:B------:R1:W-:Y:S04]  /*1e910*/  STL.64 [R1+0x2e8], R54 ;  /* 0x0002e83601007387 */ /* 0x0003e80000100a00 */
[----:B------:R-:W2:Y:S05]  /*1e920*/  LDL.LU.64 R38, [R1+0x4e8] ;  /* 0x0004e80001267983 */ /* 0x000eaa0000300a00 */
[----:B------:R1:W-:Y:S04]  /*1e930*/  STL.64 [R1+0x2d0], R44 ;  /* 0x0002d02c01007387 */ /* 0x0003e80000100a00 */
[----:B------:R4:W-:Y:S04]  /*1e940*/  STL.64 [R1+0x2d8], R46 ;  /* 0x0002d82e01007387 */ /* 0x0009e80000100a00 */
[----:B0-----:R-:W2:Y:S04]  /*1e950*/  LDL.LU.64 R52, [R1+0x490] ;  /* 0x0004900001347983 */ /* 0x001ea80000300a00 */
[----:B-1----:R-:W2:Y:S04]  /*1e960*/  LDL.LU.64 R54, [R1+0x498] ;  /* 0x0004980001367983 */ /* 0x002ea80000300a00 */
[----:B------:R-:W2:Y:S04]  /*1e970*/  LDL.LU.64 R44, [R1+0x440] ;  /* 0x00044000012c7983 */ /* 0x000ea80000300a00 */
[----:B----4-:R-:W4:Y:S04]  /*1e980*/  LDL.LU.64 R46, [R1+0x448] ;  /* 0x00044800012e7983 */ /* 0x010f280000300a00 */
[----:B------:R-:W2:Y:S04]  /*1e990*/  LDL.LU.64 R48, [R1+0x680] ;  /* 0x0006800001307983 */ /* 0x000ea80000300a00 */
[----:B------:R-:W2:Y:S04]  /*1e9a0*/  LDL.LU.64 R50, [R1+0x688] ;  /* 0x0006880001327983 */ /* 0x000ea80000300a00 */
[----:B------:R-:W-:Y:S04]  /*1e9b0*/  STL.64 [R1+0x220], R40 ;  /* 0x0002202801007387 */ /* 0x000fe80000100a00 */
[----:B------:R-:W-:Y:S01]  /*1e9c0*/  STL.64 [R1+0x228], R42 ;  /* 0x0002282a01007387 */ /* 0x000fe20000100a00 */
[C---:B---3--:R-:W-:Y:S08]  /*1e9d0*/  HMMA.16816.F32.BF16 R24, R4.reuse, R28, R24 ;  /* 0x0000001c0418723c */ /* 0x048ff00000041818 */
[----:B--2---:R-:W-:-:S15]  /*1e9e0*/  HMMA.16816.F32.BF16 R48, R4, R32, R48 ;  /* 0x000000200430723c */ /* 0x004fde0000041830 */
[----:B------:R-:W-:-:S04]  /*1e9f0*/  NOP ;  /* 0x0000000000007918 */ /* 0x000fc80000000000 */
[----:B------:R0:W-:Y:S04]  /*1ea00*/  STL.64 [R1+0x210], R48 ;  /* 0x0002103001007387 */ /* 0x0001e80000100a00 */
[----:B------:R1:W-:Y:S04]  /*1ea10*/  STL.64 [R1+0x218], R50 ;  /* 0x0002183201007387 */ /* 0x0003e80000100a00 */
[----:B0-----:R-:W2:Y:S04]  /*1ea20*/  LDL.LU.64 R48, [R1+0x400] ;  /* 0x0004000001307983 */ /* 0x001ea80000300a00 */
[----:B-1----:R-:W2:Y:S04]  /*1ea30*/  LDL.LU.64 R50, [R1+0x408] ;  /* 0x0004080001327983 */ /* 0x002ea80000300a00 */
[----:B------:R-:W-:Y:S04]  /*1ea40*/  STL.64 [R1+0x200], R24 ;  /* 0x0002001801007387 */ /* 0x000fe80000100a00 */
[----:B------:R0:W-:Y:S04]  /*1ea50*/  STL.64 [R1+0x208], R26 ;  /* 0x0002081a01007387 */ /* 0x0001e80000100a00 */
[----:B0-----:R-:W3:Y:S04]  /*1ea60*/  LDL.LU.64 R26, [R1+0x1b08] ;  /* 0x001b0800011a7983 */ /* 0x001ee80000300a00 */
[----:B------:R-:W2:Y:S04]  /*1ea70*/  LDL.LU.64 R24, [R1+0x1b00] ;  /* 0x001b000001187983 */ /* 0x000ea80000300a00 */
[----:B------:R-:W-:Y:S04]  /*1ea80*/  STL.64 [R1+0x1af0], R30 ;  /* 0x001af01e01007387 */ /* 0x000fe80000100a00 */
[----:B------:R0:W-:Y:S04]  /*1ea90*/  STL.64 [R1+0x1ae8], R28 ;  /* 0x001ae81c01007387 */ /* 0x0001e80000100a00 */
[----:B0-----:R-:W2:Y:S04]  /*1eaa0*/  LDL.LU.64 R28, [R1+0x580] ;  /* 0x00058000011c7983 */ /* 0x001ea80000300a00 */
[----:B------:R-:W2:Y:S01]  /*1eab0*/  LDL.LU.64 R30, [R1+0x588] ;  /* 0x00058800011e7983 */ /* 0x000ea20000300a00 */
[C---:B------:R-:W-:Y:S08]  /*1eac0*/  HMMA.16816.F32.BF16 R36, R4.reuse, R20, R36 ;  /* 0x000000140424723c */ /* 0x040ff00000041824 */
[----:B------:R-:W-:Y:S01]  /*1ead0*/  HMMA.16816.F32.BF16 R52, R4, R16, R52 ;  /* 0x000000100434723c */ /* 0x000fe20000041834 */
[----:B------:R-:W0:Y:S02]  /*1eae0*/  S2R R43, SR_TID.X ;  /* 0x00000000002b7919 */ /* 0x000e240000002100 */
[----:B0-----:R-:W-:-:S05]  /*1eaf0*/  LOP3.LUT R42, R43, 0x7, RZ, 0xc0, !PT ;  /* 0x000000072b2a7812 */ /* 0x001fca00078ec0ff */
[----:B--2---:R-:W-:-:S15]  /*1eb00*/  HMMA.16816.F32.BF16 R28, R4, R24, R28 ;  /* 0x00000018041c723c */ /* 0x004fde000004181c */
[----:B------:R-:W-:-:S04]  /*1eb10*/  NOP ;  /* 0x0000000000007918 */ /* 0x000fc80000000000 */
[----:B------:R0:W-:Y:S04]  /*1eb20*/  STL.64 [R1+0x1f0], R28 ;  /* 0x0001f01c01007387 */ /* 0x0001e80000100a00 */
[----:B------:R1:W-:Y:S04]  /*1eb30*/  STL.64 [R1+0x1f8], R30 ;  /* 0x0001f81e01007387 */ /* 0x0003e80000100a00 */
[----:B0-----:R-:W2:Y:S04]  /*1eb40*/  LDL.LU.64 R28, [R1+0x3f0] ;  /* 0x0003f000011c7983 */ /* 0x001ea80000300a00 */
[----:B-1----:R-:W2:Y:S04]  /*1eb50*/  LDL.LU.64 R30, [R1+0x3f8] ;  /* 0x0003f800011e7983 */ /* 0x002ea80000300a00 */
[----:B------:R-:W-:Y:S04]  /*1eb60*/  STL.64 [R1+0x1e0], R36 ;  /* 0x0001e02401007387 */ /* 0x000fe80000100a00 */
[----:B------:R-:W-:Y:S04]  /*1eb70*/  STL.64 [R1+0x1e8], R38 ;  /* 0x0001e82601007387 */ /* 0x000fe80000100a00 */
[----:B------:R-:W-:Y:S04]  /*1eb80*/  STL.64 [R1+0x1d0], R52 ;  /* 0x0001d03401007387 */ /* 0x000fe80000100a00 */
[----:B------:R0:W-:Y:S04]  /*1eb90*/  STL.64 [R1+0x1d8], R54 ;  /* 0x0001d83601007387 */ /* 0x0001e80000100a00 */
[----:B0-----:R-:W2:Y:S01]  /*1eba0*/  LDL.LU R54, [R1+0x1af8] ;  /* 0x001af80001367983 */ /* 0x001ea20000300800 */
[----:B------:R-:W-:-:S02]  /*1ebb0*/  IMAD R42, R42, 0x110, RZ ;  /* 0x000001102a2a7824 */ /* 0x000fc400078e02ff */
[C---:B------:R-:W-:Y:S02]  /*1ebc0*/  IMAD.SHL.U32 R41, R43.reuse, 0x2, RZ ;  /* 0x000000022b297824 */ /* 0x040fe400078e00ff */
[----:B------:R-:W-:-:S03]  /*1ebd0*/  IMAD.SHL.U32 R43, R43, 0x80, RZ ;  /* 0x000000802b2b7824 */ /* 0x000fc600078e00ff */
[----:B------:R-:W-:-:S04]  /*1ebe0*/  LOP3.LUT R40, R42, 0x10, R41, 0x78, !PT ;  /* 0x000000102a287812 */ /* 0x000fc800078e7829 */
[----:B------:R-:W-:-:S04]  /*1ebf0*/  LOP3.LUT R40, R40, 0x800, R43, 0xf8, !PT ;  /* 0x0000080028287812 */ /* 0x000fc800078ef82b */
[----:B------:R-:W-:-:S05]  /*1ec00*/  LOP3.LUT R40, R40, 0x60, RZ, 0x3c, !PT ;  /* 0x0000006028287812 */ /* 0x000fca00078e3cff */
[----:B------:R-:W-:Y:S04]  /*1ec10*/  LDSM.16.MT88.4 R36, [R40+UR5] ;  /* 0x000000052824783b */ /* 0x000fe80008004200 */
[----:B------:R-:W0:Y:S04]  /*1ec20*/  LDSM.16.MT88.4 R40, [R40+UR5+0x80] ;  /* 0x000080052828783b */ /* 0x000e280008004200 */
[----:B0-----:R-:W-:Y:S04]  /*1ec30*/  STL.64 [R1+0x1ac0], R42 ;  /* 0x001ac02a01007387 */ /* 0x001fe80000100a00 */
[----:B------:R4:W-:Y:S02]  /*1ec40*/  STL.64 [R1+0x1ab8], R40 ;  /* 0x001ab82801007387 */ /* 0x0009e40000100a00 */
[----:B----4-:R-:W-:Y:S02]  /*1ec50*/  HMMA.16816.F32.BF16 R40, R4, R12, R44 ;  /* 0x0000000c0428723c */ /* 0x010fe4000004182c */
[----:B--2---:R-:W0:Y:S04]  /*1ec60*/  LDSM.16.MT88.4 R44, [R54+UR5+0x1000] ;  /* 0x00100005362c783b */ /* 0x004e280008004200 */
[----:B0-----:R-:W-:-:S13]  /*1ec70*/  STL.64 [R1+0x1a80], R46 ;  /* 0x001a802e01007387 */ /* 0x001fda0000100a00 */
[----:B------:R-:W-:Y:S04]  /*1ec80*/  STL.64 [R1+0x1c0], R40 ;  /* 0x0001c02801007387 */ /* 0x000fe80000100a00 */
[----:B------:R0:W-:Y:S02]  /*1ec90*/  STL.64 [R1+0x1c8], R42 ;  /* 0x0001c82a01007387 */ /* 0x0001e40000100a00 */
[C---:B0-----:R-:W-:Y:S02]  /*1eca0*/  HMMA.16816.F32.BF16 R40, R4.reuse, R8, R48 ;  /* 0x000000080428723c */ /* 0x041fe40000041830 */
[----:B------:R-:W0:Y:S04]  /*1ecb0*/  LDSM.16.MT88.4 R48, [R54+UR5+0x1080] ;  /* 0x001080053630783b */ /* 0x000e280008004200 */
[----:B------:R-:W-:Y:S04]  /*1ecc0*/  STL.64 [R1+0x1a78], R44 ;  /* 0x001a782c01007387 */ /* 0x000fe80000100a00 */
[----:B------:R-:W-:Y:S04]  /*1ecd0*/  STL.64 [R1+0x1ae0], R10 ;  /* 0x001ae00a01007387 */ /* 0x000fe80000100a00 */
[----:B------:R-:W-:Y:S01]  /*1ece0*/  STL.64 [R1+0x1ad8], R8 ;  /* 0x001ad80801007387 */ /* 0x000fe20000100a00 */
[----:B------:R-:W-:Y:S04]  /*1ecf0*/  HMMA.16816.F32.BF16 R4, R4, R56, R28 ;  /* 0x000000380404723c */ /* 0x000fe8000004181c */
[----:B------:R-:W-:Y:S04]  /*1ed00*/  STL.64 [R1+0x1b0], R40 ;  /* 0x0001b02801007387 */ /* 0x000fe80000100a00 */
[----:B------:R-:W-:Y:S04]  /*1ed10*/  STL.64 [R1+0x1b8], R42 ;  /* 0x0001b82a01007387 */ /* 0x000fe80000100a00 */
[----:B0-----:R-:W-:Y:S04]  /*1ed20*/  STL.64 [R1+0x1a48], R50 ;  /* 0x001a483201007387 */ /* 0x001fe80000100a00 */
[----:B------:R0:W-:Y:S04]  /*1ed30*/  STL.64 [R1+0x1a40], R48 ;  /* 0x001a403001007387 */ /* 0x0001e80000100a00 */
[----:B------:R-:W2:Y:S04]  /*1ed40*/  LDL.LU.64 R28, [R1+0x700] ;  /* 0x00070000011c7983 */ /* 0x000ea80000300a00 */
[----:B------:R-:W2:Y:S04]  /*1ed50*/  LDL.LU.64 R30, [R1+0x708] ;  /* 0x00070800011e7983 */ /* 0x000ea80000300a00 */
[----:B------:R-:W-:Y:S04]  /*1ed60*/  STL.64 [R1+0x90], R4 ;  /* 0x0000900401007387 */ /* 0x000fe80000100a00 */
[----:B------:R-:W-:Y:S04]  /*1ed70*/  STL.64 [R1+0x98], R6 ;  /* 0x0000980601007387 */ /* 0x000fe80000100a00 */
[----:B------:R-:W1:Y:S04]  /*1ed80*/  LDSM.16.MT88.4 R4, [R61+UR5+0x1000] ;  /* 0x001000053d04783b */ /* 0x000e680008004200 */
[----:B------:R-:W4:Y:S04]  /*1ed90*/  LDL.LU.64 R52, [R1+0x6a0] ;  /* 0x0006a00001347983 */ /* 0x000f280000300a00 */
[----:B------:R-:W4:Y:S04]  /*1eda0*/  LDL.LU.64 R54, [R1+0x6a8] ;  /* 0x0006a80001367983 */ /* 0x000f280000300a00 */
[----:B0-----:R-:W3:Y:S04]  /*1edb0*/  LDL.LU.64 R48, [R1+0x620] ;  /* 0x0006200001307983 */ /* 0x001ee80000300a00 */
[----:B------:R-:W3:Y:S04]  /*1edc0*/  LDL.LU.64 R50, [R1+0x628] ;  /* 0x0006280001327983 */ /* 0x000ee80000300a00 */
[----:B------:R-:W3:Y:S04]  /*1edd0*/  LDL.LU.64 R44, [R1+0x5a0] ;  /* 0x0005a000012c7983 */ /* 0x000ee80000300a00 */
[----:B------:R-:W3:Y:S04]  /*1ede0*/  LDL.LU.64 R46, [R1+0x5a8] ;  /* 0x0005a800012e7983 */ /* 0x000ee80000300a00 */
[----:B------:R-:W-:Y:S04]  /*1edf0*/  STL.64 [R1+0x1ad0], R58 ;  /* 0x001ad03a01007387 */ /* 0x000fe80000100a00 */
[----:B------:R0:W-:Y:S04]  /*1ee00*/  STL.64 [R1+0x1ac8], R56 ;  /* 0x001ac83801007387 */ /* 0x0001e80000100a00 */
[----:B------:R-:W4:Y:S04]  /*1ee10*/  LDL.LU.64 R8, [R1+0x480] ;  /* 0x0004800001087983 */ /* 0x000f280000300a00 */
[----:B------:R-:W4:Y:S04]  /*1ee20*/  LDL.LU.64 R10, [R1+0x488] ;  /* 0x00048800010a7983 */ /* 0x000f280000300a00 */
[----:B0-----:R-:W4:Y:S04]  /*1ee30*/  LDL.LU.64 R56, [R1+0x430] ;  /* 0x0004300001387983 */ /* 0x001f280000300a00 */
[----:B------:R-:W4:Y:S04]  /*1ee40*/  LDL.LU.64 R58, [R1+0x438] ;  /* 0x00043800013a7983 */ /* 0x000f280000300a00 */
[----:B------:R-:W4:Y:S04]  /*1ee50*/  LDL.LU.64 R40, [R1+0x1a0] ;  /* 0x0001a00001287983 */ /* 0x000f280000300a00 */
[----:B------:R-:W4:Y:S04]  /*1ee60*/  LDL.LU.64 R42, [R1+0x1a8] ;  /* 0x0001a800012a7983 */ /* 0x000f280000300a00 */
[----:B-1----:R-:W-:Y:S04]  /*1ee70*/  STL.64 [R1+0x19f8], R6 ;  /* 0x0019f80601007387 */ /* 0x002fe80000100a00 */
        /* <DEDUP_REMOVED lines=9> */
[C---:B---3--:R-:W-:Y:S08]  /*1ef10*/  HMMA.16816.F32.BF16 R48, R36.reuse, R24, R48 ;  /* 0x000000182430723c */ /* 0x048ff00000041830 */
[C---:B------:R-:W-:Y:S08]  /*1ef20*/  HMMA.16816.F32.BF16 R44, R36.reuse, R20, R44 ;  /* 0x00000014242c723c */ /* 0x040ff0000004182c */
[C---:B----4-:R-:W-:Y:S08]  /*1ef30*/  HMMA.16816.F32.BF16 R8, R36.reuse, R12, R8 ;  /* 0x0000000c2408723c */ /* 0x050ff00000041808 */
[C---:B------:R-:W-:Y:S08]  /*1ef40*/  HMMA.16816.F32.BF16 R4, R36.reuse, R16, R4 ;  /* 0x000000102404723c */ /* 0x040ff00000041804 */
[----:B--2---:R-:W-:-:S15]  /*1ef50*/  HMMA.16816.F32.BF16 R52, R36, R28, R52 ;  /* 0x0000001c2434723c */ /* 0x004fde0000041834 */
[----:B------:R-:W-:-:S04]  /*1ef60*/  NOP ;  /* 0x0000000000007918 */ /* 0x000fc80000000000 */
[----:B------:R0:W-:Y:S04]  /*1ef70*/  STL.64 [R1+0x160], R52 ;  /* 0x0001603401007387 */ /* 0x0001e80000100a00 */
[----:B------:R1:W-:Y:S04]  /*1ef80*/  STL.64 [R1+0x168], R54 ;  /* 0x0001683601007387 */ /* 0x0003e80000100a00 */
[----:B0-----:R-:W2:Y:S04]  /*1ef90*/  LDL.LU.64 R52, [R1+0x5f0] ;  /* 0x0005f00001347983 */ /* 0x001ea80000300a00 */
[----:B-1----:R-:W2:Y:S04]  /*1efa0*/  LDL.LU.64 R54, [R1+0x5f8] ;  /* 0x0005f80001367983 */ /* 0x002ea80000300a00 */
[----:B------:R0:W-:Y:S04]  /*1efb0*/  STL.64 [R1+0x150], R48 ;  /* 0x0001503001007387 */ /* 0x0001e80000100a00 */
[----:B------:R1:W-:Y:S04]  /*1efc0*/  STL.64 [R1+0x158], R50 ;  /* 0x0001583201007387 */ /* 0x0003e80000100a00 */
[----:B0-----:R-:W3:Y:S04]  /*1efd0*/  LDL.LU.64 R48, [R1+0x530] ;  /* 0x0005300001307983 */ /* 0x001ee80000300a00 */
[----:B-1----:R-:W3:Y:S04]  /*1efe0*/  LDL.LU.64 R50, [R1+0x538] ;  /* 0x0005380001327983 */ /* 0x002ee80000300a00 */
[----:B------:R0:W-:Y:S04]  /*1eff0*/  STL.64 [R1+0x140], R44 ;  /* 0x0001402c01007387 */ /* 0x0001e80000100a00 */
[----:B------:R1:W-:Y:S04]  /*1f000*/  STL.64 [R1+0x148], R46 ;  /* 0x0001482e01007387 */ /* 0x0003e80000100a00 */
[----:B0-----:R-:W4:Y:S04]  /*1f010*/  LDL.LU.64 R44, [R1+0x4a0] ;  /* 0x0004a000012c7983 */ /* 0x001f280000300a00 */
[----:B-1----:R-:W4:Y:S04]  /*1f020*/  LDL.LU.64 R46, [R1+0x4a8] ;  /* 0x0004a800012e7983 */ /* 0x002f280000300a00 */
        /* <DEDUP_REMOVED lines=13> */
[----:B------:R-:W2:Y:S02]  /*1f100*/  LDL.LU.64 R56, [R1+0x1ac8] ;  /* 0x001ac80001387983 */ /* 0x000ea40000300a00 */
[----:B--2---:R-:W-:Y:S02]  /*1f110*/  HMMA.16816.F32.BF16 R36, R36, R56, R40 ;  /* 0x000000382424723c */ /* 0x004fe40000041828 */
[----:B------:R-:W2:Y:S04]  /*1f120*/  LDL.LU.64 R42, [R1+0x1ac0] ;  /* 0x001ac000012a7983 */ /* 0x000ea80000300a00 */
[----:B------:R-:W2:-:S13]  /*1f130*/  LDL.LU.64 R40, [R1+0x1ab8] ;  /* 0x001ab80001287983 */ /* 0x000e9a0000300a00 */
[----:B------:R0:W-:Y:S04]  /*1f140*/  STL.64 [R1+0x40], R36 ;  /* 0x0000402401007387 */ /* 0x0001e80000100a00 */
[----:B------:R1:W-:Y:S04]  /*1f150*/  STL.64 [R1+0x48], R38 ;  /* 0x0000482601007387 */ /* 0x0003e80000100a00 */
[----:B0-----:R-:W2:Y:S04]  /*1f160*/  LDL.LU.64 R36, [R1+0x6b0] ;  /* 0x0006b00001247983 */ /* 0x001ea80000300a00 */
[----:B-1----:R-:W2:Y:S02]  /*1f170*/  LDL.LU.64 R38, [R1+0x6b8] ;  /* 0x0006b80001267983 */ /* 0x002ea40000300a00 */
[----:B--2---:R-:W-:-:S15]  /*1f180*/  HMMA.16816.F32.BF16 R36, R40, R32, R36 ;  /* 0x000000202824723c */ /* 0x004fde0000041824 */
[----:B------:R-:W-:-:S04]  /*1f190*/  NOP ;  /* 0x0000000000007918 */ /* 0x000fc80000000000 */
[----:B------:R0:W-:Y:S04]  /*1f1a0*/  STL.64 [R1+0x20], R36 ;  /* 0x0000202401007387 */ /* 0x0001e80000100a00 */
[----:B------:R1:W-:Y:S01]  /*1f1b0*/  STL [R1+0x28], R38 ;  /* 0x0000282601007387 */ /* 0x0003e20000100800 */
[----:B------:R-:W-:-:S03]  /*1f1c0*/  IMAD.MOV.U32 R61, RZ, RZ, R39 ;  /* 0x000000ffff3d7224 */ /* 0x000fc600078e0027 */
[----:B0-----:R-:W2:Y:S04]  /*1f1d0*/  LDL.LU.64 R36, [R1+0x2b0] ;  /* 0x0002b00001247983 */ /* 0x001ea80000300a00 */
[----:B-1----:R-:W2:Y:S01]  /*1f1e0*/  LDL.LU.64 R38, [R1+0x2b8] ;  /* 0x0002b80001267983 */ /* 0x002ea20000300a00 */
[C---:B------:R-:W-:Y:S03]  /*1f1f0*/  HMMA.16816.F32.BF16 R52, R40.reuse, R28, R52 ;  /* 0x0000001c2834723c */ /* 0x040fe60000041834 */
[----:B------:R-:W-:Y:S05]  /*1f200*/  STL [R1+0x18f8], R61 ;  /* 0x0018f83d01007387 */ /* 0x000fea0000100800 */
[----:B---3--:R-:W-:Y:S11]  /*1f210*/  HMMA.16816.F32.BF16 R48, R40, R24, R48 ;  /* 0x000000182830723c */ /* 0x008ff60000041830 */
[----:B------:R-:W-:Y:S04]  /*1f220*/  STL.64 [R1+0x10], R52 ;  /* 0x0000103401007387 */ /* 0x000fe80000100a00 */
[----:B------:R4:W-:Y:S01]  /*1f230*/  STL [R1+0x18], R54 ;  /* 0x0000183601007387 */ /* 0x0009e20000100800 */
[----:B------:R-:W-:-:S02]  /*1f240*/  IMAD.MOV.U32 R33, RZ, RZ, R55 ;  /* 0x000000ffff217224 */ /* 0x000fc400078e0037 */
[C---:B----4-:R-:W-:Y:S03]  /*1f250*/  HMMA.16816.F32.BF16 R52, R40.reuse, R20, R44 ;  /* 0x000000142834723c */ /* 0x050fe6000004182c */
[----:B------:R-:W-:Y:S04]  /*1f260*/  STL [R1+0x1898], R33 ;  /* 0x0018982101007387 */ /* 0x000fe80000100800 */
[----:B------:R-:W-:Y:S04]  /*1f270*/  STL.64 [R1], R48 ;  /* 0x0000003001007387 */ /* 0x000fe80000100a00 */
[----:B------:R-:W-:Y:S01]  /*1f280*/  STL [R1+0x8], R50 ;  /* 0x0000083201007387 */ /* 0x000fe20000100800 */
[C---:B------:R-:W-:Y:S07]  /*1f290*/  HMMA.16816.F32.BF16 R44, R40.reuse, R16, R4 ;  /* 0x00000010282c723c */ /* 0x040fee0000041804 */
[----:B------:R-:W-:Y:S04]  /*1f2a0*/  STL.64 [R1+0x1840], R54 ;  /* 0x0018403601007387 */ /* 0x000fe80000100a00 */
[----:B------:R-:W-:Y:S04]  /*1f2b0*/  STL.64 [R1+0x1838], R52 ;  /* 0x0018383401007387 */ /* 0x000fe80000100a00 */
[----:B------:R-:W3:Y:S04]  /*1f2c0*/  LDL.LU.64 R4, [R1+0x3d0] ;  /* 0x0003d00001047983 */ /* 0x000ee80000300a00 */
[----:B------:R-:W3:Y:S04]  /*1f2d0*/  LDL.LU.64 R6, [R1+0x3d8] ;  /* 0x0003d80001067983 */ /* 0x000ee80000300a00 */
[----:B------:R-:W-:Y:S04]  /*1f2e0*/  STL.64 [R1+0x1a0], R44 ;  /* 0x0001a02c01007387 */ /* 0x000fe80000100a00 */
[----:B------:R-:W-:Y:S04]  /*1f2f0*/  STL.64 [R1+0x1a8], R46 ;  /* 0x0001a82e01007387 */ /* 0x000fe80000100a00 */
[----:B------:R0:W-:Y:S04]  /*1f300*/  STL.64 [R1+0x1a70], R18 ;  /* 0x001a701201007387 */ /* 0x0001e80000100a00 */
[----:B------:R-:W4:Y:S04]  /*1f310*/  LDL.LU R16, [R1+0x2a0] ;  /* 0x0002a00001107983 */ /* 0x000f280000300800 */
[----:B------:R-:W4:Y:S04]  /*1f320*/  LDL.LU R17, [R1+0x2a4] ;  /* 0x0002a40001117983 */ /* 0x000f280000300800 */
[----:B0-----:R-:W4:Y:S04]  /*1f330*/  LDL.LU R18, [R1+0x2a8] ;  /* 0x0002a80001127983 */ /* 0x001f280000300800 */
[----:B------:R-:W4:Y:S01]  /*1f340*/  LDL.LU R19, [R1+0x2ac] ;  /* 0x0002ac0001137983 */ /* 0x000f220000300800 */
[----:B--2---:R-:W-:-:S15]  /*1f350*/  HMMA.16816.F32.BF16 R36, R40, R12, R36 ;  /* 0x0000000c2824723c */ /* 0x004fde0000041824 */
[----:B------:R-:W-:-:S04]  /*1f360*/  NOP ;  /* 0x0000000000007918 */ /* 0x000fc80000000000 */
[----:B------:R-:W-:Y:S04]  /*1f370*/  STL.64 [R1+0x2b0], R36 ;  /* 0x0002b02401007387 */ /* 0x000fe80000100a00 */
[----:B------:R0:W-:Y:S04]  /*1f380*/  STL.64 [R1+0x1a68], R14 ;  /* 0x001a680e01007387 */ /* 0x0001e80000100a00 */
[----:B------:R-:W2:Y:S04]  /*1f390*/  LDL.LU R12, [R1+0x290] ;  /* 0x00029000010c7983 */ /* 0x000ea80000300800 */
[----:B------:R-:W2:Y:S04]  /*1f3a0*/  LDL.LU R13, [R1+0x294] ;  /* 0x00029400010d7983 */ /* 0x000ea80000300800 */
[----:B0-----:R-:W2:Y:S04]  /*1f3b0*/  LDL.LU R14, [R1+0x298] ;  /* 0x00029800010e7983 */ /* 0x001ea80000300800 */
[----:B------:R-:W2:Y:S04]  /*1f3c0*/  LDL.LU R15, [R1+0x29c] ;  /* 0x00029c00010f7983 */ /* 0x000ea80000300800 */
[----:B------:R-:W2:Y:S04]  /*1f3d0*/  LDL.LU.64 R44, [R1+0x3e0] ;  /* 0x0003e000012c7983 */ /* 0x000ea80000300a00 */
[----:B------:R-:W2:Y:S04]  /*1f3e0*/  LDL.LU.64 R46, [R1+0x3e8] ;  /* 0x0003e800012e7983 */ /* 0x000ea80000300a00 */
[----:B------:R-:W4:Y:S04]  /*1f3f0*/  LDL.LU R52, [R1+0x270] ;  /* 0x0002700001347983 */ /* 0x000f280000300800 */
[----:B------:R-:W4:Y:S04]  /*1f400*/  LDL.LU R53, [R1+0x274] ;  /* 0x0002740001357983 */ /* 0x000f280000300800 */
[----:B------:R-:W4:Y:S04]  /*1f410*/  LDL.LU R54, [R1+0x278] ;  /* 0x0002780001367983 */ /* 0x000f280000300800 */
[----:B------:R-:W4:Y:S01]  /*1f420*/  LDL.LU R55, [R1+0x27c] ;  /* 0x00027c0001377983 */ /* 0x000f220000300800 */
[----:B---3--:R-:W-:Y:S01]  /*1f430*/  HMMA.16816.F32.BF16 R4, R40, R8, R4 ;  /* 0x000000082804723c */ /* 0x008fe20000041804 */
[----:B------:R-:W-:-:S02]  /*1f440*/  IMAD.MOV.U32 R36, RZ, RZ, R3 ;  /* 0x000000ffff247224 */ /* 0x000fc400078e0003 */
[----:B------:R-:W3:Y:S01]  /*1f450*/  LDL.LU R3, [R1+0x1ab4] ;  /* 0x001ab40001037983 */ /* 0x000ee20000300800 */
[----:B------:R-:W-:Y:S02]  /*1f460*/  IMAD.MOV.U32 R33, RZ, RZ, R38 ;  /* 0x000000ffff217224 */ /* 0x000fe400078e0026 */
[----:B------:R-:W-:Y:S02]  /*1f470*/  IMAD.MOV.U32 R37, RZ, RZ, R60 ;  /* 0x000000ffff257224 */ /* 0x000fe400078e003c */
[----:B------:R-:W-:Y:S02]  /*1f480*/  IMAD.MOV.U32 R24, RZ, RZ, R39 ;  /* 0x000000ffff187224 */ /* 0x000fe400078e0027 */
[----:B------:R-:W-:Y:S02]  /*1f490*/  IMAD.MOV.U32 R38, RZ, RZ, R10 ;  /* 0x000000ffff267224 */ /* 0x000fe400078e000a */
[----:B------:R-:W-:Y:S02]  /*1f4a0*/  IMAD.MOV.U32 R39, RZ, RZ, R11 ;  /* 0x000000ffff277224 */ /* 0x000fe400078e000b */
[----:B------:R-:W-:-:S02]  /*1f4b0*/  IMAD.MOV.U32 R48, RZ, RZ, R30 ;  /* 0x000000ffff307224 */ /* 0x000fc400078e001e */
[----:B------:R-:W-:-:S03]  /*1f4c0*/  IMAD.MOV.U32 R49, RZ, RZ, R31 ;  /* 0x000000ffff317224 */ /* 0x000fc600078e001f */
[----:B------:R0:W-:Y:S04]  /*1f4d0*/  STL.64 [R1+0x3d0], R4 ;  /* 0x0003d00401007387 */ /* 0x0001e80000100a00 */
[----:B------:R1:W-:Y:S04]  /*1f4e0*/  STL.64 [R1+0x3d8], R6 ;  /* 0x0003d80601007387 */ /* 0x0003e80000100a00 */
[----:B------:R-:W3:Y:S04]  /*1f4f0*/  LDL.LU R60, [R1+0x1ab0] ;  /* 0x001ab000013c7983 */ /* 0x000ee80000300800 */
[----:B------:R-:W4:Y:S04]  /*1f500*/  LDL.LU R10, [R1+0x1aac] ;  /* 0x001aac00010a7983 */ /* 0x000f280000300800 */
[----:B------:R-:W4:Y:S01]  /*1f510*/  LDL.LU R11, [R1+0x1aa8] ;  /* 0x001aa800010b7983 */ /* 0x000f220000300800 */
[----:B------:R-:W-:-:S02]  /*1f520*/  IMAD.MOV.U32 R61, RZ, RZ, R51 ;  /* 0x000000ffff3d7224 */ /* 0x000fc400078e0033 */
[----:B------:R-:W-:Y:S02]  /*1f530*/  IMAD.MOV.U32 R50, RZ, RZ, R34 ;  /* 0x000000ffff327224 */ /* 0x000fe400078e0022 */
[----:B0-----:R-:W-:Y:S02]  /*1f540*/  IMAD.MOV.U32 R4, RZ, RZ, R22 ;  /* 0x000000ffff047224 */ /* 0x001fe400078e0016 */
[----:B------:R-:W-:Y:S01]  /*1f550*/  IMAD.MOV.U32 R5, RZ, RZ, R23 ;  /* 0x000000ffff057224 */ /* 0x000fe200078e0017 */
[----:B------:R-:W4:Y:S04]  /*1f560*/  LDL.LU R22, [R1+0x1aa4] ;  /* 0x001aa40001167983 */ /* 0x000f280000300800 */
[----:B------:R-:W4:Y:S01]  /*1f570*/  LDL.LU R23, [R1+0x1aa0] ;  /* 0x001aa00001177983 */ /* 0x000f220000300800 */
[----:B-1----:R-:W-:-:S02]  /*1f580*/  IMAD.MOV.U32 R6, RZ, RZ, R26 ;  /* 0x000000ffff067224 */ /* 0x002fc400078e001a */
[----:B------:R-:W-:Y:S01]  /*1f590*/  IMAD.MOV.U32 R7, RZ, RZ, R27 ;  /* 0x000000ffff077224 */ /* 0x000fe200078e001b */
[----:B------:R-:W4:Y:S04]  /*1f5a0*/  LDL.LU R26, [R1+0x1a9c] ;  /* 0x001a9c00011a7983 */ /* 0x000f280000300800 */
[----:B------:R-:W4:Y:S04]  /*1f5b0*/  LDL.LU R27, [R1+0x1a98] ;  /* 0x001a9800011b7983 */ /* 0x000f280000300800 */
[----:B------:R-:W4:Y:S04]  /*1f5c0*/  LDL.LU R30, [R1+0x1a94] ;  /* 0x001a9400011e7983 */ /* 0x000f280000300800 */
[----:B------:R-:W4:Y:S04]  /*1f5d0*/  LDL.LU R31, [R1+0x1a90] ;  /* 0x001a9000011f7983 */ /* 0x000f280000300800 */
[----:B------:R-:W4:Y:S01]  /*1f5e0*/  LDL.LU R34, [R1+0x1a8c] ;  /* 0x001a8c0001227983 */ /* 0x000f220000300800 */
[----:B------:R-:W-:-:S03]  /*1f5f0*/  IMAD.MOV.U32 R51, RZ, RZ, R35 ;  /* 0x000000ffff337224 */ /* 0x000fc600078e0023 */
[----:B------:R-:W4:Y:S01]  /*1f600*/  LDL.LU R35, [R1+0x1a88] ;  /* 0x001a880001237983 */ /* 0x000f220000300800 */
[----:B--2---:R-:W-:Y:S03]  /*1f610*/  HMMA.16816.F32.BF16 R40, R40, R56, R44 ;  /* 0x000000382828723c */ /* 0x004fe6000004182c */
[----:B------:R-:W4:Y:S04]  /*1f620*/  LDL.LU.64 R46, [R1+0x1a80] ;  /* 0x001a8000012e7983 */ /* 0x000f280000300a00 */
[----:B------:R-:W4:-:S12]  /*1f630*/  LDL.LU.64 R44, [R1+0x1a78] ;  /* 0x001a7800012c7983 */ /* 0x000f180000300a00 */
[----:B------:R3:W-:Y:S02]  /*1f640*/  STL.64 [R1+0x3e0], R40 ;  /* 0x0003e02801007387 */ /* 0x0007e40000100a00 */
[----:B---3--:R-:W-:Y:S01]  /*1f650*/  IMAD.MOV.U32 R40, RZ, RZ, R60 ;  /* 0x000000ffff287224 */ /* 0x008fe200078e003c */
[C---:B----4-:R-:W-:Y:S08]  /*1f660*/  HMMA.16816.F32.BF16 R16, R44.reuse, R34, R16 ;  /* 0x000000222c10723c */ /* 0x050ff00000041810 */
[----:B------:R-:W-:Y:S11]  /*1f670*/  HMMA.16816.F32.BF16 R12, R44, R30, R12 ;  /* 0x0000001e2c0c723c */ /* 0x000ff6000004180c */
[----:B------:R-:W-:Y:S01]  /*1f680*/  IMAD.MOV.U32 R29, RZ, RZ, R17 ;  /* 0x000000ffff1d7224 */ /* 0x000fe200078e0011 */
[----:B------:R0:W-:Y:S01]  /*1f690*/  STL [R1+0x2a8], R18 ;  /* 0x0002a81201007387 */ /* 0x0001e20000100800 */
[----:B------:R-:W-:-:S06]  /*1f6a0*/  IMAD.MOV.U32 R17, RZ, RZ, R19 ;  /* 0x000000ffff117224 */ /* 0x000fcc00078e0013 */
[----:B------:R-:W-:Y:S02]  /*1f6b0*/  IMAD.MOV.U32 R60, RZ, RZ, R14 ;  /* 0x000000ffff3c7224 */ /* 0x000fe400078e000e */
[----:B------:R-:W-:Y:S01]  /*1f6c0*/  IMAD.MOV.U32 R25, RZ, RZ, R15 ;  /* 0x000000ffff197224 */ /* 0x000fe200078e000f */
[----:B0-----:R-:W2:Y:S04]  /*1f6d0*/  LDL.LU.64 R18, [R1+0x1a70] ;  /* 0x001a700001127983 */ /* 0x001ea80000300a00 */
[----:B------:R0:W-:Y:S04]  /*1f6e0*/  STL.64 [R1+0x290], R12 ;  /* 0x0002900c01007387 */ /* 0x0001e80000100a00 */
[----:B------:R-:W3:Y:S01]  /*1f6f0*/  LDL.LU.64 R14, [R1+0x1a68] ;  /* 0x001a6800010e7983 */ /* 0x000ee20000300a00 */
[----:B------:R-:W-:-:S02]  /*1f700*/  IMAD.MOV.U32 R21, RZ, RZ, R42 ;  /* 0x000000ffff157224 */ /* 0x000fc400078e002a */
[----:B------:R-:W-:Y:S02]  /*1f710*/  IMAD.MOV.U32 R20, RZ, RZ, R43 ;  /* 0x000000ffff147224 */ /* 0x000fe400078e002b */
[----:B------:R-:W-:Y:S02]  /*1f720*/  IMAD.MOV.U32 R41, RZ, RZ, R3 ;  /* 0x000000ffff297224 */ /* 0x000fe400078e0003 */
[----:B------:R-:W-:Y:S02]  /*1f730*/  IMAD.MOV.U32 R42, RZ, RZ, R2 ;  /* 0x000000ffff2a7224 */ /* 0x000fe400078e0002 */
[----:B------:R-:W-:-:S07]  /*1f740*/  IMAD.MOV.U32 R43, RZ, RZ, R0 ;  /* 0x000000ffff2b7224 */ /* 0x000fce00078e0000 */
[----:B------:R-:W-:-:S15]  /*1f750*/  HMMA.16816.F32.BF16 R40, R44, R26, R40 ;  /* 0x0000001a2c28723c */ /* 0x000fde0000041828 */
[----:B------:R-:W-:-:S04]  /*1f760*/  NOP ;  /* 0x0000000000007918 */ /* 0x000fc80000000000 */
[----:B------:R-:W-:Y:S02]  /*1f770*/  IMAD.MOV.U32 R8, RZ, RZ, R40 ;  /* 0x000000ffff087224 */ /* 0x000fe400078e0028 */
[----:B------:R-:W-:Y:S02]  /*1f780*/  IMAD.MOV.U32 R3, RZ, RZ, R41 ;  /* 0x000000ffff037224 */ /* 0x000fe400078e0029 */
[----:B------:R-:W-:Y:S02]  /*1f790*/  IMAD.MOV.U32 R2, RZ, RZ, R42 ;  /* 0x000000ffff027224 */ /* 0x000fe400078e002a */
[----:B------:R-:W-:Y:S02]  /*1f7a0*/  IMAD.MOV.U32 R0, RZ, RZ, R43 ;  /* 0x000000ffff007224 */ /* 0x000fe400078e002b */
[----:B------:R-:W-:Y:S01]  /*1f7b0*/  HMMA.16816.F32.BF16 R40, R44, R22, R52 ;  /* 0x000000162c28723c */ /* 0x000fe20000041834 */
[----:B------:R-:W-:Y:S01]  /*1f7c0*/  IMAD.MOV.U32 R28, RZ, RZ, R16 ;  /* 0x000000ffff1c7224 */ /* 0x000fe200078e0010 */
[----:B------:R-:W-:Y:S04]  /*1f7d0*/  STL [R1+0x182c], R25 ;  /* 0x00182c1901007387 */ /* 0x000fe80000100800 */
[----:B------:R-:W-:-:S13]  /*1f7e0*/  STL [R1+0x1828], R60 ;  /* 0x0018283c01007387 */ /* 0x000fda0000100800 */
[----:B------:R-:W-:Y:S02]  /*1f7f0*/  IMAD.MOV.U32 R16, RZ, RZ, R40 ;  /* 0x000000ffff107224 */ /* 0x000fe400078e0028 */
[----:B0-----:R-:W-:Y:S02]  /*1f800*/  IMAD.MOV.U32 R13, RZ, RZ, R41 ;  /* 0x000000ffff0d7224 */ /* 0x001fe400078e0029 */
[----:B------:R-:W-:Y:S02]  /*1f810*/  IMAD.MOV.U32 R12, RZ, RZ, R42 ;  /* 0x000000ffff0c7224 */ /* 0x000fe400078e002a */
[----:B------:R-:W-:Y:S01]  /*1f820*/  IMAD.MOV.U32 R9, RZ, RZ, R43 ;  /* 0x000000ffff097224 */ /* 0x000fe200078e002b */
[C---:B--2---:R-:W-:Y:S08]  /*1f830*/  HMMA.16816.F32.BF16 R36, R44.reuse, R18, R36 ;  /* 0x000000122c24723c */ /* 0x044ff00000041824 */
[C---:B---3--:R-:W-:Y:S11]  /*1f840*/  HMMA.16816.F32.BF16 R4, R44.reuse, R14, R4 ;  /* 0x0000000e2c04723c */ /* 0x048ff60000041804 */
[----:B------:R-:W-:Y:S04]  /*1f850*/  STL [R1+0x260], R36 ;  /* 0x0002602401007387 */ /* 0x000fe80000100800 */
[----:B------:R-:W-:Y:S04]  /*1f860*/  STL [R1+0x26c], R39 ;  /* 0x00026c2701007387 */ /* 0x000fe80000100800 */
[----:B------:R-:W-:Y:S04]  /*1f870*/  STL.64 [R1+0x1a38], R18 ;  /* 0x001a381201007387 */ /* 0x000fe80000100a00 */
[----:B------:R-:W-:Y:S04]  /*1f880*/  STL.64 [R1+0x1a30], R16 ;  /* 0x001a301001007387 */ /* 0x000fe80000100a00 */
[----:B------:R-:W-:Y:S04]  /*1f890*/  STL.64 [R1+0x1a28], R14 ;  /* 0x001a280e01007387 */ /* 0x000fe80000100a00 */
[----:B------:R-:W-:Y:S04]  /*1f8a0*/  STL.64 [R1+0x1a20], R12 ;  /* 0x001a200c01007387 */ /* 0x000fe80000100a00 */
[----:B------:R-:W-:Y:S04]  /*1f8b0*/  STL.64 [R1+0x420], R4 ;  /* 0x0004200401007387 */ /* 0x000fe80000100a00 */
[----:B------:R0:W-:Y:S02]  /*1f8c0*/  STL.64 [R1+0x428], R6 ;  /* 0x0004280601007387 */ /* 0x0001e40000100a00 */
[----:B0-----:R-:W-:Y:S01]  /*1f8d0*/  HMMA.16816.F32.BF16 R4, R44, R10, R48 ;  /* 0x0000000a2c04723c */ /* 0x001fe20000041830 */
[----:B------:R-:W-:-:S02]  /*1f8e0*/  IMAD.MOV.U32 R25, RZ, RZ, R37 ;  /* 0x000000ffff197224 */ /* 0x000fc400078e0025 */
[----:B------:R-:W-:-:S15]  /*1f8f0*/  IMAD.MOV.U32 R60, RZ, RZ, R38 ;  /* 0x000000ffff3c7224 */ /* 0x000fde00078e0026 */
[----:B------:R-:W-:Y:S01]  /*1f900*/  NOP ;  /* 0x0000000000007918 */ /* 0x000fe20000000000 */
[----:B------:R0:W-:Y:S04]  /*1f910*/  STL.64 [R1+0x4b0], R4 ;  /* 0x0004b00401007387 */ /* 0x0001e80000100a00 */
[----:B------:R1:W-:Y:S04]  /*1f920*/  STL [R1+0x4b8], R6 ;  /* 0x0004b80601007387 */ /* 0x0003e80000100800 */
[----:B------:R-:W2:Y:S04]  /*1f930*/  LDL.LU R36, [R1+0x100] ;  /* 0x0001000001247983 */ /* 0x000ea80000300800 */
[----:B------:R-:W2:Y:S04]  /*1f940*/  LDL.LU R37, [R1+0x104] ;  /* 0x0001040001257983 */ /* 0x000ea80000300800 */
[----:B------:R-:W2:Y:S04]  /*1f950*/  LDL.LU R38, [R1+0x108] ;  /* 0x0001080001267983 */ /* 0x000ea80000300800 */
[----:B------:R-:W2:Y:S04]  /*1f960*/  LDL.LU R39, [R1+0x10c] ;  /* 0x00010c0001277983 */ /* 0x000ea80000300800 */
[----:B------:R-:W3:Y:S04]  /*1f970*/  LDL.LU R48, [R1+0x190] ;  /* 0x0001900001307983 */ /* 0x000ee80000300800 */
[----:B------:R-:W3:Y:S04]  /*1f980*/  LDL.LU R49, [R1+0x194] ;  /* 0x0001940001317983 */ /* 0x000ee80000300800 */
[----:B------:R-:W3:Y:S04]  /*1f990*/  LDL.LU R50, [R1+0x198] ;  /* 0x0001980001327983 */ /* 0x000ee80000300800 */
[----:B------:R-:W3:Y:S04]  /*1f9a0*/  LDL.LU R51, [R1+0x19c] ;  /* 0x00019c0001337983 */ /* 0x000ee80000300800 */
[----:B------:R-:W-:Y:S04]  /*1f9b0*/  STL.64 [R1+0x1a18], R10 ;  /* 0x001a180a01007387 */ /* 0x000fe80000100a00 */
[----:B------:R4:W-:Y:S01]  /*1f9c0*/  STL.64 [R1+0x1a10], R8 ;  /* 0x001a100801007387 */ /* 0x0009e20000100a00 */
[----:B0-----:R-:W-:-:S02]  /*1f9d0*/  IMAD.MOV.U32 R4, RZ, RZ, R59 ;  /* 0x000000ffff047224 */ /* 0x001fc400078e003b */
[----:B------:R-:W-:Y:S01]  /*1f9e0*/  IMAD.MOV.U32 R5, RZ, RZ, R58 ;  /* 0x000000ffff057224 */ /* 0x000fe200078e003a */
[----:B------:R-:W2:Y:S04]  /*1f9f0*/  LDL.LU R59, [R1+0x1a64] ;  /* 0x001a6400013b7983 */ /* 0x000ea80000300800 */
[----:B------:R-:W3:Y:S01]  /*1fa00*/  LDL.LU R58, [R1+0x1a60] ;  /* 0x001a6000013a7983 */ /* 0x000ee20000300800 */
[----:B------:R-:W-:-:S03]  /*1fa10*/  IMAD.MOV.U32 R32, RZ, RZ, R7 ;  /* 0x000000ffff207224 */ /* 0x000fc600078e0007 */
[----:B-1----:R-:W3:Y:S04]  /*1fa20*/  LDL.LU R6, [R1+0x38] ;  /* 0x0000380001067983 */ /* 0x002ee80000300800 */
[----:B------:R-:W3:Y:S04]  /*1fa30*/  LDL.LU R7, [R1+0x3c] ;  /* 0x00003c0001077983 */ /* 0x000ee80000300800 */
[----:B----4-:R-:W4:Y:S04]  /*1fa40*/  LDL.LU R8, [R1+0xb0] ;  /* 0x0000b00001087983 */ /* 0x010f280000300800 */
[----:B------:R-:W4:Y:S01]  /*1fa50*/  LDL.LU R9, [R1+0xb4] ;  /* 0x0000b40001097983 */ /* 0x000f220000300800 */
[----:B--2---:R-:W-:-:S02]  /*1fa60*/  IMAD.MOV.U32 R10, RZ, RZ, R59 ;  /* 0x000000ffff0a7224 */ /* 0x004fc400078e003b */
[----:B---3--:R-:W-:Y:S01]  /*1fa70*/  IMAD.MOV.U32 R11, RZ, RZ, R58 ;  /* 0x000000ffff0b7224 */ /* 0x008fe200078e003a */
[----:B------:R-:W2:Y:S04]  /*1fa80*/  LDL.LU R59, [R1+0x1a5c] ;  /* 0x001a5c00013b7983 */ /* 0x000ea80000300800 */
        /* <DEDUP_REMOVED lines=15> */
[----:B--2---:R-:W-:-:S02]  /*1fb80*/  IMAD.MOV.U32 R19, RZ, RZ, R59 ;  /* 0x000000ffff137224 */ /* 0x004fc400078e003b */
[----:B---3--:R-:W-:Y:S02]  /*1fb90*/  IMAD.MOV.U32 R18, RZ, RZ, R58 ;  /* 0x000000ffff127224 */ /* 0x008fe400078e003a */
[----:B------:R-:W2:Y:S04]  /*1fba0*/  LDL.LU R58, [R1+0x1a54] ;  /* 0x001a5400013a7983 */ /* 0x000ea80000300800 */
[----:B------:R-:W2:Y:S04]  /*1fbb0*/  LDL.LU R59, [R1+0x1a50] ;  /* 0x001a5000013b7983 */ /* 0x000ea80000300800 */
[----:B------:R-:W-:Y:S04]  /*1fbc0*/  STL.64 [R1+0x1a08], R6 ;  /* 0x001a080601007387 */ /* 0x000fe80000100a00 */
[----:B------:R0:W-:Y:S04]  /*1fbd0*/  STL.64 [R1+0x1a00], R4 ;  /* 0x001a000401007387 */ /* 0x0001e80000100a00 */
[----:B0-----:R-:W3:Y:S04]  /*1fbe0*/  LDL.LU R4, [R1+0xa0] ;  /* 0x0000a00001047983 */ /* 0x001ee80000300800 */
[----:B------:R-:W3:Y:S04]  /*1fbf0*/  LDL.LU R5, [R1+0xa4] ;  /* 0x0000a40001057983 */ /* 0x000ee80000300800 */
[----:B------:R-:W3:Y:S04]  /*1fc00*/  LDL.LU R6, [R1+0xa8] ;  /* 0x0000a80001067983 */ /* 0x000ee80000300800 */
[----:B------:R-:W3:Y:S01]  /*1fc10*/  LDL.LU R7, [R1+0xac] ;  /* 0x0000ac0001077983 */ /* 0x000ee20000300800 */
[----:B--2---:R-:W-:Y:S03]  /*1fc20*/  HMMA.16816.F32.BF16 R44, R44, R58, R48 ;  /* 0x0000003a2c2c723c */ /* 0x004fe60000041830 */
[----:B------:R-:W2:Y:S04]  /*1fc30*/  LDL.LU.64 R50, [R1+0x1a48] ;  /* 0x001a480001327983 */ /* 0x000ea80000300a00 */
[----:B------:R-:W2:-:S12]  /*1fc40*/  LDL.LU.64 R48, [R1+0x1a40] ;  /* 0x001a400001307983 */ /* 0x000e980000300a00 */
[----:B------:R-:W-:Y:S04]  /*1fc50*/  STL.64 [R1+0x4a0], R44 ;  /* 0x0004a02c01007387 */ /* 0x000fe80000100a00 */
[----:B------:R2:W-:Y:S02]  /*1fc60*/  STL.64 [R1+0x4a8], R46 ;  /* 0x0004a82e01007387 */ /* 0x0005e40000100a00 */
[----:B--2---:R-:W-:Y:S02]  /*1fc70*/  HMMA.16816.F32.BF16 R44, R48, R34, R36 ;  /* 0x00000022302c723c */ /* 0x004fe40000041824 */
[----:B------:R-:W2:-:S15]  /*1fc80*/  LDL.LU R36, [R1+0x70] ;  /* 0x0000700001247983 */ /* 0x000e9e0000300800 */
[----:B------:R-:W-:Y:S02]  /*1fc90*/  NOP ;  /* 0x0000000000007918 */ /* 0x000fe40000000000 */
[----:B------:R-:W-:Y:S04]  /*1fca0*/  STL.64 [R1+0x4f0], R44 ;  /* 0x0004f02c01007387 */ /* 0x000fe80000100a00 */
[----:B------:R0:W-:Y:S04]  /*1fcb0*/  STL.64 [R1+0x4f8], R46 ;  /* 0x0004f82e01007387 */ /* 0x0001e80000100a00 */
[----:B------:R-:W2:Y:S04]  /*1fcc0*/  LDL.LU R37, [R1+0x74] ;  /* 0x0000740001257983 */ /* 0x000ea80000300800 */
[----:B------:R-:W2:Y:S04]  /*1fcd0*/  LDL.LU R38, [R1+0x78] ;  /* 0x0000780001267983 */ /* 0x000ea80000300800 */
[----:B------:R-:W2:Y:S01]  /*1fce0*/  LDL.LU R39, [R1+0x7c] ;  /* 0x00007c0001277983 */ /* 0x000ea20000300800 */
[C---:B----4-:R-:W-:Y:S08]  /*1fcf0*/  HMMA.16816.F32.BF16 R52, R48.reuse, R26, R52 ;  /* 0x0000001a3034723c */ /* 0x050ff00000041834 */
[C---:B0-----:R-:W-:Y:S08]  /*1fd00*/  HMMA.16816.F32.BF16 R44, R48.reuse, R30, R40 ;  /* 0x0000001e302c723c */ /* 0x041ff00000041828 */
[C---:B------:R-:W-:Y:S01]  /*1fd10*/  HMMA.16816.F32.BF16 R16, R48.reuse, R22, R16 ;  /* 0x000000163010723c */ /* 0x040fe20000041810 */
[----:B--2---:R-:W-:Y:S04]  /*1fd20*/  STL.64 [R1+0x19e8], R38 ;  /* 0x0019e82601007387 */ /* 0x004fe80000100a00 */
[----:B------:R0:W-:Y:S04]  /*1fd30*/  STL.64 [R1+0x19e0], R36 ;  /* 0x0019e02401007387 */ /* 0x0001e80000100a00 */
[----:B0-----:R-:W2:Y:S04]  /*1fd40*/  LDL.LU R36, [R1+0x80] ;  /* 0x0000800001247983 */ /* 0x001ea80000300800 */
[----:B------:R-:W2:Y:S04]  /*1fd50*/  LDL.LU R37, [R1+0x84] ;  /* 0x0000840001257983 */ /* 0x000ea80000300800 */
[----:B------:R-:W2:Y:S04]  /*1fd60*/  LDL.LU R38, [R1+0x88] ;  /* 0x0000880001267983 */ /* 0x000ea80000300800 */
[----:B------:R-:W2:Y:S04]  /*1fd70*/  LDL.LU R39, [R1+0x8c] ;  /* 0x00008c0001277983 */ /* 0x000ea80000300800 */
[----:B------:R-:W4:Y:S04]  /*1fd80*/  LDL.LU R40, [R1+0x180] ;  /* 0x0001800001287983 */ /* 0x000f280000300800 */
[----:B------:R0:W-:Y:S04]  /*1fd90*/  STL.64 [R1+0x4e0], R44 ;  /* 0x0004e02c01007387 */ /* 0x0001e80000100a00 */
[----:B------:R1:W-:Y:S04]  /*1fda0*/  STL.64 [R1+0x4e8], R46 ;  /* 0x0004e82e01007387 */ /* 0x0003e80000100a00 */
[----:B------:R-:W4:Y:S04]  /*1fdb0*/  LDL.LU R41, [R1+0x184] ;  /* 0x0001840001297983 */ /* 0x000f280000300800 */
[----:B------:R-:W4:Y:S04]  /*1fdc0*/  LDL.LU R42, [R1+0x188] ;  /* 0x00018800012a7983 */ /* 0x000f280000300800 */
[----:B------:R-:W4:Y:S04]  /*1fdd0*/  LDL.LU R43, [R1+0x18c] ;  /* 0x00018c00012b7983 */ /* 0x000f280000300800 */
[----:B0-----:R-:W2:Y:S04]  /*1fde0*/  LDL.LU R44, [R1+0x230] ;  /* 0x00023000012c7983 */ /* 0x001ea80000300800 */
[----:B------:R0:W-:Y:S04]  /*1fdf0*/  STL.64 [R1+0x4d0], R52 ;  /* 0x0004d03401007387 */ /* 0x0001e80000100a00 */
[----:B------:R0:W-:Y:S04]  /*1fe00*/  STL.64 [R1+0x4d8], R54 ;  /* 0x0004d83601007387 */ /* 0x0001e80000100a00 */
[----:B------:R-:W2:Y:S04]  /*1fe10*/  LDL.LU R45, [R1+0x234] ;  /* 0x00023400012d7983 */ /* 0x000ea80000300800 */
[----:B-1----:R-:W2:Y:S04]  /*1fe20*/  LDL.LU R46, [R1+0x238] ;  /* 0x00023800012e7983 */ /* 0x002ea80000300800 */
[----:B------:R-:W2:Y:S04]  /*1fe30*/  LDL.LU R47, [R1+0x23c] ;  /* 0x00023c00012f7983 */ /* 0x000ea80000300800 */
[----:B0-----:R-:W2:Y:S04]  /*1fe40*/  LDL.LU R52, [R1+0x350] ;  /* 0x0003500001347983 */ /* 0x001ea80000300800 */
[----:B------:R-:W2:Y:S04]  /*1fe50*/  LDL.LU R53, [R1+0x354] ;  /* 0x0003540001357983 */ /* 0x000ea80000300800 */
[----:B------:R-:W2:Y:S04]  /*1fe60*/  LDL.LU R54, [R1+0x358] ;  /* 0x0003580001367983 */ /* 0x000ea80000300800 */
[----:B------:R-:W2:Y:S04]  /*1fe70*/  LDL.LU R55, [R1+0x35c] ;  /* 0x00035c0001377983 */ /* 0x000ea80000300800 */
[----:B------:R-:W-:Y:S04]  /*1fe80*/  STL.64 [R1+0x4c0], R16 ;  /* 0x0004c01001007387 */ /* 0x000fe80000100a00 */
[----:B------:R0:W-:Y:S04]  /*1fe90*/  STL.64 [R1+0x4c8], R18 ;  /* 0x0004c81201007387 */ /* 0x0001e80000100a00 */
[----:B0-----:R-:W2:Y:S04]  /*1fea0*/  LDL.LU.64 R18, [R1+0x1a38] ;  /* 0x001a380001127983 */ /* 0x001ea80000300a00 */
[----:B------:R-:W3:Y:S01]  /*1feb0*/  LDL.LU.64 R16, [R1+0x1a30] ;  /* 0x001a300001107983 */ /* 0x000ee20000300a00 */
[----:B--2---:R-:W-:-:S15]  /*1fec0*/  HMMA.16816.F32.BF16 R12, R48, R18, R12 ;  /* 0x00000012300c723c */ /* 0x004fde000004180c */
[----:B------:R-:W-:-:S04]  /*1fed0*/  NOP ;  /* 0x0000000000007918 */ /* 0x000fc80000000000 */
        /* <DEDUP_REMOVED lines=8> */
[----:B0-----:R-:W3:Y:S04]  /*1ff60*/  LDL.LU.64 R10, [R1+0x1a18] ;  /* 0x001a1800010a7983 */ /* 0x001ee80000300a00 */
[----:B------:R-:W2:Y:S01]  /*1ff70*/  LDL.LU.64 R8, [R1+0x1a10] ;  /* 0x001a100001087983 */ /* 0x000ea20000300a00 */
[----:B---3--:R-:W-:-:S15]  /*1ff80*/  HMMA.16816.F32.BF16 R4, R48, R10, R4 ;  /* 0x0000000a3004723c */ /* 0x008fde0000041804 */
[----:B------:R-:W-:-:S04]  /*1ff90*/  NOP ;  /* 0x0000000000007918 */ /* 0x000fc80000000000 */
[----:B------:R-:W-:Y:S04]  /*1ffa0*/  STL.64 [R1+0xe0], R4 ;  /* 0x0000e00401007387 */ /* 0x000fe80000100a00 */
[----:B------:R0:W-:Y:S04]  /*1ffb0*/  STL.64 [R1+0xe8], R6 ;  /* 0x0000e80601007387 */ /* 0x0001e80000100a00 */
[----:B0-----:R-:W3:Y:S04]  /*1ffc0*/  LDL.LU.64 R6, [R1+0x1a08] ;  /* 0x001a080001067983 */ /* 0x001ee80000300a00 */
[----:B------:R-:W3:Y:S02]  /*1ffd0*/  LDL.LU.64 R4, [R1+0x1a00] ;  /* 0x001a000001047983 */ /* 0x000ee40000300a00 */
[----:B---3--:R-:W-:Y:S02]  /*1ffe0*/  HMMA.16816.F32.BF16 R48, R48, R58, R4 ;  /* 0x0000003a3030723c */ /* 0x008fe40000041804 */
[----:B------:R-:W3:Y:S04]  /*1fff0*/  LDL.LU.64 R6, [R1+0x19f8] ;  /* 0x0019f80001067983 */ /* 0x000ee80000300a00 */
[----:B------:R-:W3:-:S13]  /*20000*/  LDL.LU.64 R4, [R1+0x19f0] ;  /* 0x0019f00001047983 */ /* 0x000eda0000300a00 */
[----:B------:R0:W-:Y:S04]  /*20010*/  STL.64 [R1+0xa0], R48 ;  /* 0x0000a03001007387 */ /* 0x0001e80000100a00 */
[----:B------:R1:W-:Y:S04]  /*20020*/  STL.64 [R1+0xa8], R50 ;  /* 0x0000a83201007387 */ /* 0x0003e80000100a00 */
[----:B0-----:R-:W2:Y:S04]  /*20030*/  LDL.LU R48, [R1+0x50] ;  /* 0x0000500001307983 */ /* 0x001ea80000300800 */
[----:B------:R-:W2:Y:S04]  /*20040*/  LDL.LU R49, [R1+0x54] ;  /* 0x0000540001317983 */ /* 0x000ea80000300800 */
[----:B-1----:R-:W2:Y:S04]  /*20050*/  LDL.LU R50, [R1+0x58] ;  /* 0x0000580001327983 */ /* 0x002ea80000300800 */
[----:B------:R-:W2:Y:S01]  /*20060*/  LDL.LU R51, [R1+0x5c] ;  /* 0x00005c0001337983 */ /* 0x000ea20000300800 */
[----:B---3--:R-:W-:-:S15]  /*20070*/  HMMA.16816.F32.BF16 R36, R4, R34, R36 ;  /* 0x000000220424723c */ /* 0x008fde0000041824 */
[----:B------:R-:W-:-:S04]  /*20080*/  NOP ;  /* 0x0000000000007918 */ /* 0x000fc80000000000 */
[----:B------:R-:W-:Y:S04]  /*20090*/  STL.64 [R1+0xc0], R36 ;  /* 0x0000c02401007387 */ /* 0x000fe80000100a00 */
[----:B------:R0:W-:Y:S04]  /*200a0*/  STL.64 [R1+0xc8], R38 ;  /* 0x0000c82601007387 */ /* 0x0001e80000100a00 */
[----:B0-----:R-:W3:Y:S04]  /*200b0*/  LDL.LU.64 R38, [R1+0x19e8] ;  /* 0x0019e80001267983 */ /* 0x001ee80000300a00 */
[----:B------:R-:W3:Y:S04]  /*200c0*/  LDL.LU.64 R36, [R1+0x19e0] ;  /* 0x0019e00001247983 */ /* 0x000ee80000300a00 */
[----:B------:R-:W-:Y:S04]  /*200d0*/  STL.64 [R1+0x19d8], R34 ;  /* 0x0019d82201007387 */ /* 0x000fe80000100a00 */
[----:B------:R0:W-:Y:S04]  /*200e0*/  STL.64 [R1+0x19d0], R32 ;  /* 0x0019d02001007387 */ /* 0x0001e80000100a00 */
[----:B0-----:R-:W2:Y:S04]  /*200f0*/  LDL.LU R32, [R1+0x60] ;  /* 0x0000600001207983 */ /* 0x001ea80000300800 */
[----:B------:R-:W2:Y:S04]  /*20100*/  LDL.LU R33, [R1+0x64] ;  /* 0x0000640001217983 */ /* 0x000ea80000300800 */
[----:B------:R-:W2:Y:S04]  /*20110*/  LDL.LU R34, [R1+0x68] ;  /* 0x0000680001227983 */ /* 0x000ea80000300800 */
[----:B------:R-:W2:Y:S04]  /*20120*/  LDL.LU R35, [R1+0x6c] ;  /* 0x00006c0001237983 */ /* 0x000ea80000300800 */
[----:B------:R-:W-:Y:S01]  /*20130*/  STL.64 [R1+0x19c8], R30 ;  /* 0x0019c81e01007387 */ /* 0x000fe20000100a00 */
[----:B---3--:R-:W-:-:S15]  /*20140*/  HMMA.16816.F32.BF16 R36, R4, R30, R36 ;  /* 0x0000001e0424723c */ /* 0x008fde0000041824 */
[----:B------:R-:W-:-:S04]  /*20150*/  NOP ;  /* 0x0000000000007918 */ /* 0x000fc80000000000 */
[----:B------:R0:W-:Y:S02]  /*20160*/  STL.64 [R1+0xb0], R36 ;  /* 0x0000b02401007387 */ /* 0x0001e40000100a00 */
[----:B0-----:R-:W0:Y:S02]  /*20170*/  S2R R37, SR_TID.X ;  /* 0x0000000000257919 */ /* 0x001e240000002100 */
[----:B------:R-:W-:Y:S04]  /*20180*/  STL.64 [R1+0xb8], R38 ;  /* 0x0000b82601007387 */ /* 0x000fe80000100a00 */
[----:B------:R2:W-:Y:S02]  /*20190*/  STL.64 [R1+0x19c0], R28 ;  /* 0x0019c01c01007387 */ /* 0x0005e40000100a00 */
[----:B--2---:R-:W-:Y:S01]  /*201a0*/  HMMA.16816.F32.BF16 R28, R4, R26, R32 ;  /* 0x0000001a041c723c */ /* 0x004fe20000041820 */
[----:B0-----:R-:W-:-:S05]  /*201b0*/  LOP3.LUT R38, R37, 0x7, RZ, 0xc0, !PT ;  /* 0x0000000725267812 */ /* 0x001fca00078ec0ff */
[C---:B------:R-:W-:Y:S02]  /*201c0*/  IMAD R39, R38.reuse, 0x110, RZ ;  /* 0x0000011026277824 */ /* 0x040fe400078e02ff */
[----:B------:R-:W-:Y:S02]  /*201d0*/  IMAD R57, R38, 0x110, RZ ;  /* 0x0000011026397824 */ /* 0x000fe400078e02ff */
[----:B------:R-:W0:Y:S01]  /*201e0*/  S2R R38, SR_TID.X ;  /* 0x0000000000267919 */ /* 0x000e220000002100 */
[----:B------:R-:W-:Y:S08]  /*201f0*/  STL.64 [R1+0x19b8], R26 ;  /* 0x0019b81a01007387 */ /* 0x000ff00000100a00 */
[----:B------:R-:W-:Y:S04]  /*20200*/  STL.64 [R1+0x490], R28 ;  /* 0x0004901c01007387 */ /* 0x000fe80000100a00 */
[----:B------:R-:W-:Y:S04]  /*20210*/  STL.64 [R1+0x498], R30 ;  /* 0x0004981e01007387 */ /* 0x000fe80000100a00 */
[----:B------:R1:W-:Y:S02]  /*20220*/  STL.64 [R1+0x19b0], R24 ;  /* 0x0019b01801007387 */ /* 0x0003e40000100a00 */
[----:B-1----:R-:W-:Y:S02]  /*20230*/  HMMA.16816.F32.BF16 R24, R4, R22, R48 ;  /* 0x000000160418723c */ /* 0x002fe40000041830 */
[----:B------:R-:W-:Y:S01]  /*20240*/  STL.64 [R1+0x19a8], R22 ;  /* 0x0019a81601007387 */ /* 0x000fe20000100a00 */
[----:B0-----:R-:W-:-:S02]  /*20250*/  IMAD.SHL.U32 R51, R38, 0x2, RZ ;  /* 0x0000000226337824 */ /* 0x001fc400078e00ff */
[----:B------:R-:W-:-:S03]  /*20260*/  IMAD.SHL.U32 R56, R38, 0x80, RZ ;  /* 0x0000008026387824 */ /* 0x000fc600078e00ff */
[----:B------:R-:W-:-:S04]  /*20270*/  LOP3.LUT R57, R57, 0x10, R51, 0x78, !PT ;  /* 0x0000001039397812 */ /* 0x000fc800078e7833 */
[----:B------:R-:W-:-:S07]  /*20280*/  LOP3.LUT R57, R57, 0x800, R56, 0xf8, !PT ;  /* 0x0000080039397812 */ /* 0x000fce00078ef838 */
[----:B------:R-:W-:Y:S04]  /*20290*/  STL.64 [R1+0x480], R24 ;  /* 0x0004801801007387 */ /* 0x000fe80000100a00 */
[----:B------:R-:W-:Y:S01]  /*202a0*/  STL.64 [R1+0x488], R26 ;  /* 0x0004881a01007387 */ /* 0x000fe20000100a00 */
[----:B------:R-:W-:-:S03]  /*202b0*/  LOP3.LUT R57, R57, 0x40, RZ, 0x3c, !PT ;  /* 0x0000004039397812 */ /* 0x000fc600078e3cff */
[----:B------:R4:W-:Y:S02]  /*202c0*/  STL.64 [R1+0x19a0], R20 ;  /* 0x0019a01401007387 */ /* 0x0009e40000100a00 */
[C---:B----4-:R-:W-:Y:S02]  /*202d0*/  HMMA.16816.F32.BF16 R20, R4.reuse, R18, R40 ;  /* 0x000000120414723c */ /* 0x050fe40000041828 */
[----:B------:R-:W0:Y:S04]  /*202e0*/  LDSM.16.MT88.4 R40, [R57+UR5+0x1000] ;  /* 0x001000053928783b */ /* 0x000e280008004200 */
[----:B------:R-:W-:Y:S04]  /*202f0*/  STL.64 [R1+0x1998], R18 ;  /* 0x0019981201007387 */ /* 0x000fe80000100a00 */
[----:B------:R1:W-:Y:S02]  /*20300*/  STL.64 [R1+0x1990], R16 ;  /* 0x0019901001007387 */ /* 0x0003e40000100a00 */
[C---:B-1----:R-:W-:Y:S02]  /*20310*/  HMMA.16816.F32.BF16 R16, R4.reuse, R14, R44 ;  /* 0x0000000e0410723c */ /* 0x042fe4000004182c */
[----:B------:R-:W1:Y:S05]  /*20320*/  LDSM.16.MT88.4 R44, [R57+UR5+0x1080] ;  /* 0x00108005392c783b */ /* 0x000e6a0008004200 */
[----:B------:R-:W-:Y:S04]  /*20330*/  STL.64 [R1+0x470], R20 ;  /* 0x0004701401007387 */ /* 0x000fe80000100a00 */
[----:B------:R-:W-:Y:S04]  /*20340*/  STL.64 [R1+0x478], R22 ;  /* 0x0004781601007387 */ /* 0x000fe80000100a00 */
[----:B0-----:R-:W-:Y:S04]  /*20350*/  STL.64 [R1+0x1958], R42 ;  /* 0x0019582a01007387 */ /* 0x001fe80000100a00 */
[----:B------:R-:W-:Y:S04]  /*20360*/  STL.64 [R1+0x1950], R40 ;  /* 0x0019502801007387 */ /* 0x000fe80000100a00 */
[----:B------:R-:W-:Y:S04]  /*20370*/  STL.64 [R1+0x1988], R14 ;  /* 0x0019880e01007387 */ /* 0x000fe80000100a00 */
[----:B------:R0:W-:Y:S02]  /*20380*/  STL.64 [R1+0x1980], R12 ;  /* 0x0019800c01007387 */ /* 0x0001e40000100a00 */
[----:B0-----:R-:W-:Y:S02]  /*20390*/  HMMA.16816.F32.BF16 R12, R4, R10, R52 ;  /* 0x0000000a040c723c */ /* 0x001fe40000041834 */
[----:B------:R-:W-:Y:S04]  /*203a0*/  STL.64 [R1+0x460], R16 ;  /* 0x0004601001007387 */ /* 0x000fe80000100a00 */
[----:B------:R-:W-:Y:S04]  /*203b0*/  STL.64 [R1+0x468], R18 ;  /* 0x0004681201007387 */ /* 0x000fe80000100a00 */
[----:B-1----:R-:W-:Y:S04]  /*203c0*/  STL.64 [R1+0x1908], R46 ;  /* 0x0019082e01007387 */ /* 0x002fe80000100a00 */
[----:B------:R-:W-:Y:S04]  /*203d0*/  STL.64 [R1+0x1900], R44 ;  /* 0x0019002c01007387 */ /* 0x000fe80000100a00 */
[----:B------:R-:W-:Y:S04]  /*203e0*/  STL.64 [R1+0x1978], R10 ;  /* 0x0019780a01007387 */ /* 0x000fe80000100a00 */
[----:B------:R-:W-:Y:S04]  /*203f0*/  STL.64 [R1+0x1970], R8 ;  /* 0x0019700801007387 */ /* 0x000fe80000100a00 */
[----:B------:R-:W-:Y:S04]  /*20400*/  STL.64 [R1+0x450], R12 ;  /* 0x0004500c01007387 */ /* 0x000fe80000100a00 */
[----:B------:R-:W-:Y:S04]  /*20410*/  STL.64 [R1+0x458], R14 ;  /* 0x0004580e01007387 */ /* 0x000fe80000100a00 */
[----:B------:R-:W2:Y:S04]  /*20420*/  LDL.LU R52, [R1+0x200] ;  /* 0x0002000001347983 */ /* 0x000ea80000300800 */
[----:B------:R-:W2:Y:S04]  /*20430*/  LDL.LU R53, [R1+0x204] ;  /* 0x0002040001357983 */ /* 0x000ea80000300800 */
[----:B------:R-:W3:Y:S04]  /*20440*/  LDL.LU R54, [R1+0x208] ;  /* 0x0002080001367983 */ /* 0x000ee80000300800 */
[----:B------:R-:W3:Y:S04]  /*20450*/  LDL.LU R55, [R1+0x20c] ;  /* 0x00020c0001377983 */ /* 0x000ee80000300800 */
[----:B---3--:R-:W-:Y:S04]  /*20460*/  STL.64 [R1+0x1918], R54 ;  /* 0x0019183601007387 */ /* 0x008fe80000100a00 */
[----:B--2---:R0:W-:Y:S04]  /*20470*/  STL.64 [R1+0x1910], R52 ;  /* 0x0019103401007387 */ /* 0x0041e80000100a00 */
[----:B0-----:R-:W2:Y:S04]  /*20480*/  LDL.LU R52, [R1+0x300] ;  /* 0x0003000001347983 */ /* 0x001ea80000300800 */
        /* <DEDUP_REMOVED lines=15> */
[----:B------:R-:W4:Y:S04]  /*20580*/  LDL.LU R40, [R1+0x2c0] ;  /* 0x0002c00001287983 */ /* 0x000f280000300800 */
[----:B------:R-:W4:Y:S04]  /*20590*/  LDL.LU R41, [R1+0x2c4] ;  /* 0x0002c40001297983 */ /* 0x000f280000300800 */
[----:B------:R-:W2:Y:S04]  /*205a0*/  LDL.LU R42, [R1+0x2c8] ;  /* 0x0002c800012a7983 */ /* 0x000ea80000300800 */
[----:B------:R-:W2:Y:S01]  /*205b0*/  LDL.LU R43, [R1+0x2cc] ;  /* 0x0002cc00012b7983 */ /* 0x000ea20000300800 */
[----:B------:R-:W0:Y:S01]  /*205c0*/  S2R R57, SR_TID.X ;  /* 0x0000000000397919 */ /* 0x000e220000002100 */
[----:B------:R-:W1:Y:S01]  /*205d0*/  S2R R56, SR_TID.X ;  /* 0x0000000000387919 */ /* 0x000e620000002100 */
[----:B0-----:R-:W-:Y:S01]  /*205e0*/  LOP3.LUT R57, R57, 0x7, RZ, 0xc0, !PT ;  /* 0x0000000739397812 */ /* 0x001fe200078ec0ff */
[----:B-1----:R-:W-:-:S04]  /*205f0*/  IMAD.SHL.U32 R51, R56, 0x2, RZ ;  /* 0x0000000238337824 */ /* 0x002fc800078e00ff */
[----:B------:R-:W-:Y:S02]  /*20600*/  IMAD R57, R57, 0x110, RZ ;  /* 0x0000011039397824 */ /* 0x000fe400078e02ff */
[----:B------:R-:W-:Y:S01]  /*20610*/  IMAD.SHL.U32 R56, R56, 0x80, RZ ;  /* 0x0000008038387824 */ /* 0x000fe200078e00ff */
[----:B--2---:R-:W-:Y:S04]  /*20620*/  STL.64 [R1+0x1968], R42 ;  /* 0x0019682a01007387 */ /* 0x004fe80000100a00 */
[----:B----4-:R0:W-:Y:S04]  /*20630*/  STL.64 [R1+0x1960], R40 ;  /* 0x0019602801007387 */ /* 0x0101e80000100a00 */
[----:B0-----:R-:W2:Y:S04]  /*20640*/  LDL.LU R40, [R1+0x360] ;  /* 0x0003600001287983 */ /* 0x001ea80000300800 */
[----:B------:R-:W2:Y:S04]  /*20650*/  LDL.LU R41, [R1+0x364] ;  /* 0x0003640001297983 */ /* 0x000ea80000300800 */
[----:B------:R-:W2:Y:S04]  /*20660*/  LDL.LU R42, [R1+0x368] ;  /* 0x00036800012a7983 */ /* 0x000ea80000300800 */
[----:B------:R-:W2:Y:S04]  /*20670*/  LDL.LU R43, [R1+0x36c] ;  /* 0x00036c00012b7983 */ /* 0x000ea80000300800 */
[----:B------:R-:W4:Y:S04]  /*20680*/  LDL.LU R12, [R1+0x380] ;  /* 0x00038000010c7983 */ /* 0x000f280000300800 */
[----:B------:R-:W4:Y:S04]  /*20690*/  LDL.LU R13, [R1+0x384] ;  /* 0x00038400010d7983 */ /* 0x000f280000300800 */
[----:B------:R-:W4:Y:S04]  /*206a0*/  LDL.LU R14, [R1+0x388] ;  /* 0x00038800010e7983 */ /* 0x000f280000300800 */
[----:B------:R-:W4:Y:S04]  /*206b0*/  LDL.LU R15, [R1+0x38c] ;  /* 0x00038c00010f7983 */ /* 0x000f280000300800 */
        /* <DEDUP_REMOVED lines=11> */
[----:B------:R-:W2:Y:S01]  /*20770*/  LDL.LU R35, [R1+0x34c] ;  /* 0x00034c0001237983 */ /* 0x000ea20000300800 */
[----:B------:R-:W-:-:S03]  /*20780*/  LOP3.LUT R57, R57, 0x10, R51, 0x78, !PT ;  /* 0x0000001039397812 */ /* 0x000fc600078e7833 */
[----:B------:R-:W4:Y:S04]  /*20790*/  LDL.LU R28, [R1+0x3c0] ;  /* 0x0003c000011c7983 */ /* 0x000f280000300800 */
[----:B------:R-:W4:Y:S04]  /*207a0*/  LDL.LU R29, [R1+0x3c4] ;  /* 0x0003c400011d7983 */ /* 0x000f280000300800 */
[----:B------:R-:W4:Y:S01]  /*207b0*/  LDL.LU R30, [R1+0x3c8] ;  /* 0x0003c800011e7983 */ /* 0x000f220000300800 */
[----:B------:R-:W-:-:S03]  /*207c0*/  LOP3.LUT R57, R57, 0x800, R56, 0xf8, !PT ;  /* 0x0000080039397812 */ /* 0x000fc600078ef838 */
[----:B------:R-:W4:Y:S04]  /*207d0*/  LDL.LU R31, [R1+0x3cc] ;  /* 0x0003cc00011f7983 */ /* 0x000f280000300800 */
[----:B------:R-:W4:Y:S04]  /*207e0*/  LDL.LU R24, [R1+0x3b0] ;  /* 0x0003b00001187983 */ /* 0x000f280000300800 */
[----:B------:R-:W4:Y:S01]  /*207f0*/  LDL.LU R25, [R1+0x3b4] ;  /* 0x0003b40001197983 */ /* 0x000f220000300800 */
[----:B------:R-:W-:-:S03]  /*20800*/  LOP3.LUT R57, R57, 0x60, RZ, 0x3c, !PT ;  /* 0x0000006039397812 */ /* 0x000fc600078e3cff */
[----:B------:R-:W4:Y:S04]  /*20810*/  LDL.LU R26, [R1+0x3b8] ;  /* 0x0003b800011a7983 */ /* 0x000f280000300800 */
[----:B------:R-:W4:Y:S04]  /*20820*/  LDL.LU R27, [R1+0x3bc] ;  /* 0x0003bc00011b7983 */ /* 0x000f280000300800 */
[----:B------:R-:W4:Y:S04]  /*20830*/  LDL.LU R8, [R1+0x370] ;  /* 0x0003700001087983 */ /* 0x000f280000300800 */
[----:B------:R-:W4:Y:S04]  /*20840*/  LDL.LU R9, [R1+0x374] ;  /* 0x0003740001097983 */ /* 0x000f280000300800 */
[----:B------:R-:W0:Y:S04]  /*20850*/  LDSM.16.MT88.4 R48, [R57+UR5+0x1000] ;  /* 0x001000053930783b */ /* 0x000e280008004200 */
[----:B------:R-:W4:Y:S04]  /*20860*/  LDL.LU R10, [R1+0x378] ;  /* 0x00037800010a7983 */ /* 0x000f280000300800 */
[----:B------:R-:W4:Y:S04]  /*20870*/  LDL.LU R11, [R1+0x37c] ;  /* 0x00037c00010b7983 */ /* 0x000f280000300800 */
[----:B---3--:R-:W-:Y:S04]  /*20880*/  STL.64 [R1+0x1948], R54 ;  /* 0x0019483601007387 */ /* 0x008fe80000100a00 */
[----:B------:R1:W-:Y:S04]  /*20890*/  STL.64 [R1+0x1940], R52 ;  /* 0x0019403401007387 */ /* 0x0003e80000100a00 */
[----:B-1----:R-:W3:Y:S04]  /*208a0*/  LDL.LU R52, [R1+0x330] ;  /* 0x0003300001347983 */ /* 0x002ee80000300800 */
[----:B------:R-:W3:Y:S04]  /*208b0*/  LDL.LU R53, [R1+0x334] ;  /* 0x0003340001357983 */ /* 0x000ee80000300800 */
[----:B------:R-:W3:Y:S04]  /*208c0*/  LDL.LU R54, [R1+0x338] ;  /* 0x0003380001367983 */ /* 0x000ee80000300800 */
[----:B------:R-:W3:Y:S04]  /*208d0*/  LDL.LU R55, [R1+0x33c] ;  /* 0x00033c0001377983 */ /* 0x000ee80000300800 */
[----:B0-----:R-:W-:Y:S04]  /*208e0*/  STL.64 [R1+0x18b8], R50 ;  /* 0x0018b83201007387 */ /* 0x001fe80000100a00 */
[----:B------:R0:W-:Y:S04]  /*208f0*/  STL.64 [R1+0x18b0], R48 ;  /* 0x0018b03001007387 */ /* 0x0001e80000100a00 */
[----:B0-----:R-:W3:Y:S04]  /*20900*/  LDL.LU R48, [R1+0x210] ;  /* 0x0002100001307983 */ /* 0x001ee80000300800 */
[----:B------:R-:W3:Y:S04]  /*20910*/  LDL.LU R49, [R1+0x214] ;  /* 0x0002140001317983 */ /* 0x000ee80000300800 */
[----:B------:R-:W3:Y:S04]  /*20920*/  LDL.LU R50, [R1+0x218] ;  /* 0x0002180001327983 */ /* 0x000ee80000300800 */
[----:B------:R-:W3:Y:S04]  /*20930*/  LDL.LU R51, [R1+0x21c] ;  /* 0x00021c0001337983 */ /* 0x000ee80000300800 */
[----:B------:R-:W3:Y:S04]  /*20940*/  LDL.LU R44, [R1+0x2f0] ;  /* 0x0002f000012c7983 */ /* 0x000ee80000300800 */
[----:B------:R-:W3:Y:S04]  /*20950*/  LDL.LU R45, [R1+0x2f4] ;  /* 0x0002f400012d7983 */ /* 0x000ee80000300800 */
[----:B------:R-:W3:Y:S04]  /*20960*/  LDL.LU R46, [R1+0x2f8] ;  /* 0x0002f800012e7983 */ /* 0x000ee80000300800 */
[----:B------:R-:W3:Y:S01]  /*20970*/  LDL.LU R47, [R1+0x2fc] ;  /* 0x0002fc00012f7983 */ /* 0x000ee20000300800 */
[----:B--2---:R-:W-:Y:S03]  /*20980*/  HMMA.16816.F32.BF16 R4, R4, R58, R32 ;  /* 0x0000003a0404723c */ /* 0x004fe60000041820 */
[----:B------:R-:W4:Y:S01]  /*20990*/  LDL.LU.64 R34, [R1+0x19d8] ;  /* 0x0019d80001227983 */ /* 0x000f220000300a00 */
[----:B------:R-:W-:-:S02]  /*209a0*/  IMAD.SHL.U32 R36, R37, 0x2, RZ ;  /* 0x0000000225247824 */ /* 0x000fc400078e00ff */
[----:B------:R-:W-:Y:S01]  /*209b0*/  IMAD.SHL.U32 R37, R37, 0x80, RZ ;  /* 0x0000008025257824 */ /* 0x000fe200078e00ff */
[----:B------:R-:W2:Y:S02]  /*209c0*/  LDL.LU.64 R32, [R1+0x19d0] ;  /* 0x0019d00001207983 */ /* 0x000ea40000300a00 */
[----:B------:R-:W-:-:S04]  /*209d0*/  LOP3.LUT R39, R39, 0x10, R36, 0x78, !PT ;  /* 0x0000001027277812 */ /* 0x000fc800078e7824 */
[----:B------:R-:W-:-:S04]  /*209e0*/  LOP3.LUT R39, R39, 0x800, R37, 0xf8, !PT ;  /* 0x0000080027277812 */ /* 0x000fc800078ef825 */
[----:B------:R-:W-:-:S06]  /*209f0*/  LOP3.LUT R39, R39, 0x20, RZ, 0x3c, !PT ;  /* 0x0000002027277812 */ /* 0x000fcc00078e3cff */
[----:B------:R-:W-:Y:S04]  /*20a00*/  LDSM.16.MT88.4 R36, [R39+UR5+0x1080] ;  /* 0x001080052724783b */ /* 0x000fe80008004200 */
[----:B------:R-:W-:Y:S04]  /*20a10*/  STL.64 [R1+0x410], R4 ;  /* 0x0004100401007387 */ /* 0x000fe80000100a00 */
[----:B------:R-:W-:Y:S04]  /*20a20*/  STL.64 [R1+0x418], R6 ;  /* 0x0004180601007387 */ /* 0x000fe80000100a00 */
[----:B------:R-:W0:Y:S04]  /*20a30*/  LDSM.16.MT88.4 R4, [R57+UR5+0x1080] ;  /* 0x001080053904783b */ /* 0x000e280008004200 */
[----:B0-----:R-:W-:Y:S04]  /*20a40*/  STL.64 [R1+0x1850], R6 ;  /* 0x0018500601007387 */ /* 0x001fe80000100a00 */
[----:B------:R0:W-:Y:S04]  /*20a50*/  STL.64 [R1+0x1848], R4 ;  /* 0x0018480401007387 */ /* 0x0001e80000100a00 */
[----:B0-----:R-:W2:Y:S04]  /*20a60*/  LDL.LU R4, [R1+0x220] ;  /* 0x0002200001047983 */ /* 0x001ea80000300800 */
[----:B------:R-:W2:Y:S04]  /*20a70*/  LDL.LU R5, [R1+0x224] ;  /* 0x0002240001057983 */ /* 0x000ea80000300800 */
[----:B------:R-:W2:Y:S04]  /*20a80*/  LDL.LU R6, [R1+0x228] ;  /* 0x0002280001067983 */ /* 0x000ea80000300800 */
[----:B------:R-:W2:Y:S01]  /*20a90*/  LDL.LU R7, [R1+0x22c] ;  /* 0x00022c0001077983 */ /* 0x000ea20000300800 */
[----:B----4-:R-:W-:-:S15]  /*20aa0*/  HMMA.16816.F32.BF16 R28, R36, R34, R28 ;  /* 0x00000022241c723c */ /* 0x010fde000004181c */
[----:B------:R-:W-:-:S04]  /*20ab0*/  NOP ;  /* 0x0000000000007918 */ /* 0x000fc80000000000 */
[----:B------:R-:W-:Y:S04]  /*20ac0*/  STL.64 [R1+0x3c0], R28 ;  /* 0x0003c01c01007387 */ /* 0x000fe80000100a00 */
[----:B------:R0:W-:Y:S04]  /*20ad0*/  STL.64 [R1+0x3c8], R30 ;  /* 0x0003c81e01007387 */ /* 0x0001e80000100a00 */
[----:B0-----:R-:W4:Y:S04]  /*20ae0*/  LDL.LU.64 R30, [R1+0x19c8] ;  /* 0x0019c800011e7983 */ /* 0x001f280000300a00 */
[----:B------:R-:W2:Y:S01]  /*20af0*/  LDL.LU.64 R28, [R1+0x19c0] ;  /* 0x0019c000011c7983 */ /* 0x000ea20000300a00 */
        /* <DEDUP_REMOVED lines=35> */
[----:B------:R-:W4:Y:S02]  /*20d30*/  LDL.LU.64 R40, [R1+0x1960] ;  /* 0x0019600001287983 */ /* 0x000f240000300a00 */
[----:B----4-:R-:W-:Y:S02]  /*20d40*/  HMMA.16816.F32.BF16 R36, R36, R58, R40 ;  /* 0x0000003a2424723c */ /* 0x010fe40000041828 */
[----:B------:R-:W3:Y:S04]  /*20d50*/  LDL.LU.64 R42, [R1+0x1958] ;  /* 0x00195800012a7983 */ /* 0x000ee80000300a00 */
[----:B------:R-:W3:-:S13]  /*20d60*/  LDL.LU.64 R40, [R1+0x1950] ;  /* 0x0019500001287983 */ /* 0x000eda0000300a00 */
[----:B------:R0:W-:Y:S04]  /*20d70*/  STL.64 [R1+0x230], R36 ;  /* 0x0002302401007387 */ /* 0x0001e80000100a00 */
[----:B------:R1:W-:Y:S04]  /*20d80*/  STL.64 [R1+0x238], R38 ;  /* 0x0002382601007387 */ /* 0x0003e80000100a00 */
[----:B0-----:R-:W4:Y:S04]  /*20d90*/  LDL.LU R36, [R1+0x2d0] ;  /* 0x0002d00001247983 */ /* 0x001f280000300800 */
[----:B------:R-:W4:Y:S04]  /*20da0*/  LDL.LU R37, [R1+0x2d4] ;  /* 0x0002d40001257983 */ /* 0x000f280000300800 */
[----:B-1----:R-:W4:Y:S04]  /*20db0*/  LDL.LU R38, [R1+0x2d8] ;  /* 0x0002d80001267983 */ /* 0x002f280000300800 */
[----:B------:R-:W4:Y:S01]  /*20dc0*/  LDL.LU R39, [R1+0x2dc] ;  /* 0x0002dc0001277983 */ /* 0x000f220000300800 */
[----:B---3--:R-:W-:-:S15]  /*20dd0*/  HMMA.16816.F32.BF16 R52, R40, R34, R52 ;  /* 0x000000222834723c */ /* 0x008fde0000041834 */
[----:B------:R-:W-:-:S04]  /*20de0*/  NOP ;  /* 0x0000000000007918 */ /* 0x000fc80000000000 */
[----:B------:R-:W-:Y:S04]  /*20df0*/  STL.64 [R1+0x330], R52 ;  /* 0x0003303401007387 */ /* 0x000fe80000100a00 */
[----:B------:R0:W-:Y:S04]  /*20e00*/  STL.64 [R1+0x338], R54 ;  /* 0x0003383601007387 */ /* 0x0001e80000100a00 */
[----:B0-----:R-:W3:Y:S04]  /*20e10*/  LDL.LU.64 R54, [R1+0x1948] ;  /* 0x0019480001367983 */ /* 0x001ee80000300a00 */
[----:B------:R-:W3:Y:S02]  /*20e20*/  LDL.LU.64 R52, [R1+0x1940] ;  /* 0x0019400001347983 */ /* 0x000ee40000300a00 */
        /* <DEDUP_REMOVED lines=11> */
[----:B------:R-:W3:Y:S01]  /*20ee0*/  LDL.LU.64 R52, [R1+0x1920] ;  /* 0x0019200001347983 */ /* 0x000ee20000300a00 */
[C---:B------:R-:W-:Y:S08]  /*20ef0*/  HMMA.16816.F32.BF16 R44, R40.reuse, R18, R44 ;  /* 0x00000012282c723c */ /* 0x040ff0000004182c */
[----:B---3--:R-:W-:-:S15]  /*20f00*/  HMMA.16816.F32.BF16 R52, R40, R22, R52 ;  /* 0x000000162834723c */ /* 0x008fde0000041834 */
[----:B------:R-:W-:-:S04]  /*20f10*/  NOP ;  /* 0x0000000000007918 */ /* 0x000fc80000000000 */
[----:B------:R-:W-:Y:S04]  /*20f20*/  STL.64 [R1+0x300], R52 ;  /* 0x0003003401007387 */ /* 0x000fe80000100a00 */
[----:B------:R0:W-:Y:S04]  /*20f30*/  STL.64 [R1+0x308], R54 ;  /* 0x0003083601007387 */ /* 0x0001e80000100a00 */
[----:B0-----:R-:W3:Y:S04]  /*20f40*/  LDL.LU.64 R54, [R1+0x1918] ;  /* 0x0019180001367983 */ /* 0x001ee80000300a00 */
[----:B------:R-:W3:Y:S04]  /*20f50*/  LDL.LU.64 R52, [R1+0x1910] ;  /* 0x0019100001347983 */ /* 0x000ee80000300a00 */
[----:B------:R-:W-:Y:S04]  /*20f60*/  STL.64 [R1+0x18f0], R22 ;  /* 0x0018f01601007387 */ /* 0x000fe80000100a00 */
[----:B--2---:R0:W-:Y:S04]  /*20f70*/  STL.64 [R1+0x18e8], R20 ;  /* 0x0018e81401007387 */ /* 0x0041e80000100a00 */
[----:B0-----:R-:W2:Y:S04]  /*20f80*/  LDL.LU R20, [R1+0x2e0] ;  /* 0x0002e00001147983 */ /* 0x001ea80000300800 */
[----:B------:R-:W2:Y:S04]  /*20f90*/  LDL.LU R21, [R1+0x2e4] ;  /* 0x0002e40001157983 */ /* 0x000ea80000300800 */
[----:B------:R-:W2:Y:S04]  /*20fa0*/  LDL.LU R22, [R1+0x2e8] ;  /* 0x0002e80001167983 */ /* 0x000ea80000300800 */
[----:B------:R-:W2:Y:S04]  /*20fb0*/  LDL.LU R23, [R1+0x2ec] ;  /* 0x0002ec0001177983 */ /* 0x000ea80000300800 */
[----:B------:R-:W-:Y:S04]  /*20fc0*/  STL.64 [R1+0x2f0], R44 ;  /* 0x0002f02c01007387 */ /* 0x000fe80000100a00 */
[----:B------:R0:W-:Y:S04]  /*20fd0*/  STL.64 [R1+0x2f8], R46 ;  /* 0x0002f82e01007387 */ /* 0x0001e80000100a00 */
[----:B0-----:R-:W3:Y:S04]  /*20fe0*/  LDL.LU.64 R46, [R1+0x1908] ;  /* 0x00190800012e7983 */ /* 0x001ee80000300a00 */
[----:B------:R-:W3:Y:S04]  /*20ff0*/  LDL.LU.64 R44, [R1+0x1900] ;  /* 0x00190000012c7983 */ /* 0x000ee80000300a00 */
[----:B------:R-:W-:Y:S04]  /*21000*/  STL.64 [R1+0x18e0], R14 ;  /* 0x0018e00e01007387 */ /* 0x000fe80000100a00 */
[----:B------:R4:W-:Y:S01]  /*21010*/  STL.64 [R1+0x18d8], R12 ;  /* 0x0018d80c01007387 */ /* 0x0009e20000100a00 */
[C---:B------:R-:W-:Y:S08]  /*21020*/  HMMA.16816.F32.BF16 R4, R40.reuse, R58, R4 ;  /* 0x0000003a2804723c */ /* 0x040ff00000041804 */
[C---:B--2---:R-:W-:Y:S08]  /*21030*/  HMMA.16816.F32.BF16 R20, R40.reuse, R14, R20 ;  /* 0x0000000e2814723c */ /* 0x044ff00000041814 */
[----:B----4-:R-:W-:Y:S11]  /*21040*/  HMMA.16816.F32.BF16 R12, R40, R10, R36 ;  /* 0x0000000a280c723c */ /* 0x010ff60000041824 */
[----:B------:R-:W-:Y:S04]  /*21050*/  STL.64 [R1+0x250], R20 ;  /* 0x0002501401007387 */ /* 0x000fe80000100a00 */
[----:B------:R-:W-:Y:S04]  /*21060*/  STL.64 [R1+0x258], R22 ;  /* 0x0002581601007387 */ /* 0x000fe80000100a00 */
[----:B------:R-:W-:Y:S04]  /*21070*/  STL.64 [R1+0x18d0], R10 ;  /* 0x0018d00a01007387 */ /* 0x000fe80000100a00 */
[----:B------:R3:W-:Y:S04]  /*21080*/  STL.64 [R1+0x18c8], R8 ;  /* 0x0018c80801007387 */ /* 0x0007e80000100a00 */
[----:B------:R-:W-:Y:S04]  /*21090*/  STL.64 [R1+0x240], R12 ;  /* 0x0002400c01007387 */ /* 0x000fe80000100a00 */
[----:B------:R-:W-:Y:S04]  /*210a0*/  STL.64 [R1+0x248], R14 ;  /* 0x0002480e01007387 */ /* 0x000fe80000100a00 */
[----:B------:R-:W-:Y:S04]  /*210b0*/  STL.64 [R1+0x18c0], R58 ;  /* 0x0018c03a01007387 */ /* 0x000fe80000100a00 */
[----:B------:R-:W-:Y:S04]  /*210c0*/  STL.64 [R1+0x180], R4 ;  /* 0x0001800401007387 */ /* 0x000fe80000100a00 */
[----:B------:R0:W-:Y:S01]  /*210d0*/  STL.64 [R1+0x188], R6 ;  /* 0x0001880601007387 */ /* 0x0001e20000100a00 */
[C---:B---3--:R-:W-:Y:S08]  /*210e0*/  HMMA.16816.F32.BF16 R8, R44.reuse, R34, R48 ;  /* 0x000000222c08723c */ /* 0x048ff00000041830 */
[C---:B0-----:R-:W-:Y:S01]  /*210f0*/  HMMA.16816.F32.BF16 R4, R44.reuse, R30, R52 ;  /* 0x0000001e2c04723c */ /* 0x041fe20000041834 */
[----:B------:R-:W-:Y:S10]  /*21100*/  STL.64 [R1+0x18a8], R30 ;  /* 0x0018a81e01007387 */ /* 0x000ff40000100a00 */
[----:B------:R-:W-:Y:S04]  /*21110*/  STL.64 [R1+0xd0], R8 ;  /* 0x0000d00801007387 */ /* 0x000fe80000100a00 */
[----:B------:R-:W-:Y:S04]  /*21120*/  STL.64 [R1+0xd8], R10 ;  /* 0x0000d80a01007387 */ /* 0x000fe80000100a00 */
[----:B------:R-:W-:Y:S04]  /*21130*/  STL.64 [R1+0x18a0], R28 ;  /* 0x0018a01c01007387 */ /* 0x000fe80000100a00 */
[----:B------:R0:W-:Y:S04]  /*21140*/  STL.64 [R1+0x80], R4 ;  /* 0x0000800401007387 */ /* 0x0001e80000100a00 */
[----:B------:R1:W-:Y:S04]  /*21150*/  STL.64 [R1+0x88], R6 ;  /* 0x0000880601007387 */ /* 0x0003e80000100a00 */
[----:B0-----:R-:W2:Y:S04]  /*21160*/  LDL.LU R4, [R1+0x40] ;  /* 0x0000400001047983 */ /* 0x001ea80000300800 */
[----:B------:R-:W2:Y:S04]  /*21170*/  LDL.LU R5, [R1+0x44] ;  /* 0x0000440001057983 */ /* 0x000ea80000300800 */
[----:B-1----:R-:W3:Y:S04]  /*21180*/  LDL.LU R6, [R1+0x48] ;  /* 0x0000480001067983 */ /* 0x002ee80000300800 */
        /* <DEDUP_REMOVED lines=9> */
[----:B------:R-:W4:Y:S04]  /*21220*/  LDL.LU R38, [R1+0x158] ;  /* 0x0001580001267983 */ /* 0x000f280000300800 */
[----:B------:R-:W4:Y:S04]  /*21230*/  LDL.LU R39, [R1+0x15c] ;  /* 0x00015c0001277983 */ /* 0x000f280000300800 */
[----:B---3--:R-:W-:Y:S04]  /*21240*/  STL.64 [R1+0x1870], R6 ;  /* 0x0018700601007387 */ /* 0x008fe80000100a00 */
[----:B--2---:R0:W-:Y:S04]  /*21250*/  STL.64 [R1+0x1868], R4 ;  /* 0x0018680401007387 */ /* 0x0041e80000100a00 */
[----:B0-----:R-:W2:Y:S04]  /*21260*/  LDL.LU R4, [R1+0x120] ;  /* 0x0001200001047983 */ /* 0x001ea80000300800 */
[----:B------:R-:W2:Y:S04]  /*21270*/  LDL.LU R5, [R1+0x124] ;  /* 0x0001240001057983 */ /* 0x000ea80000300800 */
[----:B------:R-:W3:Y:S04]  /*21280*/  LDL.LU R6, [R1+0x128] ;  /* 0x0001280001067983 */ /* 0x000ee80000300800 */
[----:B------:R-:W3:Y:S04]  /*21290*/  LDL.LU R7, [R1+0x12c] ;  /* 0x00012c0001077983 */ /* 0x000ee80000300800 */
[----:B------:R-:W2:Y:S04]  /*212a0*/  LDL.LU R56, [R1+0x1b0] ;  /* 0x0001b00001387983 */ /* 0x000ea80000300800 */
        /* <DEDUP_REMOVED lines=32> */
[----:B------:R-:W3:Y:S01]  /*214b0*/  LDL.LU R7, [R1+0x13c] ;  /* 0x00013c0001077983 */ /* 0x000ee20000300800 */
[----:B----4-:R-:W-:Y:S01]  /*214c0*/  HMMA.16816.F32.BF16 R20, R44, R26, R20 ;  /* 0x0000001a2c14723c */ /* 0x010fe20000041814 */
[----:B------:R-:W-:-:S02]  /*214d0*/  IMAD.MOV.U32 R43, RZ, RZ, R61 ;  /* 0x000000ffff2b7224 */ /* 0x000fc400078e003d */
[----:B---3--:R-:W-:Y:S04]  /*214e0*/  STL.64 [R1+0x1890], R6 ;  /* 0x0018900601007387 */ /* 0x008fe80000100a00 */
[----:B--2---:R0:W-:Y:S04]  /*214f0*/  STL.64 [R1+0x1888], R4 ;  /* 0x0018880401007387 */ /* 0x0041e80000100a00 */
[----:B0-----:R-:W2:Y:S04]  /*21500*/  LDL.LU R4, [R1+0x140] ;  /* 0x0001400001047983 */ /* 0x001ea80000300800 */
[----:B------:R-:W2:Y:S04]  /*21510*/  LDL.LU R5, [R1+0x144] ;  /* 0x0001440001057983 */ /* 0x000ea80000300800 */
[----:B------:R-:W2:Y:S04]  /*21520*/  LDL.LU R6, [R1+0x148] ;  /* 0x0001480001067983 */ /* 0x000ea80000300800 */
[----:B------:R-:W2:Y:S04]  /*21530*/  LDL.LU R7, [R1+0x14c] ;  /* 0x00014c0001077983 */ /* 0x000ea80000300800 */
[----:B------:R-:W3:Y:S04]  /*21540*/  LDL.LU R40, [R1] ;  /* 0x0000000001287983 */ /* 0x000ee80000300800 */
[----:B------:R-:W3:Y:S04]  /*21550*/  LDL.LU R41, [R1+0x4] ;  /* 0x0000040001297983 */ /* 0x000ee80000300800 */
[----:B------:R-:W3:Y:S04]  /*21560*/  LDL.LU R42, [R1+0x8] ;  /* 0x00000800012a7983 */ /* 0x000ee80000300800 */
[----:B------:R-:W4:Y:S04]  /*21570*/  LDL.LU R61, [R1+0x18f8] ;  /* 0x0018f800013d7983 */ /* 0x000f280000300800 */
[----:B------:R-:W-:Y:S04]  /*21580*/  STL.64 [R1+0x60], R20 ;  /* 0x0000601401007387 */ /* 0x000fe80000100a00 */
[----:B------:R0:W-:Y:S04]  /*21590*/  STL.64 [R1+0x68], R22 ;  /* 0x0000681601007387 */ /* 0x0001e80000100a00 */
[----:B0-----:R-:W2:Y:S01]  /*215a0*/  LDL.LU.64 R22, [R1+0x18f0] ;  /* 0x0018f00001167983 */ /* 0x001ea20000300a00 */
[C---:B------:R-:W-:Y:S03]  /*215b0*/  HMMA.16816.F32.BF16 R12, R44.reuse, R18, R12 ;  /* 0x000000122c0c723c */ /* 0x040fe6000004180c */
[----:B------:R-:W3:Y:S05]  /*215c0*/  LDL.LU.64 R20, [R1+0x18e8] ;  /* 0x0018e80001147983 */ /* 0x000eea0000300a00 */
[----:B--2---:R-:W-:-:S15]  /*215d0*/  HMMA.16816.F32.BF16 R52, R44, R22, R52 ;  /* 0x000000162c34723c */ /* 0x004fde0000041834 */
[----:B------:R-:W-:-:S04]  /*215e0*/  NOP ;  /* 0x0000000000007918 */ /* 0x000fc80000000000 */
[----:B------:R0:W-:Y:S04]  /*215f0*/  STL.64 [R1+0x50], R52 ;  /* 0x0000503401007387 */ /* 0x0001e80000100a00 */
[----:B------:R1:W-:Y:S04]  /*21600*/  STL.64 [R1+0x58], R54 ;  /* 0x0000583601007387 */ /* 0x0003e80000100a00 */
[----:B0-----:R-:W2:Y:S04]  /*21610*/  LDL.LU R52, [R1+0x20] ;  /* 0x0000200001347983 */ /* 0x001ea80000300800 */
[----:B------:R-:W2:Y:S04]  /*21620*/  LDL.LU R53, [R1+0x24] ;  /* 0x0000240001357983 */ /* 0x000ea80000300800 */
[----:B-1----:R-:W2:Y:S04]  /*21630*/  LDL.LU R54, [R1+0x28] ;  /* 0x0000280001367983 */ /* 0x002ea80000300800 */
        /* <DEDUP_REMOVED lines=10> */
[----:B----4-:R-:W-:Y:S01]  /*216e0*/  IMAD.MOV.U32 R55, RZ, RZ, R61 ;  /* 0x000000ffff377224 */ /* 0x010fe200078e003d */
[----:B--2---:R-:W-:-:S15]  /*216f0*/  HMMA.16816.F32.BF16 R56, R44, R10, R56 ;  /* 0x0000000a2c38723c */ /* 0x004fde0000041838 */
[----:B------:R-:W-:-:S04]  /*21700*/  NOP ;  /* 0x0000000000007918 */ /* 0x000fc80000000000 */
[----:B------:R-:W-:Y:S04]  /*21710*/  STL.64 [R1+0x430], R56 ;  /* 0x0004303801007387 */ /* 0x000fe80000100a00 */
[----:B------:R0:W-:Y:S01]  /*21720*/  STL [R1+0x438], R58 ;  /* 0x0004383a01007387 */ /* 0x0001e20000100800 */
[----:B------:R-:W-:-:S03]  /*21730*/  IMAD.MOV.U32 R61, RZ, RZ, R59 ;  /* 0x000000ffff3d7224 */ /* 0x000fc600078e003b */
[----:B0-----:R-:W2:Y:S02]  /*21740*/  LDL.LU.64 R58, [R1+0x18c0] ;  /* 0x0018c000013a7983 */ /* 0x001ea40000300a00 */
[----:B--2---:R-:W-:Y:S02]  /*21750*/  HMMA.16816.F32.BF16 R44, R44, R58, R48 ;  /* 0x0000003a2c2c723c */ /* 0x004fe40000041830 */
[----:B------:R-:W2:Y:S04]  /*21760*/  LDL.LU.64 R50, [R1+0x18b8] ;  /* 0x0018b80001327983 */ /* 0x000ea80000300a00 */
[----:B------:R-:W2:-:S13]  /*21770*/  LDL.LU.64 R48, [R1+0x18b0] ;  /* 0x0018b00001307983 */ /* 0x000e9a0000300a00 */
[----:B------:R0:W-:Y:S04]  /*21780*/  STL.64 [R1+0x1b0], R44 ;  /* 0x0001b02c01007387 */ /* 0x0001e80000100a00 */
[----:B------:R1:W-:Y:S04]  /*21790*/  STL.64 [R1+0x1b8], R46 ;  /* 0x0001b82e01007387 */ /* 0x0003e80000100a00 */
[----:B0-----:R-:W4:Y:S04]  /*217a0*/  LDL.LU R44, [R1+0x160] ;  /* 0x00016000012c7983 */ /* 0x001f280000300800 */
[----:B------:R-:W4:Y:S04]  /*217b0*/  LDL.LU R45, [R1+0x164] ;  /* 0x00016400012d7983 */ /* 0x000f280000300800 */
[----:B-1----:R-:W4:Y:S04]  /*217c0*/  LDL.LU R46, [R1+0x168] ;  /* 0x00016800012e7983 */ /* 0x002f280000300800 */
[----:B------:R-:W4:Y:S01]  /*217d0*/  LDL.LU R47, [R1+0x16c] ;  /* 0x00016c00012f7983 */ /* 0x000f220000300800 */
[----:B--2---:R-:W-:-:S15]  /*217e0*/  HMMA.16816.F32.BF16 R28, R48, R34, R28 ;  /* 0x00000022301c723c */ /* 0x004fde000004181c */
[----:B------:R-:W-:-:S04]  /*217f0*/  NOP ;  /* 0x0000000000007918 */ /* 0x000fc80000000000 */
[----:B------:R-:W-:Y:S04]  /*21800*/  STL.64 [R1+0x530], R28 ;  /* 0x0005301c01007387 */ /* 0x000fe80000100a00 */
[----:B------:R0:W-:Y:S04]  /*21810*/  STL.64 [R1+0x538], R30 ;  /* 0x0005381e01007387 */ /* 0x0001e80000100a00 */
[----:B0-----:R-:W4:Y:S01]  /*21820*/  LDL.LU.64 R30, [R1+0x18a8] ;  /* 0x0018a800011e7983 */ /* 0x001f220000300a00 */
[C---:B------:R-:W-:Y:S08]  /*21830*/  HMMA.16816.F32.BF16 R36, R48.reuse, R26, R36 ;  /* 0x0000001a3024723c */ /* 0x040ff00000041824 */
[C---:B------:R-:W-:Y:S01]  /*21840*/  HMMA.16816.F32.BF16 R4, R48.reuse, R22, R4 ;  /* 0x000000163004723c */ /* 0x040fe20000041804 */
[----:B------:R-:W2:Y:S07]  /*21850*/  LDL.LU.64 R28, [R1+0x18a0] ;  /* 0x0018a000011c7983 */ /* 0x000eae0000300a00 */
[----:B----4-:R-:W-:-:S15]  /*21860*/  HMMA.16816.F32.BF16 R44, R48, R30, R44 ;  /* 0x0000001e302c723c */ /* 0x010fde000004182c */
[----:B------:R-:W-:-:S04]  /*21870*/  NOP ;  /* 0x0000000000007918 */ /* 0x000fc80000000000 */
[----:B------:R0:W-:Y:S04]  /*21880*/  STL.64 [R1+0x520], R44 ;  /* 0x0005202c01007387 */ /* 0x0001e80000100a00 */
[----:B------:R1:W-:Y:S04]  /*21890*/  STL.64 [R1+0x528], R46 ;  /* 0x0005282e01007387 */ /* 0x0003e80000100a00 */
[----:B0-----:R-:W4:Y:S04]  /*218a0*/  LDL.LU R44, [R1+0x1a0] ;  /* 0x0001a000012c7983 */ /* 0x001f280000300800 */
[----:B------:R0:W-:Y:S04]  /*218b0*/  STL.64 [R1+0x510], R36 ;  /* 0x0005102401007387 */ /* 0x0001e80000100a00 */
[----:B------:R0:W-:Y:S04]  /*218c0*/  STL.64 [R1+0x518], R38 ;  /* 0x0005182601007387 */ /* 0x0001e80000100a00 */
[----:B------:R-:W4:Y:S04]  /*218d0*/  LDL.LU R45, [R1+0x1a4] ;  /* 0x0001a400012d7983 */ /* 0x000f280000300800 */
[----:B-1----:R-:W4:Y:S04]  /*218e0*/  LDL.LU R46, [R1+0x1a8] ;  /* 0x0001a800012e7983 */ /* 0x002f280000300800 */
[----:B------:R-:W4:Y:S04]  /*218f0*/  LDL.LU R47, [R1+0x1ac] ;  /* 0x0001ac00012f7983 */ /* 0x000f280000300800 */
[----:B0-----:R-:W2:Y:S04]  /*21900*/  LDL.LU R36, [R1+0x2b0] ;  /* 0x0002b00001247983 */ /* 0x001ea80000300800 */
[----:B------:R-:W2:Y:S01]  /*21910*/  LDL.LU R37, [R1+0x2b4] ;  /* 0x0002b40001257983 */ /* 0x000ea20000300800 */
[----:B------:R-:W-:-:S03]  /*21920*/  IMAD.MOV.U32 R38, RZ, RZ, R33 ;  /* 0x000000ffff267224 */ /* 0x000fc600078e0021 */
[----:B------:R-:W2:Y:S04]  /*21930*/  LDL.LU R33, [R1+0x1898] ;  /* 0x0018980001217983 */ /* 0x000ea80000300800 */
        /* <DEDUP_REMOVED lines=27> */
[----:B0-----:R-:W3:Y:S04]  /*21af0*/  LDL.LU R48, [R1+0x10] ;  /* 0x0000100001307983 */ /* 0x001ee80000300800 */
[----:B------:R-:W3:Y:S04]  /*21b00*/  LDL.LU R49, [R1+0x14] ;  /* 0x0000140001317983 */ /* 0x000ee80000300800 */
[----:B-1----:R-:W3:Y:S04]  /*21b10*/  LDL.LU R50, [R1+0x18] ;  /* 0x0000180001327983 */ /* 0x002ee80000300800 */
[----:B------:R-:W-:Y:S01]  /*21b20*/  STL.64 [R1+0x1830], R58 ;  /* 0x0018303a01007387 */ /* 0x000fe20000100a00 */
[----:B------:R-:W0:Y:S01]  /*21b30*/  S2R R56, SR_TID.X ;  /* 0x0000000000387919 */ /* 0x000e220000002100 */
[----:B------:R-:W-:-:S02]  /*21b40*/  IMAD.MOV.U32 R51, RZ, RZ, R33 ;  /* 0x000000ffff337224 */ /* 0x000fc400078e0021 */
[----:B------:R-:W-:Y:S01]  /*21b50*/  IMAD.MOV.U32 R39, RZ, RZ, R24 ;  /* 0x000000ffff277224 */ /* 0x000fe200078e0018 */
[C---:B0-----:R-:W-:Y:S01]  /*21b60*/  LOP3.LUT R24, R56.reuse, 0x7, RZ, 0xc0, !PT ;  /* 0x0000000738187812 */ /* 0x041fe200078ec0ff */
[----:B------:R-:W-:-:S04]  /*21b70*/  IMAD.SHL.U32 R57, R56, 0x2, RZ ;  /* 0x0000000238397824 */ /* 0x000fc800078e00ff */
[----:B------:R-:W-:Y:S02]  /*21b80*/  IMAD R33, R24, 0x110, RZ ;  /* 0x0000011018217824 */ /* 0x000fe400078e02ff */
[----:B------:R-:W-:Y:S02]  /*21b90*/  IMAD.SHL.U32 R56, R56, 0x80, RZ ;  /* 0x0000008038387824 */ /* 0x000fe400078e00ff */
[----:B------:R-:W-:Y:S01]  /*21ba0*/  IMAD R24, R24, 0x90, RZ ;  /* 0x0000009018187824 */ /* 0x000fe200078e02ff */
[----:B------:R-:W-:-:S04]  /*21bb0*/  LOP3.LUT R33, R33, 0x10, R57, 0x78, !PT ;  /* 0x0000001021217812 */ /* 0x000fc800078e7839 */
[----:B------:R-:W-:Y:S02]  /*21bc0*/  LOP3.LUT R33, R33, 0x800, R56, 0xf8, !PT ;  /* 0x0000080021217812 */ /* 0x000fe400078ef838 */
[----:B------:R-:W-:Y:S01]  /*21bd0*/  LOP3.LUT R24, R24, 0x30, R57, 0x78, !PT ;  /* 0x0000003018187812 */ /* 0x000fe200078e7839 */
[----:B--2---:R-:W-:-:S15]  /*21be0*/  HMMA.16816.F32.BF16 R52, R4, R34, R52 ;  /* 0x000000220434723c */ /* 0x004fde0000041834 */
[----:B------:R-:W-:-:S04]  /*21bf0*/  NOP ;  /* 0x0000000000007918 */ /* 0x000fc80000000000 */
[----:B------:R-:W-:Y:S04]  /*21c00*/  STL.64 [R1+0x400], R52 ;  /* 0x0004003401007387 */ /* 0x000fe80000100a00 */
[----:B------:R0:W-:Y:S04]  /*21c10*/  STL.64 [R1+0x408], R54 ;  /* 0x0004083601007387 */ /* 0x0001e80000100a00 */
[----:B0-----:R-:W2:Y:S04]  /*21c20*/  LDL.LU.64 R54, [R1+0x1840] ;  /* 0x0018400001367983 */ /* 0x001ea80000300a00 */
[----:B------:R-:W2:Y:S01]  /*21c30*/  LDL.LU.64 R52, [R1+0x1838] ;  /* 0x0018380001347983 */ /* 0x000ea20000300a00 */
[C---:B---3--:R-:W-:Y:S08]  /*21c40*/  HMMA.16816.F32.BF16 R48, R4.reuse, R30, R48 ;  /* 0x0000001e0430723c */ /* 0x048ff00000041830 */
[C---:B------:R-:W-:Y:S11]  /*21c50*/  HMMA.16816.F32.BF16 R40, R4.reuse, R26, R40 ;  /* 0x0000001a0428723c */ /* 0x040ff60000041828 */
[----:B------:R-:W-:Y:S04]  /*21c60*/  STL.64 [R1+0x3f0], R48 ;  /* 0x0003f03001007387 */ /* 0x000fe80000100a00 */
[----:B------:R-:W-:Y:S04]  /*21c70*/  STL.64 [R1+0x3f8], R50 ;  /* 0x0003f83201007387 */ /* 0x000fe80000100a00 */
[----:B------:R-:W3:Y:S04]  /*21c80*/  LDL.LU R56, [R1+0x3d0] ;  /* 0x0003d00001387983 */ /* 0x000ee80000300800 */
[----:B------:R0:W-:Y:S04]  /*21c90*/  STL.64 [R1+0x40], R40 ;  /* 0x0000402801007387 */ /* 0x0001e80000100a00 */
[----:B------:R1:W-:Y:S04]  /*21ca0*/  STL.64 [R1+0x48], R42 ;  /* 0x0000482a01007387 */ /* 0x0003e80000100a00 */
[----:B------:R-:W3:Y:S04]  /*21cb0*/  LDL.LU R57, [R1+0x3d4] ;  /* 0x0003d40001397983 */ /* 0x000ee80000300800 */
[----:B------:R-:W3:Y:S04]  /*21cc0*/  LDL.LU R58, [R1+0x3d8] ;  /* 0x0003d800013a7983 */ /* 0x000ee80000300800 */
[----:B------:R-:W3:Y:S01]  /*21cd0*/  LDL.LU R59, [R1+0x3dc] ;  /* 0x0003dc00013b7983 */ /* 0x000ee20000300800 */
[----:B------:R-:W-:Y:S01]  /*21ce0*/  LOP3.LUT R24, R24, 0x40, RZ, 0x3c, !PT ;  /* 0x0000004018187812 */ /* 0x000fe200078e3cff */
[C---:B----4-:R-:W-:Y:S08]  /*21cf0*/  HMMA.16816.F32.BF16 R44, R4.reuse, R18, R44 ;  /* 0x00000012042c723c */ /* 0x050ff0000004182c */
[----:B------:R-:W-:Y:S01]  /*21d00*/  HMMA.16816.F32.BF16 R36, R4, R14, R36 ;  /* 0x0000000e0424723c */ /* 0x000fe20000041824 */
[----:B0-----:R-:W4:Y:S01]  /*21d10*/  LDL.LU R40, [R1+0x3e0] ;  /* 0x0003e00001287983 */ /* 0x001f220000300800 */
[----:B-1----:R-:W-:-:S02]  /*21d20*/  IMAD.MOV.U32 R42, RZ, RZ, R21 ;  /* 0x000000ffff2a7224 */ /* 0x002fc400078e0015 */
[----:B------:R-:W-:Y:S02]  /*21d30*/  IMAD.MOV.U32 R43, RZ, RZ, R20 ;  /* 0x000000ffff2b7224 */ /* 0x000fe400078e0014 */
[----:B------:R-:W-:Y:S02]  /*21d40*/  IMAD.MOV.U32 R31, RZ, RZ, R17 ;  /* 0x000000ffff1f7224 */ /* 0x000fe400078e0011 */
[----:B--2---:R-:W-:Y:S01]  /*21d50*/  HMMA.16816.F32.BF16 R48, R4, R22, R52 ;  /* 0x000000160430723c */ /* 0x004fe20000041834 */
[----:B------:R-:W0:Y:S04]  /*21d60*/  LDSM.16.M88.4 R52, [R24+UR5+0x4000] ;  /* 0x004000051834783b */ /* 0x000e280008000200 */
[----:B------:R-:W1:-:S14]  /*21d70*/  LDSM.16.M88.4 R20, [R24+UR5+0x4400] ;  /* 0x004400051814783b */ /* 0x000e5c0008000200 */
[----:B------:R-:W-:Y:S04]  /*21d80*/  STL.64 [R1+0x30], R48 ;  /* 0x0000303001007387 */ /* 0x000fe80000100a00 */
[----:B------:R-:W-:Y:S04]  /*21d90*/  STL.64 [R1+0x38], R50 ;  /* 0x0000383201007387 */ /* 0x000fe80000100a00 */
[----:B------:R-:W4:Y:S04]  /*21da0*/  LDL.LU R41, [R1+0x3e4] ;  /* 0x0003e40001297983 */ /* 0x000f280000300800 */
[----:B------:R-:W-:Y:S04]  /*21db0*/  LDSM.16.MT88.4 R48, [R33+UR5+0x2000] ;  /* 0x002000052130783b */ /* 0x000fe80008004200 */
[----:B0-----:R-:W-:Y:S04]  /*21dc0*/  STL [R1+0x15f0], R54 ;  /* 0x0015f03601007387 */ /* 0x001fe80000100800 */
[----:B------:R-:W-:Y:S04]  /*21dd0*/  STL [R1+0x15ec], R55 ;  /* 0x0015ec3701007387 */ /* 0x000fe80000100800 */
[----:B-1----:R-:W-:Y:S04]  /*21de0*/  STL [R1+0x15e8], R22 ;  /* 0x0015e81601007387 */ /* 0x002fe80000100800 */
[----:B------:R-:W-:Y:S04]  /*21df0*/  STL.64 [R1+0x20], R44 ;  /* 0x0000202c01007387 */ /* 0x000fe80000100a00 */
[----:B------:R-:W-:Y:S04]  /*21e00*/  STL.64 [R1+0x28], R46 ;  /* 0x0000282e01007387 */ /* 0x000fe80000100a00 */
[----:B------:R-:W-:Y:S04]  /*21e10*/  STL [R1+0x15e4], R23 ;  /* 0x0015e41701007387 */ /* 0x000fe80000100800 */
[----:B------:R0:W-:Y:S02]  /*21e20*/  STL.64 [R1+0x10], R36 ;  /* 0x0000102401007387 */ /* 0x0001e40000100a00 */
[----:B0-----:R-:W-:-:S02]  /*21e30*/  IMAD.MOV.U32 R36, RZ, RZ, R16 ;  /* 0x000000ffff247224 */ /* 0x001fc400078e0010 */
[----:B------:R-:W0:Y:S04]  /*21e40*/  LDSM.16.M88.4 R16, [R24+UR5+0x4800] ;  /* 0x004800051810783b */ /* 0x000e280008000200 */
[----:B------:R1:W-:Y:S04]  /*21e50*/  STL.64 [R1+0x18], R38 ;  /* 0x0000182601007387 */ /* 0x0003e80000100a00 */
[----:B------:R-:W2:Y:S01]  /*21e60*/  LDL.LU R30, [R1+0x2a8] ;  /* 0x0002a800011e7983 */ /* 0x000ea20000300800 */
[----:B------:R-:W-:Y:S02]  /*21e70*/  IMAD.MOV.U32 R44, RZ, RZ, R8 ;  /* 0x000000ffff2c7224 */ /* 0x000fe400078e0008 */
[----:B-1----:R-:W-:-:S02]  /*21e80*/  IMAD.MOV.U32 R39, RZ, RZ, R9 ;  /* 0x000000ffff277224 */ /* 0x002fc400078e0009 */
[C---:B---3--:R-:W-:Y:S01]  /*21e90*/  HMMA.16816.F32.BF16 R8, R4.reuse, R10, R56 ;  /* 0x0000000a0408723c */ /* 0x048fe20000041838 */
[----:B0-----:R-:W-:Y:S04]  /*21ea0*/  STL [R1+0x15dc], R18 ;  /* 0x0015dc1201007387 */ /* 0x001fe80000100800 */
[----:B------:R-:W-:Y:S04]  /*21eb0*/  STL [R1+0x15d8], R19 ;  /* 0x0015d81301007387 */ /* 0x000fe80000100800 */
[----:B------:R-:W4:Y:S10]  /*21ec0*/  LDL.LU.64 R58, [R1+0x1830] ;  /* 0x00183000013a7983 */ /* 0x000f340000300a00 */
[----:B------:R-:W-:Y:S01]  /*21ed0*/  STL [R1], R8 ;  /* 0x0000000801007387 */ /* 0x000fe20000100800 */
[----:B----4-:R-:W-:Y:S03]  /*21ee0*/  HMMA.16816.F32.BF16 R56, R4, R58, R40 ;  /* 0x0000003a0438723c */ /* 0x010fe60000041828 */
[----:B------:R-:W3:Y:S01]  /*21ef0*/  LDL.LU R40, [R1+0x260] ;  /* 0x0002600001287983 */ /* 0x000ee20000300800 */
[----:B------:R-:W-:-:S03]  /*21f00*/  IMAD.MOV.U32 R41, RZ, RZ, R25 ;  /* 0x000000ffff297224 */ /* 0x000fc600078e0019 */
[----:B------:R-:W4:Y:S01]  /*21f10*/  LDL.LU R25, [R1+0x182c] ;  /* 0x00182c0001197983 */ /* 0x000f220000300800 */
[----:B------:R-:W-:-:S03]  /*21f20*/  IMAD.MOV.U32 R42, RZ, RZ, R60 ;  /* 0x000000ffff2a7224 */ /* 0x000fc600078e003c */
[----:B------:R-:W0:Y:S04]  /*21f30*/  LDSM.16.M88.4 R4, [R24+UR5+0x5400] ;  /* 0x005400051804783b */ /* 0x000e280008000200 */
[----:B------:R-:W3:Y:S04]  /*21f40*/  LDL.LU R60, [R1+0x1828] ;  /* 0x00182800013c7983 */ /* 0x000ee80000300800 */
[----:B------:R-:W3:Y:S04]  /*21f50*/  LDL.LU R43, [R1+0x26c] ;  /* 0x00026c00012b7983 */ /* 0x000ee80000300800 */
[----:B------:R1:W-:Y:S04]  /*21f60*/  STL [R1+0x1604], R56 ;  /* 0x0016043801007387 */ /* 0x0003e80000100800 */
[----:B------:R1:W-:Y:S04]  /*21f70*/  STL [R1+0x1600], R57 ;  /* 0x0016003901007387 */ /* 0x0003e80000100800 */
[----:B------:R-:W-:Y:S04]  /*21f80*/  STL [R1+0x15fc], R58 ;  /* 0x0015fc3a01007387 */ /* 0x000fe80000100800 */
[----:B------:R-:W-:Y:S04]  /*21f90*/  STL [R1+0x15f8], R59 ;  /* 0x0015f83b01007387 */ /* 0x000fe80000100800 */
[----:B-1----:R-:W3:Y:S04]  /*21fa0*/  LDL.LU R56, [R1+0x290] ;  /* 0x0002900001387983 */ /* 0x002ee80000300800 */
[----:B------:R-:W3:Y:S01]  /*21fb0*/  LDL.LU R57, [R1+0x294] ;  /* 0x0002940001397983 */ /* 0x000ee20000300800 */
[----:B--2---:R-:W-:Y:S01]  /*21fc0*/  HMMA.16816.F32.BF16 R28, R48, R52, R28 ;  /* 0x00000034301c723c */ /* 0x004fe2000004181c */
[----:B------:R-:W-:-:S02]  /*21fd0*/  IMAD.MOV.U32 R45, RZ, RZ, R3 ;  /* 0x000000ffff2d7224 */ /* 0x000fc400078e0003 */
[----:B------:R-:W-:Y:S02]  /*21fe0*/  IMAD.MOV.U32 R46, RZ, RZ, R2 ;  /* 0x000000ffff2e7224 */ /* 0x000fe400078e0002 */
[----:B------:R-:W-:Y:S02]  /*21ff0*/  IMAD.MOV.U32 R47, RZ, RZ, R0 ;  /* 0x000000ffff2f7224 */ /* 0x000fe400078e0000 */
[----:B------:R-:W-:Y:S02]  /*22000*/  IMAD.MOV.U32 R37, RZ, RZ, R13 ;  /* 0x000000ffff257224 */ /* 0x000fe400078e000d */
[----:B------:R-:W-:Y:S02]  /*22010*/  IMAD.MOV.U32 R38, RZ, RZ, R12 ;  /* 0x000000ffff267224 */ /* 0x000fe400078e000c */
[----:B------:R-:W-:Y:S02]  /*22020*/  IMAD.MOV.U32 R3, RZ, RZ, R9 ;  /* 0x000000ffff037224 */ /* 0x000fe400078e0009 */
[----:B------:R-:W-:-:S02]  /*22030*/  IMAD.MOV.U32 R2, RZ, RZ, R10 ;  /* 0x000000ffff027224 */ /* 0x000fc400078e000a */
[----:B------:R-:W-:Y:S01]  /*22040*/  IMAD.MOV.U32 R0, RZ, RZ, R11 ;  /* 0x000000ffff007224 */ /* 0x000fe200078e000b */
[----:B------:R-:W1:Y:S04]  /*22050*/  LDSM.16.M88.4 R12, [R24+UR5+0x4c00] ;  /* 0x004c0005180c783b */ /* 0x000e680008000200 */
[----:B------:R-:W-:Y:S04]  /*22060*/  LDSM.16.M88.4 R8, [R24+UR5+0x5000] ;  /* 0x005000051808783b */ /* 0x000fe80008000200 */
[----:B0-----:R-:W-:Y:S04]  /*22070*/  STL [R1+0x15cc], R6 ;  /* 0x0015cc0601007387 */ /* 0x001fe80000100800 */
[----:B------:R-:W-:Y:S04]  /*22080*/  STL [R1+0x15c8], R7 ;  /* 0x0015c80701007387 */ /* 0x000fe80000100800 */
[----:B------:R-:W-:Y:S04]  /*22090*/  STL.64 [R1+0x2d0], R28 ;  /* 0x0002d01c01007387 */ /* 0x000fe80000100a00 */
[----:B------:R-:W-:Y:S01]  /*220a0*/  STL [R1+0x2d8], R30 ;  /* 0x0002d81e01007387 */ /* 0x000fe20000100800 */
[----:B-1----:R-:W-:Y:S01]  /*220b0*/  HMMA.16816.F32.BF16 R36, R48, R12, R36 ;  /* 0x0000000c3024723c */ /* 0x002fe20000041824 */
[----:B----4-:R-:W-:-:S02]  /*220c0*/  IMAD.MOV.U32 R59, RZ, RZ, R25 ;  /* 0x000000ffff3b7224 */ /* 0x010fc400078e0019 */
[----:B---3--:R-:W-:Y:S02]  /*220d0*/  IMAD.MOV.U32 R58, RZ, RZ, R60 ;  /* 0x000000ffff3a7224 */ /* 0x008fe400078e003c */
[----:B------:R-:W-:Y:S02]  /*220e0*/  IMAD.MOV.U32 R60, RZ, RZ, R31 ;  /* 0x000000ffff3c7224 */ /* 0x000fe400078e001f */
[----:B------:R-:W0:Y:S04]  /*220f0*/  LDSM.16.M88.4 R28, [R24+UR5+0x5800] ;  /* 0x00580005181c783b */ /* 0x000e280008000200 */
[----:B------:R-:W1:Y:S04]  /*22100*/  LDSM.16.M88.4 R24, [R24+UR5+0x5c00] ;  /* 0x005c00051818783b */ /* 0x000e680008000200 */
[----:B------:R-:W-:Y:S01]  /*22110*/  STL [R1+0x15f4], R60 ;  /* 0x0015f43c01007387 */ /* 0x000fe20000100800 */
[C---:B------:R-:W-:Y:S03]  /*22120*/  HMMA.16816.F32.BF16 R56, R48.reuse, R20, R56 ;  /* 0x000000143038723c */ /* 0x040fe60000041838 */
[----:B0-----:R-:W-:Y:S04]  /*22130*/  STL [R1+0x15d0], R30 ;  /* 0x0015d01e01007387 */ /* 0x001fe80000100800 */
[----:B------:R-:W-:Y:S04]  /*22140*/  STL [R1+0x1598], R31 ;  /* 0x0015981f01007387 */ /* 0x000fe80000100800 */
[----:B-1----:R-:W-:Y:S08]  /*22150*/  STL [R1+0x15e0], R26 ;  /* 0x0015e01a01007387 */ /* 0x002ff00000100800 */
[----:B------:R-:W-:Y:S04]  /*22160*/  STL.64 [R1+0x2c0], R56 ;  /* 0x0002c03801007387 */ /* 0x000fe80000100a00 */
[----:B------:R0:W-:Y:S02]  /*22170*/  STL.64 [R1+0x2c8], R58 ;  /* 0x0002c83a01007387 */ /* 0x0001e40000100a00 */
[C---:B0-----:R-:W-:Y:S02]  /*22180*/  HMMA.16816.F32.BF16 R56, R48.reuse, R16, R44 ;  /* 0x000000103038723c */ /* 0x041fe4000004182c */
[----:B------:R-:W-:Y:S04]  /*22190*/  STL [R1+0x15d4], R27 ;  /* 0x0015d41b01007387 */ /* 0x000fe80000100800 */
[----:B------:R-:W2:Y:S02]  /*221a0*/  LDL.LU R44, [R1+0x4b0] ;  /* 0x0004b000012c7983 */ /* 0x000ea40000300800 */
[----:B------:R-:W-:Y:S11]  /*221b0*/  HMMA.16816.F32.BF16 R40, R48, R8, R40 ;  /* 0x000000083028723c */ /* 0x000ff60000041828 */
[----:B------:R-:W-:Y:S04]  /*221c0*/  STL.64 [R1+0x2b0], R56 ;  /* 0x0002b03801007387 */ /* 0x000fe80000100a00 */
[----:B------:R-:W-:Y:S04]  /*221d0*/  STL.64 [R1+0x2b8], R58 ;  /* 0x0002b83a01007387 */ /* 0x000fe80000100a00 */
[----:B------:R-:W2:Y:S04]  /*221e0*/  LDL.LU R45, [R1+0x4b4] ;  /* 0x0004b400012d7983 */ /* 0x000ea80000300800 */
[----:B------:R-:W2:Y:S04]  /*221f0*/  LDL.LU R46, [R1+0x4b8] ;  /* 0x0004b800012e7983 */ /* 0x000ea80000300800 */
[----:B------:R-:W-:Y:S04]  /*22200*/  STL.64 [R1+0x1800], R14 ;  /* 0x0018000e01007387 */ /* 0x000fe80000100a00 */
[----:B------:R0:W-:Y:S04]  /*22210*/  STL.64 [R1+0x17f8], R12 ;  /* 0x0017f80c01007387 */ /* 0x0001e80000100a00 */
[----:B------:R-:W-:Y:S04]  /*22220*/  STL.64 [R1+0x2a0], R36 ;  /* 0x0002a02401007387 */ /* 0x000fe80000100a00 */
[----:B------:R-:W-:Y:S04]  /*22230*/  STL.64 [R1+0x2a8], R38 ;  /* 0x0002a82601007387 */ /* 0x000fe80000100a00 */
[----:B0-----:R-:W3:Y:S04]  /*22240*/  LDL.LU R12, [R1+0x4a0] ;  /* 0x0004a000010c7983 */ /* 0x001ee80000300800 */
[----:B------:R-:W3:Y:S04]  /*22250*/  LDL.LU R13, [R1+0x4a4] ;  /* 0x0004a400010d7983 */ /* 0x000ee80000300800 */
[----:B------:R-:W3:Y:S04]  /*22260*/  LDL.LU R14, [R1+0x4a8] ;  /* 0x0004a800010e7983 */ /* 0x000ee80000300800 */
[----:B------:R-:W3:Y:S04]  /*22270*/  LDL.LU R15, [R1+0x4ac] ;  /* 0x0004ac00010f7983 */ /* 0x000ee80000300800 */
[----:B------:R-:W-:Y:S04]  /*22280*/  STL.64 [R1+0x17f0], R10 ;  /* 0x0017f00a01007387 */ /* 0x000fe80000100a00 */
[----:B------:R0:W-:Y:S04]  /*22290*/  STL.64 [R1+0x17e8], R8 ;  /* 0x0017e80801007387 */ /* 0x0001e80000100a00 */
[----:B0-----:R-:W4:Y:S04]  /*222a0*/  LDL.LU R8, [R1+0x420] ;  /* 0x0004200001087983 */ /* 0x001f280000300800 */
[----:B------:R-:W4:Y:S04]  /*222b0*/  LDL.LU R9, [R1+0x424] ;  /* 0x0004240001097983 */ /* 0x000f280000300800 */
[----:B------:R-:W4:Y:S04]  /*222c0*/  LDL.LU R10, [R1+0x428] ;  /* 0x00042800010a7983 */ /* 0x000f280000300800 */
[----:B------:R-:W4:Y:S01]  /*222d0*/  LDL.LU R11, [R1+0x42c] ;  /* 0x00042c00010b7983 */ /* 0x000f220000300800 */
[----:B------:R-:W0:Y:S01]  /*222e0*/  S2R R39, SR_TID.X ;  /* 0x0000000000277919 */ /* 0x000e220000002100 */
[----:B------:R-:W1:Y:S01]  /*222f0*/  S2R R37, SR_TID.X ;  /* 0x0000000000257919 */ /* 0x000e620000002100 */
[----:B------:R-:W-:-:S02]  /*22300*/  IMAD.MOV.U32 R59, RZ, RZ, R43 ;  /* 0x000000ffff3b7224 */ /* 0x000fc400078e002b */
[----:B------:R-:W-:Y:S02]  /*22310*/  IMAD.MOV.U32 R58, RZ, RZ, R42 ;  /* 0x000000ffff3a7224 */ /* 0x000fe400078e002a */
[----:B------:R-:W1:Y:S01]  /*22320*/  S2R R42, SR_TID.X ;  /* 0x00000000002a7919 */ /* 0x000e620000002100 */
[----:B------:R-:W1:Y:S01]  /*22330*/  S2R R22, SR_TID.X ;  /* 0x0000000000167919 */ /* 0x000e620000002100 */
[----:B0-----:R-:W-:Y:S01]  /*22340*/  LOP3.LUT R38, R39, 0x7, RZ, 0xc0, !PT ;  /* 0x0000000727267812 */ /* 0x001fe200078ec0ff */
[C---:B-1----:R-:W-:Y:S02]  /*22350*/  IMAD.SHL.U32 R39, R37.reuse, 0x80, RZ ;  /* 0x0000008025277824 */ /* 0x042fe400078e00ff */
[----:B------:R-:W-:Y:S02]  /*22360*/  IMAD.SHL.U32 R37, R37, 0x2, RZ ;  /* 0x0000000225257824 */ /* 0x000fe400078e00ff */
[----:B------:R-:W-:-:S05]  /*22370*/  IMAD R38, R38, 0x110, RZ ;  /* 0x0000011026267824 */ /* 0x000fca00078e02ff */
[----:B------:R-:W-:-:S04]  /*22380*/  LOP3.LUT R43, R38, 0x10, R37, 0x78, !PT ;  /* 0x00000010262b7812 */ /* 0x000fc800078e7825 */
[----:B------:R-:W-:-:S04]  /*22390*/  LOP3.LUT R43, R43, 0x800, R39, 0xf8, !PT ;  /* 0x000008002b2b7812 */ /* 0x000fc800078ef827 */
[----:B------:R-:W-:-:S05]  /*223a0*/  LOP3.LUT R43, R43, 0x20, RZ, 0x3c, !PT ;  /* 0x000000202b2b7812 */ /* 0x000fca00078e3cff */
[----:B------:R-:W0:Y:S01]  /*223b0*/  LDSM.16.MT88.4 R36, [R43+UR5+0x2000] ;  /* 0x002000052b24783b */ /* 0x000e220008004200 */
[----:B------:R-:W-:Y:S02]  /*223c0*/  IMAD.MOV.U32 R56, RZ, RZ, R40 ;  /* 0x000000ffff387224 */ /* 0x000fe400078e0028 */
[----:B------:R-:W-:Y:S01]  /*223d0*/  IMAD.MOV.U32 R57, RZ, RZ, R41 ;  /* 0x000000ffff397224 */ /* 0x000fe200078e0029 */
[----:B------:R-:W-:Y:S02]  /*223e0*/  LOP3.LUT R23, R42, 0x7, RZ, 0xc0, !PT ;  /* 0x000000072a177812 */ /* 0x000fe400078ec0ff */
[----:B------:R-:W1:Y:S01]  /*223f0*/  LDSM.16.MT88.4 R40, [R43+UR5+0x2080] ;  /* 0x002080052b28783b */ /* 0x000e620008004200 */
[C---:B------:R-:W-:Y:S02]  /*22400*/  IMAD.SHL.U32 R18, R22.reuse, 0x2, RZ ;  /* 0x0000000216127824 */ /* 0x040fe400078e00ff */
[----:B------:R-:W-:Y:S02]  /*22410*/  IMAD R23, R23, 0x110, RZ ;  /* 0x0000011017177824 */ /* 0x000fe400078e02ff */
[----:B------:R-:W-:-:S03]  /*22420*/  IMAD.SHL.U32 R22, R22, 0x80, RZ ;  /* 0x0000008016167824 */ /* 0x000fc600078e00ff */
[----:B------:R-:W-:Y:S01]  /*22430*/  LOP3.LUT R6, R23, 0x10, R18, 0x78, !PT ;  /* 0x0000001017067812 */ /* 0x000fe200078e7812 */
[----:B------:R-:W-:Y:S01]  /*22440*/  IMAD.MOV.U32 R47, RZ, RZ, R32 ;  /* 0x000000ffff2f7224 */ /* 0x000fe200078e0020 */
[----:B------:R-:W-:Y:S02]  /*22450*/  STL.64 [R1+0x1610], R58 ;  /* 0x0016103a01007387 */ /* 0x000fe40000100a00 */
[----:B------:R-:W-:Y:S02]  /*22460*/  LOP3.LUT R6, R6, 0x800, R22, 0xf8, !PT ;  /* 0x0000080006067812 */ /* 0x000fe400078ef816 */
[----:B------:R-:W-:Y:S04]  /*22470*/  STL.64 [R1+0x1608], R56 ;  /* 0x0016083801007387 */ /* 0x000fe80000100a00 */
[----:B------:R-:W-:Y:S01]  /*22480*/  LDSM.16.MT88.4 R32, [R33+UR5+0x2080] ;  /* 0x002080052120783b */ /* 0x000fe20008004200 */
[----:B------:R-:W-:-:S03]  /*22490*/  LOP3.LUT R6, R6, 0x40, RZ, 0x3c, !PT ;  /* 0x0000004006067812 */ /* 0x000fc600078e3cff */
[----:B0-----:R-:W-:Y:S04]  /*224a0*/  STL.64 [R1+0x17b0], R38 ;  /* 0x0017b02601007387 */ /* 0x001fe80000100a00 */
[----:B------:R-:W-:Y:S01]  /*224b0*/  STL.64 [R1+0x17a8], R36 ;  /* 0x0017a82401007387 */ /* 0x000fe20000100a00 */
[----:B----4-:R-:W-:-:S15]  /*224c0*/  HMMA.16816.F32.BF16 R8, R48, R4, R8 ;  /* 0x000000043008723c */ /* 0x010fde0000041808 */
[----:B------:R-:W-:-:S04]  /*224d0*/  NOP ;  /* 0x0000000000007918 */ /* 0x000fc80000000000 */
[----:B------:R-:W-:Y:S02]  /*224e0*/  IMAD.MOV.U32 R60, RZ, RZ, R9 ;  /* 0x000000ffff3c7224 */ /* 0x000fe400078e0009 */
[----:B------:R-:W-:Y:S01]  /*224f0*/  IMAD.MOV.U32 R54, RZ, RZ, R10 ;  /* 0x000000ffff367224 */ /* 0x000fe200078e000a */
[----:B------:R2:W-:Y:S01]  /*22500*/  STL [R1+0x280], R8 ;  /* 0x0002800801007387 */ /* 0x0005e20000100800 */
[----:B------:R-:W-:Y:S02]  /*22510*/  IMAD.MOV.U32 R55, RZ, RZ, R11 ;  /* 0x000000ffff377224 */ /* 0x000fe400078e000b */
[----:B--2---:R-:W-:Y:S01]  /*22520*/  HMMA.16816.F32.BF16 R8, R48, R28, R44 ;  /* 0x0000001c3008723c */ /* 0x004fe2000004182c */
[----:B------:R-:W0:Y:S04]  /*22530*/  LDSM.16.MT88.4 R44, [R6+UR5+0x2000] ;  /* 0x00200005062c783b */ /* 0x000e280008004200 */
[----:B-1----:R-:W-:Y:S04]  /*22540*/  STL.64 [R1+0x1730], R42 ;  /* 0x0017302a01007387 */ /* 0x002fe80000100a00 */
[----:B------:R-:W-:Y:S10]  /*22550*/  STL.64 [R1+0x1728], R40 ;  /* 0x0017282801007387 */ /* 0x000ff40000100a00 */
[----:B------:R-:W-:-:S02]  /*22560*/  IMAD.MOV.U32 R26, RZ, RZ, R9 ;  /* 0x000000ffff1a7224 */ /* 0x000fc400078e0009 */
[----:B------:R-:W-:Y:S01]  /*22570*/  IMAD.MOV.U32 R18, RZ, RZ, R10 ;  /* 0x000000ffff127224 */ /* 0x000fe200078e000a */
[----:B------:R3:W-:Y:S01]  /*22580*/  STL [R1+0x270], R8 ;  /* 0x0002700801007387 */ /* 0x0007e20000100800 */
[----:B------:R-:W-:Y:S02]  /*22590*/  IMAD.MOV.U32 R19, RZ, RZ, R11 ;  /* 0x000000ffff137224 */ /* 0x000fe400078e000b */
[----:B---3--:R-:W-:Y:S03]  /*225a0*/  HMMA.16816.F32.BF16 R8, R48, R24, R12 ;  /* 0x000000183008723c */ /* 0x008fe6000004180c */
[----:B------:R-:W-:Y:S04]  /*225b0*/  STL.64 [R1+0x1810], R18 ;  /* 0x0018101201007387 */ /* 0x000fe80000100a00 */
[----:B------:R-:W-:Y:S04]  /*225c0*/  STL.64 [R1+0x1808], R16 ;  /* 0x0018081001007387 */ /* 0x000fe80000100a00 */
[----:B------:R-:W1:Y:S04]  /*225d0*/  LDSM.16.MT88.4 R48, [R6+UR5+0x2080] ;  /* 0x002080050630783b */ /* 0x000e680008004200 */
[----:B0-----:R-:W-:Y:S04]  /*225e0*/  STL.64 [R1+0x1720], R46 ;  /* 0x0017202e01007387 */ /* 0x001fe80000100a00 */
[----:B------:R0:W-:Y:S01]  /*225f0*/  STL.64 [R1+0x1718], R44 ;  /* 0x0017182c01007387 */ /* 0x0001e20000100a00 */
[----:B------:R-:W-:-:S02]  /*22600*/  IMAD.MOV.U32 R22, RZ, RZ, R9 ;  /* 0x000000ffff167224 */ /* 0x000fc400078e0009 */
[----:B------:R-:W-:Y:S01]  /*22610*/  IMAD.MOV.U32 R23, RZ, RZ, R10 ;  /* 0x000000ffff177224 */ /* 0x000fe200078e000a */
[----:B------:R-:W-:Y:S04]  /*22620*/  STL [R1+0x1d0], R8 ;  /* 0x0001d00801007387 */ /* 0x000fe80000100800 */
[----:B------:R-:W-:Y:S04]  /*22630*/  STL [R1+0x1dc], R11 ;  /* 0x0001dc0b01007387 */ /* 0x000fe80000100800 */
[----:B------:R-:W-:Y:S04]  /*22640*/  STL.64 [R1+0x1820], R22 ;  /* 0x0018201601007387 */ /* 0x000fe80000100a00 */
[----:B------:R-:W-:Y:S04]  /*22650*/  STL.64 [R1+0x1818], R20 ;  /* 0x0018181401007387 */ /* 0x000fe80000100a00 */
[----:B0-----:R-:W2:Y:S04]  /*22660*/  LDL.LU R44, [R1+0x380] ;  /* 0x00038000012c7983 */ /* 0x001ea80000300800 */
[----:B------:R-:W2:Y:S04]  /*22670*/  LDL.LU R45, [R1+0x384] ;  /* 0x00038400012d7983 */ /* 0x000ea80000300800 */
[----:B------:R-:W3:Y:S04]  /*22680*/  LDL.LU R46, [R1+0x388] ;  /* 0x00038800012e7983 */ /* 0x000ee80000300800 */
[----:B------:R-:W3:Y:S04]  /*22690*/  LDL.LU R47, [R1+0x38c] ;  /* 0x00038c00012f7983 */ /* 0x000ee80000300800 */
[----:B---3--:R-:W-:Y:S04]  /*226a0*/  STL.64 [R1+0x1740], R46 ;  /* 0x0017402e01007387 */ /* 0x008fe80000100a00 */
[----:B--2---:R0:W-:Y:S04]  /*226b0*/  STL.64 [R1+0x1738], R44 ;  /* 0x0017382c01007387 */ /* 0x0041e80000100a00 */
[----:B------:R-:W2:Y:S04]  /*226c0*/  LDL.LU R56, [R1+0x3b0] ;  /* 0x0003b00001387983 */ /* 0x000ea80000300800 */
[----:B------:R-:W2:Y:S04]  /*226d0*/  LDL.LU R57, [R1+0x3b4] ;  /* 0x0003b40001397983 */ /* 0x000ea80000300800 */
[----:B------:R-:W3:Y:S04]  /*226e0*/  LDL.LU R58, [R1+0x3b8] ;  /* 0x0003b800013a7983 */ /* 0x000ee80000300800 */
[----:B------:R-:W3:Y:S04]  /*226f0*/  LDL.LU R59, [R1+0x3bc] ;  /* 0x0003bc00013b7983 */ /* 0x000ee80000300800 */
[----:B---3--:R-:W-:Y:S04]  /*22700*/  STL.64 [R1+0x1750], R58 ;  /* 0x0017503a01007387 */ /* 0x008fe80000100a00 */
[----:B--2---:R2:W-:Y:S04]  /*22710*/  STL.64 [R1+0x1748], R56 ;  /* 0x0017483801007387 */ /* 0x0045e80000100a00 */
[----:B0-----:R-:W3:Y:S04]  /*22720*/  LDL.LU R44, [R1+0x450] ;  /* 0x00045000012c7983 */ /* 0x001ee80000300800 */
[----:B------:R-:W3:Y:S04]  /*22730*/  LDL.LU R45, [R1+0x454] ;  /* 0x00045400012d7983 */ /* 0x000ee80000300800 */
[----:B------:R-:W4:Y:S04]  /*22740*/  LDL.LU R46, [R1+0x458] ;  /* 0x00045800012e7983 */ /* 0x000f280000300800 */
[----:B------:R-:W4:Y:S04]  /*22750*/  LDL.LU R47, [R1+0x45c] ;  /* 0x00045c00012f7983 */ /* 0x000f280000300800 */
[----:B----4-:R-:W-:Y:S04]  /*22760*/  STL.64 [R1+0x1760], R46 ;  /* 0x0017602e01007387 */ /* 0x010fe80000100a00 */
[----:B---3--:R0:W-:Y:S04]  /*22770*/  STL.64 [R1+0x1758], R44 ;  /* 0x0017582c01007387 */ /* 0x0081e80000100a00 */
[----:B--2---:R-:W2:Y:S04]  /*22780*/  LDL.LU R56, [R1+0x460] ;  /* 0x0004600001387983 */ /* 0x004ea80000300800 */
[----:B------:R-:W2:Y:S04]  /*22790*/  LDL.LU R57, [R1+0x464] ;  /* 0x0004640001397983 */ /* 0x000ea80000300800 */
[----:B------:R-:W3:Y:S04]  /*227a0*/  LDL.LU R58, [R1+0x468] ;  /* 0x00046800013a7983 */ /* 0x000ee80000300800 */
[----:B------:R-:W3:Y:S04]  /*227b0*/  LDL.LU R59, [R1+0x46c] ;  /* 0x00046c00013b7983 */ /* 0x000ee80000300800 */
[----:B---3--:R-:W-:Y:S04]  /*227c0*/  STL.64 [R1+0x1770], R58 ;  /* 0x0017703a01007387 */ /* 0x008fe80000100a00 */
[----:B--2---:R-:W-:Y:S04]  /*227d0*/  STL.64 [R1+0x1768], R56 ;  /* 0x0017683801007387 */ /* 0x004fe80000100a00 */
        /* <DEDUP_REMOVED lines=19> */
[----:B------:R-:W2:Y:S04]  /*22910*/  LDL.LU R39, [R1+0xac] ;  /* 0x0000ac0001277983 */ /* 0x000ea80000300800 */
[----:B--2---:R-:W-:Y:S04]  /*22920*/  STL.64 [R1+0x17c0], R38 ;  /* 0x0017c02601007387 */ /* 0x004fe80000100a00 */
[----:B----4-:R0:W-:Y:S04]  /*22930*/  STL.64 [R1+0x17b8], R36 ;  /* 0x0017b82401007387 */ /* 0x0101e80000100a00 */
[----:B0-----:R-:W2:Y:S04]  /*22940*/  LDL.LU R36, [R1+0xe0] ;  /* 0x0000e00001247983 */ /* 0x001ea80000300800 */
[----:B------:R-:W2:Y:S04]  /*22950*/  LDL.LU R37, [R1+0xe4] ;  /* 0x0000e40001257983 */ /* 0x000ea80000300800 */
[----:B------:R-:W4:Y:S04]  /*22960*/  LDL.LU R38, [R1+0xe8] ;  /* 0x0000e80001267983 */ /* 0x000f280000300800 */
[----:B------:R-:W4:Y:S04]  /*22970*/  LDL.LU R39, [R1+0xec] ;  /* 0x0000ec0001277983 */ /* 0x000f280000300800 */
[----:B----4-:R-:W-:Y:S04]  /*22980*/  STL.64 [R1+0x17d0], R38 ;  /* 0x0017d02601007387 */ /* 0x010fe80000100a00 */
[----:B--2---:R0:W-:Y:S04]  /*22990*/  STL.64 [R1+0x17c8], R36 ;  /* 0x0017c82401007387 */ /* 0x0041e80000100a00 */
[----:B0-----:R-:W2:Y:S04]  /*229a0*/  LDL.LU R36, [R1+0xf0] ;  /* 0x0000f00001247983 */ /* 0x001ea80000300800 */
[----:B------:R-:W2:Y:S04]  /*229b0*/  LDL.LU R37, [R1+0xf4] ;  /* 0x0000f40001257983 */ /* 0x000ea80000300800 */
[----:B------:R-:W4:Y:S04]  /*229c0*/  LDL.LU R38, [R1+0xf8] ;  /* 0x0000f80001267983 */ /* 0x000f280000300800 */
[----:B------:R-:W4:Y:S04]  /*229d0*/  LDL.LU R39, [R1+0xfc] ;  /* 0x0000fc0001277983 */ /* 0x000f280000300800 */
[----:B------:R-:W2:Y:S04]  /*229e0*/  LDL.LU R8, [R1+0x4c0] ;  /* 0x0004c00001087983 */ /* 0x000ea80000300800 */
        /* <DEDUP_REMOVED lines=15> */
[----:B----4-:R-:W-:Y:S04]  /*22ae0*/  STL.64 [R1+0x17e0], R38 ;  /* 0x0017e02601007387 */ /* 0x010fe80000100a00 */
[----:B--2---:R0:W-:Y:S04]  /*22af0*/  STL.64 [R1+0x17d8], R36 ;  /* 0x0017d82401007387 */ /* 0x0041e80000100a00 */
[----:B0-----:R-:W2:Y:S04]  /*22b00*/  LDL.LU R36, [R1+0x100] ;  /* 0x0001000001247983 */ /* 0x001ea80000300800 */
[----:B------:R-:W2:Y:S04]  /*22b10*/  LDL.LU R37, [R1+0x104] ;  /* 0x0001040001257983 */ /* 0x000ea80000300800 */
[----:B------:R-:W2:Y:S04]  /*22b20*/  LDL.LU R38, [R1+0x108] ;  /* 0x0001080001267983 */ /* 0x000ea80000300800 */
[----:B------:R-:W2:Y:S04]  /*22b30*/  LDL.LU R39, [R1+0x10c] ;  /* 0x00010c0001277983 */ /* 0x000ea80000300800 */
[----:B---3--:R-:W-:Y:S01]  /*22b40*/  STL.64 [R1+0x17a0], R46 ;  /* 0x0017a02e01007387 */ /* 0x008fe20000100a00 */
[----:B------:R-:W-:Y:S03]  /*22b50*/  HMMA.16816.F32.BF16 R20, R32, R52, R20 ;  /* 0x000000342014723c */ /* 0x000fe60000041814 */
[----:B------:R0:W-:Y:S04]  /*22b60*/  STL.64 [R1+0x1798], R44 ;  /* 0x0017982c01007387 */ /* 0x0001e80000100a00 */
[----:B0-----:R-:W3:Y:S04]  /*22b70*/  LDL.LU R44, [R1+0xc0] ;  /* 0x0000c000012c7983 */ /* 0x001ee80000300800 */
[----:B------:R-:W3:Y:S04]  /*22b80*/  LDL.LU R45, [R1+0xc4] ;  /* 0x0000c400012d7983 */ /* 0x000ee80000300800 */
[----:B------:R-:W3:Y:S04]  /*22b90*/  LDL.LU R46, [R1+0xc8] ;  /* 0x0000c800012e7983 */ /* 0x000ee80000300800 */
[----:B------:R-:W3:Y:S04]  /*22ba0*/  LDL.LU R47, [R1+0xcc] ;  /* 0x0000cc00012f7983 */ /* 0x000ee80000300800 */
        /* <DEDUP_REMOVED lines=8> */
[----:B-1----:R-:W-:Y:S04]  /*22c30*/  STL.64 [R1+0x16e0], R50 ;  /* 0x0016e03201007387 */ /* 0x002fe80000100a00 */
[----:B------:R0:W-:Y:S01]  /*22c40*/  STL.64 [R1+0x16d8], R48 ;  /* 0x0016d83001007387 */ /* 0x0001e20000100a00 */
[----:B------:R-:W-:-:S02]  /*22c50*/  IMAD.MOV.U32 R6, RZ, RZ, R22 ;  /* 0x000000ffff067224 */ /* 0x000fc400078e0016 */
[----:B------:R-:W-:Y:S02]  /*22c60*/  IMAD.MOV.U32 R7, RZ, RZ, R23 ;  /* 0x000000ffff077224 */ /* 0x000fe400078e0017 */
[----:B------:R-:W-:Y:S02]  /*22c70*/  IMAD.MOV.U32 R27, RZ, RZ, R20 ;  /* 0x000000ffff1b7224 */ /* 0x000fe400078e0014 */
[----:B------:R-:W-:Y:S01]  /*22c80*/  IMAD.MOV.U32 R30, RZ, RZ, R21 ;  /* 0x000000ffff1e7224 */ /* 0x000fe200078e0015 */
[----:B0-----:R-:W2:Y:S04]  /*22c90*/  LDL.LU R48, [R1+0x390] ;  /* 0x0003900001307983 */ /* 0x001ea80000300800 */
[----:B------:R-:W2:Y:S04]  /*22ca0*/  LDL.LU R49, [R1+0x394] ;  /* 0x0003940001317983 */ /* 0x000ea80000300800 */
[----:B------:R-:W2:Y:S04]  /*22cb0*/  LDL.LU R50, [R1+0x398] ;  /* 0x0003980001327983 */ /* 0x000ea80000300800 */
[----:B------:R-:W2:Y:S04]  /*22cc0*/  LDL.LU R51, [R1+0x39c] ;  /* 0x00039c0001337983 */ /* 0x000ea80000300800 */
[----:B------:R-:W2:Y:S04]  /*22cd0*/  LDL.LU.64 R22, [R1+0x1820] ;  /* 0x0018200001167983 */ /* 0x000ea80000300a00 */
[----:B------:R-:W2:Y:S02]  /*22ce0*/  LDL.LU.64 R20, [R1+0x1818] ;  /* 0x0018180001147983 */ /* 0x000ea40000300a00 */
[----:B--2---:R-:W-:-:S15]  /*22cf0*/  HMMA.16816.F32.BF16 R16, R32, R20, R16 ;  /* 0x000000142010723c */ /* 0x004fde0000041810 */
[----:B------:R-:W-:-:S04]  /*22d00*/  NOP ;  /* 0x0000000000007918 */ /* 0x000fc80000000000 */
[----:B------:R-:W-:Y:S04]  /*22d10*/  STL [R1+0x134], R17 ;  /* 0x0001341101007387 */ /* 0x000fe80000100800 */
[----:B------:R0:W-:Y:S01]  /*22d20*/  STL.64 [R1+0x138], R18 ;  /* 0x0001381201007387 */ /* 0x0001e20000100a00 */
[----:B------:R-:W-:-:S03]  /*22d30*/  IMAD.MOV.U32 R31, RZ, RZ, R16 ;  /* 0x000000ffff1f7224 */ /* 0x000fc600078e0010 */
        /* <DEDUP_REMOVED lines=77> */
[C---:B---3--:R-:W-:Y:S08]  /*23210*/  HMMA.16816.F32.BF16 R44, R36.reuse, R28, R44 ;  /* 0x0000001c242c723c */ /* 0x048ff0000004182c */
[----:B------:R-:W-:Y:S11]  /*23220*/  HMMA.16816.F32.BF16 R36, R36, R24, R40 ;  /* 0x000000182424723c */ /* 0x000ff60000041828 */
[----:B------:R-:W-:Y:S04]  /*23230*/  STL.64 [R1+0x370], R44 ;  /* 0x0003702c01007387 */ /* 0x000fe80000100a00 */
[----:B------:R0:W-:Y:S04]  /*23240*/  STL.64 [R1+0x378], R46 ;  /* 0x0003782e01007387 */ /* 0x0001e80000100a00 */
[----:B0-----:R-:W3:Y:S04]  /*23250*/  LDL.LU.64 R46, [R1+0x1740] ;  /* 0x00174000012e7983 */ /* 0x001ee80000300a00 */
[----:B------:R-:W3:Y:S04]  /*23260*/  LDL.LU.64 R44, [R1+0x1738] ;  /* 0x00173800012c7983 */ /* 0x000ee80000300a00 */
[----:B------:R-:W2:Y:S04]  /*23270*/  LDL.LU.64 R42, [R1+0x1730] ;  /* 0x00173000012a7983 */ /* 0x000ea80000300a00 */
[----:B------:R-:W2:Y:S04]  /*23280*/  LDL.LU.64 R40, [R1+0x1728] ;  /* 0x0017280001287983 */ /* 0x000ea80000300a00 */
[----:B------:R0:W-:Y:S04]  /*23290*/  STL.64 [R1+0x360], R36 ;  /* 0x0003602401007387 */ /* 0x0001e80000100a00 */
[----:B------:R1:W-:Y:S04]  /*232a0*/  STL.64 [R1+0x368], R38 ;  /* 0x0003682601007387 */ /* 0x0003e80000100a00 */
[----:B0-----:R-:W2:Y:S04]  /*232b0*/  LDL.LU R36, [R1+0x3c0] ;  /* 0x0003c00001247983 */ /* 0x001ea80000300800 */
[----:B------:R-:W2:Y:S04]  /*232c0*/  LDL.LU R37, [R1+0x3c4] ;  /* 0x0003c40001257983 */ /* 0x000ea80000300800 */
[----:B-1----:R-:W2:Y:S04]  /*232d0*/  LDL.LU R38, [R1+0x3c8] ;  /* 0x0003c80001267983 */ /* 0x002ea80000300800 */
[----:B------:R-:W2:Y:S02]  /*232e0*/  LDL.LU R39, [R1+0x3cc] ;  /* 0x0003cc0001277983 */ /* 0x000ea40000300800 */
[----:B--2---:R-:W-:-:S15]  /*232f0*/  HMMA.16816.F32.BF16 R36, R40, R52, R36 ;  /* 0x000000342824723c */ /* 0x004fde0000041824 */
[----:B------:R-:W-:-:S04]  /*23300*/  NOP ;  /* 0x0000000000007918 */ /* 0x000fc80000000000 */
[----:B------:R-:W-:Y:S04]  /*23310*/  STL.64 [R1+0x3e0], R36 ;  /* 0x0003e02401007387 */ /* 0x000fe80000100a00 */
[----:B------:R4:W-:Y:S02]  /*23320*/  STL.64 [R1+0x3e8], R38 ;  /* 0x0003e82601007387 */ /* 0x0009e40000100a00 */
[----:B----4-:R-:W-:Y:S02]  /*23330*/  HMMA.16816.F32.BF16 R36, R40, R20, R56 ;  /* 0x000000142824723c */ /* 0x010fe40000041838 */
[----:B------:R-:W2:-:S15]  /*23340*/  LDL.LU R56, [R1+0x350] ;  /* 0x0003500001387983 */ /* 0x000e9e0000300800 */
[----:B------:R-:W-:Y:S02]  /*23350*/  NOP ;  /* 0x0000000000007918 */ /* 0x000fe40000000000 */
[----:B------:R-:W-:Y:S04]  /*23360*/  STL.64 [R1+0x3d0], R36 ;  /* 0x0003d02401007387 */ /* 0x000fe80000100a00 */
[----:B------:R-:W-:Y:S04]  /*23370*/  STL.64 [R1+0x3d8], R38 ;  /* 0x0003d82601007387 */ /* 0x000fe80000100a00 */
[----:B------:R-:W2:Y:S04]  /*23380*/  LDL.LU R57, [R1+0x354] ;  /* 0x0003540001397983 */ /* 0x000ea80000300800 */
[----:B------:R-:W2:Y:S04]  /*23390*/  LDL.LU R58, [R1+0x358] ;  /* 0x00035800013a7983 */ /* 0x000ea80000300800 */
[----:B------:R-:W2:Y:S01]  /*233a0*/  LDL.LU R59, [R1+0x35c] ;  /* 0x00035c00013b7983 */ /* 0x000ea20000300800 */
[C---:B------:R-:W-:Y:S03]  /*233b0*/  HMMA.16816.F32.BF16 R32, R40.reuse, R16, R32 ;  /* 0x000000102820723c */ /* 0x040fe60000041820 */
[----:B------:R-:W-:Y:S04]  /*233c0*/  STL.64 [R1+0x1710], R22 ;  /* 0x0017101601007387 */ /* 0x000fe80000100a00 */
[----:B------:R0:W-:Y:S04]  /*233d0*/  STL.64 [R1+0x1708], R20 ;  /* 0x0017081401007387 */ /* 0x0001e80000100a00 */
[----:B------:R-:W-:Y:S01]  /*233e0*/  STL.64 [R1+0x1700], R14 ;  /* 0x0017000e01007387 */ /* 0x000fe20000100a00 */
[C---:B0-----:R-:W-:Y:S07]  /*233f0*/  HMMA.16816.F32.BF16 R20, R40.reuse, R12, R48 ;  /* 0x0000000c2814723c */ /* 0x041fee0000041830 */
[----:B------:R-:W-:Y:S04]  /*23400*/  STL.64 [R1+0x3c0], R32 ;  /* 0x0003c02001007387 */ /* 0x000fe80000100a00 */
[----:B------:R-:W-:Y:S04]  /*23410*/  STL.64 [R1+0x3c8], R34 ;  /* 0x0003c82201007387 */ /* 0x000fe80000100a00 */
[----:B------:R3:W-:Y:S02]  /*23420*/  STL.64 [R1+0x16f8], R12 ;  /* 0x0016f80c01007387 */ /* 0x0007e40000100a00 */
[C---:B---3--:R-:W-:Y:S02]  /*23430*/  HMMA.16816.F32.BF16 R12, R40.reuse, R8, R44 ;  /* 0x00000008280c723c */ /* 0x048fe4000004182c */
[----:B------:R0:W-:Y:S04]  /*23440*/  STL.64 [R1+0x3b0], R20 ;  /* 0x0003b01401007387 */ /* 0x0001e80000100a00 */
[----:B------:R1:W-:Y:S04]  /*23450*/  STL.64 [R1+0x3b8], R22 ;  /* 0x0003b81601007387 */ /* 0x0003e80000100a00 */
[----:B------:R-:W3:Y:S09]  /*23460*/  LDL.LU R48, [R1+0x340] ;  /* 0x0003400001307983 */ /* 0x000ef20000300800 */
[----:B------:R4:W-:Y:S04]  /*23470*/  STL.64 [R1+0x3a0], R12 ;  /* 0x0003a00c01007387 */ /* 0x0009e80000100a00 */
[----:B------:R0:W-:Y:S04]  /*23480*/  STL.64 [R1+0x3a8], R14 ;  /* 0x0003a80e01007387 */ /* 0x0001e80000100a00 */
[----:B------:R-:W3:Y:S04]  /*23490*/  LDL.LU R49, [R1+0x344] ;  /* 0x0003440001317983 */ /* 0x000ee80000300800 */
[----:B------:R-:W3:Y:S04]  /*234a0*/  LDL.LU R50, [R1+0x348] ;  /* 0x0003480001327983 */ /* 0x000ee80000300800 */
[----:B------:R-:W3:Y:S04]  /*234b0*/  LDL.LU R51, [R1+0x34c] ;  /* 0x00034c0001337983 */ /* 0x000ee80000300800 */
[----:B------:R-:W3:Y:S04]  /*234c0*/  LDL.LU R44, [R1+0x230] ;  /* 0x00023000012c7983 */ /* 0x000ee80000300800 */
[----:B------:R-:W3:Y:S04]  /*234d0*/  LDL.LU R45, [R1+0x234] ;  /* 0x00023400012d7983 */ /* 0x000ee80000300800 */
[----:B------:R-:W3:Y:S04]  /*234e0*/  LDL.LU R46, [R1+0x238] ;  /* 0x00023800012e7983 */ /* 0x000ee80000300800 */
[----:B------:R-:W3:Y:S04]  /*234f0*/  LDL.LU R47, [R1+0x23c] ;  /* 0x00023c00012f7983 */ /* 0x000ee80000300800 */
[----:B0-----:R-:W3:Y:S04]  /*23500*/  LDL.LU R20, [R1+0x330] ;  /* 0x0003300001147983 */ /* 0x001ee80000300800 */
[----:B------:R-:W3:Y:S04]  /*23510*/  LDL.LU R21, [R1+0x334] ;  /* 0x0003340001157983 */ /* 0x000ee80000300800 */
[----:B-1----:R-:W3:Y:S04]  /*23520*/  LDL.LU R22, [R1+0x338] ;  /* 0x0003380001167983 */ /* 0x002ee80000300800 */
[----:B------:R-:W3:Y:S04]  /*23530*/  LDL.LU R23, [R1+0x33c] ;  /* 0x00033c0001177983 */ /* 0x000ee80000300800 */
[----:B------:R-:W3:Y:S04]  /*23540*/  LDL.LU R36, [R1+0x320] ;  /* 0x0003200001247983 */ /* 0x000ee80000300800 */
[----:B------:R-:W3:Y:S04]  /*23550*/  LDL.LU R37, [R1+0x324] ;  /* 0x0003240001257983 */ /* 0x000ee80000300800 */
[----:B------:R-:W3:Y:S04]  /*23560*/  LDL.LU R38, [R1+0x328] ;  /* 0x0003280001267983 */ /* 0x000ee80000300800 */
[----:B------:R-:W3:Y:S04]  /*23570*/  LDL.LU R39, [R1+0x32c] ;  /* 0x00032c0001277983 */ /* 0x000ee80000300800 */
[----:B----4-:R-:W4:Y:S04]  /*23580*/  LDL.LU R12, [R1+0x310] ;  /* 0x00031000010c7983 */ /* 0x010f280000300800 */
[----:B------:R-:W4:Y:S04]  /*23590*/  LDL.LU R13, [R1+0x314] ;  /* 0x00031400010d7983 */ /* 0x000f280000300800 */
[----:B------:R-:W4:Y:S04]  /*235a0*/  LDL.LU R14, [R1+0x318] ;  /* 0x00031800010e7983 */ /* 0x000f280000300800 */
[----:B------:R-:W4:Y:S04]  /*235b0*/  LDL.LU R15, [R1+0x31c] ;  /* 0x00031c00010f7983 */ /* 0x000f280000300800 */
[----:B------:R-:W4:Y:S04]  /*235c0*/  LDL.LU R32, [R1+0x300] ;  /* 0x0003000001207983 */ /* 0x000f280000300800 */
[----:B------:R-:W4:Y:S04]  /*235d0*/  LDL.LU R33, [R1+0x304] ;  /* 0x0003040001217983 */ /* 0x000f280000300800 */
[----:B------:R-:W4:Y:S04]  /*235e0*/  LDL.LU R34, [R1+0x308] ;  /* 0x0003080001227983 */ /* 0x000f280000300800 */
[----:B------:R-:W4:Y:S01]  /*235f0*/  LDL.LU R35, [R1+0x30c] ;  /* 0x00030c0001237983 */ /* 0x000f220000300800 */
[----:B--2---:R-:W-:-:S15]  /*23600*/  HMMA.16816.F32.BF16 R56, R40, R4, R56 ;  /* 0x000000042838723c */ /* 0x004fde0000041838 */
[----:B------:R-:W-:-:S04]  /*23610*/  NOP ;  /* 0x0000000000007918 */ /* 0x000fc80000000000 */
[----:B------:R0:W-:Y:S04]  /*23620*/  STL.64 [R1+0x390], R56 ;  /* 0x0003903801007387 */ /* 0x0001e80000100a00 */
[----:B------:R1:W-:Y:S04]  /*23630*/  STL.64 [R1+0x398], R58 ;  /* 0x0003983a01007387 */ /* 0x0003e80000100a00 */
[----:B0-----:R-:W2:Y:S04]  /*23640*/  LDL.LU R56, [R1+0x240] ;  /* 0x0002400001387983 */ /* 0x001ea80000300800 */
[----:B------:R-:W2:Y:S04]  /*23650*/  LDL.LU R57, [R1+0x244] ;  /* 0x0002440001397983 */ /* 0x000ea80000300800 */
[----:B-1----:R-:W2:Y:S04]  /*23660*/  LDL.LU R58, [R1+0x248] ;  /* 0x00024800013a7983 */ /* 0x002ea80000300800 */
[----:B------:R-:W2:Y:S01]  /*23670*/  LDL.LU R59, [R1+0x24c] ;  /* 0x00024c00013b7983 */ /* 0x000ea20000300800 */
[C---:B---3--:R-:W-:Y:S08]  /*23680*/  HMMA.16816.F32.BF16 R48, R40.reuse, R28, R48 ;  /* 0x0000001c2830723c */ /* 0x048ff00000041830 */
[----:B------:R-:W-:Y:S01]  /*23690*/  HMMA.16816.F32.BF16 R40, R40, R24, R44 ;  /* 0x000000182828723c */ /* 0x000fe2000004182c */
[----:B--2---:R-:W-:Y:S04]  /*236a0*/  STL.64 [R1+0x16f0], R58 ;  /* 0x0016f03a01007387 */ /* 0x004fe80000100a00 */
[----:B------:R0:W-:Y:S04]  /*236b0*/  STL.64 [R1+0x16e8], R56 ;  /* 0x0016e83801007387 */ /* 0x0001e80000100a00 */
[----:B0-----:R-:W2:Y:S04]  /*236c0*/  LDL.LU R56, [R1+0x250] ;  /* 0x0002500001387983 */ /* 0x001ea80000300800 */
[----:B------:R-:W2:Y:S04]  /*236d0*/  LDL.LU R57, [R1+0x254] ;  /* 0x0002540001397983 */ /* 0x000ea80000300800 */
[----:B------:R-:W2:Y:S04]  /*236e0*/  LDL.LU R58, [R1+0x258] ;  /* 0x00025800013a7983 */ /* 0x000ea80000300800 */
[----:B------:R-:W2:Y:S04]  /*236f0*/  LDL.LU R59, [R1+0x25c] ;  /* 0x00025c00013b7983 */ /* 0x000ea80000300800 */
[----:B------:R0:W-:Y:S04]  /*23700*/  STL.64 [R1+0x380], R48 ;  /* 0x0003803001007387 */ /* 0x0001e80000100a00 */
[----:B------:R1:W-:Y:S04]  /*23710*/  STL.64 [R1+0x388], R50 ;  /* 0x0003883201007387 */ /* 0x0003e80000100a00 */
[----:B0-----:R-:W3:Y:S04]  /*23720*/  LDL.LU R48, [R1+0x180] ;  /* 0x0001800001307983 */ /* 0x001ee80000300800 */
[----:B------:R-:W3:Y:S04]  /*23730*/  LDL.LU R49, [R1+0x184] ;  /* 0x0001840001317983 */ /* 0x000ee80000300800 */
[----:B-1----:R-:W3:Y:S04]  /*23740*/  LDL.LU R50, [R1+0x188] ;  /* 0x0001880001327983 */ /* 0x002ee80000300800 */
[----:B------:R-:W3:Y:S04]  /*23750*/  LDL.LU R51, [R1+0x18c] ;  /* 0x00018c0001337983 */ /* 0x000ee80000300800 */
[----:B------:R-:W2:Y:S04]  /*23760*/  LDL.LU.64 R46, [R1+0x1720] ;  /* 0x00172000012e7983 */ /* 0x000ea80000300a00 */
[----:B------:R-:W2:Y:S04]  /*23770*/  LDL.LU.64 R44, [R1+0x1718] ;  /* 0x00171800012c7983 */ /* 0x000ea80000300a00 */
[----:B------:R0:W-:Y:S04]  /*23780*/  STL.64 [R1+0x2e0], R40 ;  /* 0x0002e02801007387 */ /* 0x0001e80000100a00 */
[----:B------:R1:W-:Y:S04]  /*23790*/  STL.64 [R1+0x2e8], R42 ;  /* 0x0002e82a01007387 */ /* 0x0003e80000100a00 */
[----:B0-----:R-:W3:Y:S04]  /*237a0*/  LDL.LU R40, [R1+0x2f0] ;  /* 0x0002f00001287983 */ /* 0x001ee80000300800 */
[----:B------:R-:W3:Y:S04]  /*237b0*/  LDL.LU R41, [R1+0x2f4] ;  /* 0x0002f40001297983 */ /* 0x000ee80000300800 */
[----:B-1----:R-:W3:Y:S04]  /*237c0*/  LDL.LU R42, [R1+0x2f8] ;  /* 0x0002f800012a7983 */ /* 0x002ee80000300800 */
[----:B------:R-:W3:Y:S01]  /*237d0*/  LDL.LU R43, [R1+0x2fc] ;  /* 0x0002fc00012b7983 */ /* 0x000ee20000300800 */
[----:B--2---:R-:W-:-:S15]  /*237e0*/  HMMA.16816.F32.BF16 R20, R44, R52, R20 ;  /* 0x000000342c14723c */ /* 0x004fde0000041814 */
[----:B------:R-:W-:-:S04]  /*237f0*/  NOP ;  /* 0x0000000000007918 */ /* 0x000fc80000000000 */
[----:B------:R-:W-:Y:S04]  /*23800*/  STL.64 [R1+0x350], R20 ;  /* 0x0003501401007387 */ /* 0x000fe80000100a00 */
[----:B------:R0:W-:Y:S04]  /*23810*/  STL.64 [R1+0x358], R22 ;  /* 0x0003581601007387 */ /* 0x0001e80000100a00 */
[----:B0-----:R-:W2:Y:S04]  /*23820*/  LDL.LU.64 R22, [R1+0x1710] ;  /* 0x0017100001167983 */ /* 0x001ea80000300a00 */
[----:B------:R-:W2:Y:S01]  /*23830*/  LDL.LU.64 R20, [R1+0x1708] ;  /* 0x0017080001147983 */ /* 0x000ea20000300a00 */
[C---:B----4-:R-:W-:Y:S08]  /*23840*/  HMMA.16816.F32.BF16 R12, R44.reuse, R16, R12 ;  /* 0x000000102c0c723c */ /* 0x050ff0000004180c */
[----:B--2---:R-:W-:-:S15]  /*23850*/  HMMA.16816.F32.BF16 R36, R44, R20, R36 ;  /* 0x000000142c24723c */ /* 0x004fde0000041824 */
[----:B------:R-:W-:-:S04]  /*23860*/  NOP ;  /* 0x0000000000007918 */ /* 0x000fc80000000000 */
[----:B------:R0:W-:Y:S04]  /*23870*/  STL.64 [R1+0x340], R36 ;  /* 0x0003402401007387 */ /* 0x0001e80000100a00 */
[----:B------:R1:W-:Y:S04]  /*23880*/  STL.64 [R1+0x348], R38 ;  /* 0x0003482601007387 */ /* 0x0003e80000100a00 */
[----:B0-----:R-:W2:Y:S04]  /*23890*/  LDL.LU R36, [R1+0xd0] ;  /* 0x0000d00001247983 */ /* 0x001ea80000300800 */
[----:B------:R-:W2:Y:S04]  /*238a0*/  LDL.LU R37, [R1+0xd4] ;  /* 0x0000d40001257983 */ /* 0x000ea80000300800 */
[----:B-1----:R-:W2:Y:S04]  /*238b0*/  LDL.LU R38, [R1+0xd8] ;  /* 0x0000d80001267983 */ /* 0x002ea80000300800 */
[----:B------:R-:W2:Y:S04]  /*238c0*/  LDL.LU R39, [R1+0xdc] ;  /* 0x0000dc0001277983 */ /* 0x000ea80000300800 */
[----:B------:R-:W-:Y:S04]  /*238d0*/  STL.64 [R1+0x330], R12 ;  /* 0x0003300c01007387 */ /* 0x000fe80000100a00 */
[----:B------:R0:W-:Y:S04]  /*238e0*/  STL.64 [R1+0x338], R14 ;  /* 0x0003380e01007387 */ /* 0x0001e80000100a00 */
[----:B0-----:R-:W4:Y:S04]  /*238f0*/  LDL.LU.64 R14, [R1+0x1700] ;  /* 0x00170000010e7983 */ /* 0x001f280000300a00 */
[----:B------:R-:W2:Y:S01]  /*23900*/  LDL.LU.64 R12, [R1+0x16f8] ;  /* 0x0016f800010c7983 */ /* 0x000ea20000300a00 */
[C---:B---3--:R-:W-:Y:S08]  /*23910*/  HMMA.16816.F32.BF16 R40, R44.reuse, R8, R40 ;  /* 0x000000082c28723c */ /* 0x048ff00000041828 */
[C---:B------:R-:W-:Y:S01]  /*23920*/  HMMA.16816.F32.BF16 R56, R44.reuse, R4, R56 ;  /* 0x000000042c38723c */ /* 0x040fe20000041838 */
[----:B------:R-:W-:Y:S04]  /*23930*/  STL.64 [R1+0x16d0], R18 ;  /* 0x0016d01201007387 */ /* 0x000fe80000100a00 */
[----:B------:R0:W-:Y:S04]  /*23940*/  STL.64 [R1+0x16c8], R16 ;  /* 0x0016c81001007387 */ /* 0x0001e80000100a00 */
[----:B0-----:R-:W3:Y:S01]  /*23950*/  LDL.LU R16, [R1+0x80] ;  /* 0x0000800001107983 */ /* 0x001ee20000300800 */
[----:B--2---:R-:W-:-:S15]  /*23960*/  HMMA.16816.F32.BF16 R32, R44, R12, R32 ;  /* 0x0000000c2c20723c */ /* 0x004fde0000041820 */
[----:B------:R-:W-:-:S04]  /*23970*/  NOP ;  /* 0x0000000000007918 */ /* 0x000fc80000000000 */
[----:B------:R0:W-:Y:S04]  /*23980*/  STL.64 [R1+0x320], R32 ;  /* 0x0003202001007387 */ /* 0x0001e80000100a00 */
[----:B------:R1:W-:Y:S04]  /*23990*/  STL.64 [R1+0x328], R34 ;  /* 0x0003282201007387 */ /* 0x0003e80000100a00 */
[----:B------:R-:W3:Y:S04]  /*239a0*/  LDL.LU R17, [R1+0x84] ;  /* 0x0000840001117983 */ /* 0x000ee80000300800 */
[----:B------:R-:W3:Y:S04]  /*239b0*/  LDL.LU R18, [R1+0x88] ;  /* 0x0000880001127983 */ /* 0x000ee80000300800 */
[----:B------:R-:W3:Y:S04]  /*239c0*/  LDL.LU R19, [R1+0x8c] ;  /* 0x00008c0001137983 */ /* 0x000ee80000300800 */
[----:B0-----:R-:W2:Y:S04]  /*239d0*/  LDL.LU R32, [R1+0x50] ;  /* 0x0000500001207983 */ /* 0x001ea80000300800 */
[----:B------:R-:W2:Y:S04]  /*239e0*/  LDL.LU R33, [R1+0x54] ;  /* 0x0000540001217983 */ /* 0x000ea80000300800 */
[----:B-1----:R-:W2:Y:S04]  /*239f0*/  LDL.LU R34, [R1+0x58] ;  /* 0x0000580001227983 */ /* 0x002ea80000300800 */
[----:B------:R-:W2:Y:S04]  /*23a00*/  LDL.LU R35, [R1+0x5c] ;  /* 0x00005c0001237983 */ /* 0x000ea80000300800 */
        /* <DEDUP_REMOVED lines=8> */
[----:B0-----:R-:W2:Y:S04]  /*23a90*/  LDL.LU.64 R58, [R1+0x16f0] ;  /* 0x0016f000013a7983 */ /* 0x001ea80000300a00 */
[----:B------:R-:W2:Y:S02]  /*23aa0*/  LDL.LU.64 R56, [R1+0x16e8] ;  /* 0x0016e80001387983 */ /* 0x000ea40000300a00 */
[C---:B--2---:R-:W-:Y:S08]  /*23ab0*/  HMMA.16816.F32.BF16 R56, R44.reuse, R28, R56 ;  /* 0x0000001c2c38723c */ /* 0x044ff00000041838 */
[----:B------:R-:W-:Y:S11]  /*23ac0*/  HMMA.16816.F32.BF16 R44, R44, R24, R48 ;  /* 0x000000182c2c723c */ /* 0x000ff60000041830 */
[----:B------:R0:W-:Y:S04]  /*23ad0*/  STL.64 [R1+0x2f0], R56 ;  /* 0x0002f03801007387 */ /* 0x0001e80000100a00 */
[----:B------:R1:W-:Y:S04]  /*23ae0*/  STL.64 [R1+0x2f8], R58 ;  /* 0x0002f83a01007387 */ /* 0x0003e80000100a00 */
[----:B0-----:R-:W2:Y:S04]  /*23af0*/  LDL.LU R56, [R1+0x430] ;  /* 0x0004300001387983 */ /* 0x001ea80000300800 */
[----:B------:R-:W2:Y:S04]  /*23b00*/  LDL.LU R57, [R1+0x434] ;  /* 0x0004340001397983 */ /* 0x000ea80000300800 */
[----:B-1----:R-:W2:Y:S04]  /*23b10*/  LDL.LU R58, [R1+0x438] ;  /* 0x00043800013a7983 */ /* 0x002ea80000300800 */
[----:B------:R-:W2:Y:S04]  /*23b20*/  LDL.LU.64 R50, [R1+0x16e0] ;  /* 0x0016e00001327983 */ /* 0x000ea80000300a00 */
[----:B------:R-:W2:Y:S01]  /*23b30*/  LDL.LU.64 R48, [R1+0x16d8] ;  /* 0x0016d80001307983 */ /* 0x000ea20000300a00 */
[----:B------:R-:W-:-:S03]  /*23b40*/  IMAD.MOV.U32 R59, RZ, RZ, R61 ;  /* 0x000000ffff3b7224 */ /* 0x000fc600078e003d */
[----:B------:R0:W-:Y:S04]  /*23b50*/  STL.64 [R1+0x250], R44 ;  /* 0x0002502c01007387 */ /* 0x0001e80000100a00 */
[----:B------:R1:W-:Y:S01]  /*23b60*/  STL [R1+0x258], R46 ;  /* 0x0002582e01007387 */ /* 0x0003e20000100800 */
[----:B------:R-:W-:-:S03]  /*23b70*/  IMAD.MOV.U32 R61, RZ, RZ, R47 ;  /* 0x000000ffff3d7224 */ /* 0x000fc600078e002f */
[----:B0-----:R-:W4:Y:S04]  /*23b80*/  LDL.LU R44, [R1+0x190] ;  /* 0x00019000012c7983 */ /* 0x001f280000300800 */
[----:B------:R-:W4:Y:S04]  /*23b90*/  LDL.LU R45, [R1+0x194] ;  /* 0x00019400012d7983 */ /* 0x000f280000300800 */
[----:B-1----:R-:W4:Y:S04]  /*23ba0*/  LDL.LU R46, [R1+0x198] ;  /* 0x00019800012e7983 */ /* 0x002f280000300800 */
[----:B------:R-:W4:Y:S04]  /*23bb0*/  LDL.LU R47, [R1+0x19c] ;  /* 0x00019c00012f7983 */ /* 0x000f280000300800 */
[----:B------:R-:W-:Y:S04]  /*23bc0*/  STL [R1+0x1540], R61 ;  /* 0x0015403d01007387 */ /* 0x000fe80000100800 */
[----:B------:R-:W-:Y:S04]  /*23bd0*/  STL.64 [R1+0x16c0], R54 ;  /* 0x0016c03601007387 */ /* 0x000fe80000100a00 */
[----:B------:R0:W-:Y:S01]  /*23be0*/  STL.64 [R1+0x16b8], R52 ;  /* 0x0016b83401007387 */ /* 0x0001e20000100a00 */
[C---:B--2---:R-:W-:Y:S08]  /*23bf0*/  HMMA.16816.F32.BF16 R36, R48.reuse, R52, R36 ;  /* 0x000000343024723c */ /* 0x044ff00000041824 */
[----:B---3--:R-:W-:Y:S11]  /*23c00*/  HMMA.16816.F32.BF16 R16, R48, R20, R16 ;  /* 0x000000143010723c */ /* 0x008ff60000041810 */
[----:B------:R-:W-:Y:S04]  /*23c10*/  STL.64 [R1+0x240], R36 ;  /* 0x0002402401007387 */ /* 0x000fe80000100a00 */
[----:B------:R-:W-:Y:S04]  /*23c20*/  STL.64 [R1+0x248], R38 ;  /* 0x0002482601007387 */ /* 0x000fe80000100a00 */
[----:B0-----:R-:W2:Y:S04]  /*23c30*/  LDL.LU R52, [R1+0x60] ;  /* 0x0000600001347983 */ /* 0x001ea80000300800 */
[----:B------:R-:W2:Y:S04]  /*23c40*/  LDL.LU R53, [R1+0x64] ;  /* 0x0000640001357983 */ /* 0x000ea80000300800 */
[----:B------:R-:W2:Y:S04]  /*23c50*/  LDL.LU R54, [R1+0x68] ;  /* 0x0000680001367983 */ /* 0x000ea80000300800 */
[----:B------:R-:W2:Y:S04]  /*23c60*/  LDL.LU R55, [R1+0x6c] ;  /* 0x00006c0001377983 */ /* 0x000ea80000300800 */
[----:B------:R-:W-:Y:S04]  /*23c70*/  STL.64 [R1+0x230], R16 ;  /* 0x0002301001007387 */ /* 0x000fe80000100a00 */
[----:B------:R0:W-:Y:S04]  /*23c80*/  STL.64 [R1+0x238], R18 ;  /* 0x0002381201007387 */ /* 0x0001e80000100a00 */
[----:B0-----:R-:W3:Y:S04]  /*23c90*/  LDL.LU.64 R18, [R1+0x16d0] ;  /* 0x0016d00001127983 */ /* 0x001ee80000300a00 */
[----:B------:R-:W2:Y:S01]  /*23ca0*/  LDL.LU.64 R16, [R1+0x16c8] ;  /* 0x0016c80001107983 */ /* 0x000ea20000300a00 */
[----:B------:R-:W0:Y:S01]  /*23cb0*/  S2R R39, SR_TID.X ;  /* 0x0000000000277919 */ /* 0x000e220000002100 */
[----:B------:R-:W1:Y:S02]  /*23cc0*/  S2R R38, SR_TID.X ;  /* 0x0000000000267919 */ /* 0x000e640000002100 */
[----:B------:R-:W-:Y:S04]  /*23cd0*/  STL.64 [R1+0x16b0], R22 ;  /* 0x0016b01601007387 */ /* 0x000fe80000100a00 */
[----:B------:R2:W-:Y:S01]  /*23ce0*/  STL.64 [R1+0x16a8], R20 ;  /* 0x0016a81401007387 */ /* 0x0005e20000100a00 */
[----:B0-----:R-:W-:Y:S01]  /*23cf0*/  LOP3.LUT R39, R39, 0x7, RZ, 0xc0, !PT ;  /* 0x0000000727277812 */ /* 0x001fe200078ec0ff */
[----:B-1----:R-:W-:-:S04]  /*23d00*/  IMAD.SHL.U32 R37, R38, 0x2, RZ ;  /* 0x0000000226257824 */ /* 0x002fc800078e00ff */
[----:B------:R-:W-:Y:S02]  /*23d10*/  IMAD R39, R39, 0x110, RZ ;  /* 0x0000011027277824 */ /* 0x000fe400078e02ff */
[----:B------:R-:W-:-:S03]  /*23d20*/  IMAD.SHL.U32 R38, R38, 0x80, RZ ;  /* 0x0000008026267824 */ /* 0x000fc600078e00ff */
[----:B------:R-:W-:-:S04]  /*23d30*/  LOP3.LUT R39, R39, 0x10, R37, 0x78, !PT ;  /* 0x0000001027277812 */ /* 0x000fc800078e7825 */
[----:B------:R-:W-:Y:S02]  /*23d40*/  LOP3.LUT R39, R39, 0x800, R38, 0xf8, !PT ;  /* 0x0000080027277812 */ /* 0x000fe400078ef826 */
[----:B------:R-:W0:Y:S02]  /*23d50*/  S2R R38, SR_TID.X ;  /* 0x0000000000267919 */ /* 0x000e240000002100 */
[----:B------:R-:W-:Y:S01]  /*23d60*/  LOP3.LUT R39, R39, 0x60, RZ, 0x3c, !PT ;  /* 0x0000006027277812 */ /* 0x000fe200078e3cff */
[----:B--2---:R-:W-:-:S15]  /*23d70*/  HMMA.16816.F32.BF16 R20, R48, R16, R52 ;  /* 0x000000103014723c */ /* 0x004fde0000041834 */
[----:B------:R-:W-:-:S04]  /*23d80*/  NOP ;  /* 0x0000000000007918 */ /* 0x000fc80000000000 */
[----:B------:R-:W-:Y:S04]  /*23d90*/  STL.64 [R1+0x220], R20 ;  /* 0x0002201401007387 */ /* 0x000fe80000100a00 */
[----:B------:R-:W-:Y:S04]  /*23da0*/  STL.64 [R1+0x228], R22 ;  /* 0x0002281601007387 */ /* 0x000fe80000100a00 */
[----:B---3--:R-:W-:Y:S04]  /*23db0*/  STL.64 [R1+0x16a0], R18 ;  /* 0x0016a01201007387 */ /* 0x008fe80000100a00 */
[----:B------:R1:W-:Y:S04]  /*23dc0*/  STL.64 [R1+0x1698], R16 ;  /* 0x0016981001007387 */ /* 0x0003e80000100a00 */
[----:B----4-:R-:W-:Y:S04]  /*23dd0*/  STL.64 [R1+0x1690], R14 ;  /* 0x0016900e01007387 */ /* 0x010fe80000100a00 */
[----:B------:R2:W-:Y:S01]  /*23de0*/  STL.64 [R1+0x1688], R12 ;  /* 0x0016880c01007387 */ /* 0x0005e20000100a00 */
[C---:B-1----:R-:W-:Y:S08]  /*23df0*/  HMMA.16816.F32.BF16 R16, R48.reuse, R12, R32 ;  /* 0x0000000c3010723c */ /* 0x042ff00000041820 */
[----:B--2---:R-:W-:Y:S01]  /*23e00*/  HMMA.16816.F32.BF16 R12, R48, R8, R44 ;  /* 0x00000008300c723c */ /* 0x004fe2000004182c */
[----:B------:R-:W1:Y:S01]  /*23e10*/  S2R R46, SR_TID.X ;  /* 0x00000000002e7919 */ /* 0x000e620000002100 */
[----:B------:R-:W-:Y:S01]  /*23e20*/  LDSM.16.MT88.4 R32, [R39+UR5+0x2000] ;  /* 0x002000052720783b */ /* 0x000fe20008004200 */
[----:B0-----:R-:W-:-:S03]  /*23e30*/  LOP3.LUT R47, R38, 0x7, RZ, 0xc0, !PT ;  /* 0x00000007262f7812 */ /* 0x001fc600078ec0ff */
[----:B------:R-:W0:Y:S02]  /*23e40*/  LDSM.16.MT88.4 R36, [R39+UR5+0x2080] ;  /* 0x002080052724783b */ /* 0x000e240008004200 */
[----:B------:R-:W-:-:S03]  /*23e50*/  IMAD R47, R47, 0x110, RZ ;  /* 0x000001102f2f7824 */ /* 0x000fc600078e02ff */
[----:B------:R-:W-:Y:S04]  /*23e60*/  STL.64 [R1+0x210], R16 ;  /* 0x0002101001007387 */ /* 0x000fe80000100a00 */
[----:B------:R-:W-:Y:S04]  /*23e70*/  STL.64 [R1+0x218], R18 ;  /* 0x0002181201007387 */ /* 0x000fe80000100a00 */
[----:B------:R-:W-:Y:S04]  /*23e80*/  STL.64 [R1+0x1680], R10 ;  /* 0x0016800a01007387 */ /* 0x000fe80000100a00 */
[----:B------:R-:W-:Y:S04]  /*23e90*/  STL.64 [R1+0x200], R12 ;  /* 0x0002000c01007387 */ /* 0x000fe80000100a00 */
[----:B------:R-:W-:Y:S01]  /*23ea0*/  STL.64 [R1+0x208], R14 ;  /* 0x0002080e01007387 */ /* 0x000fe20000100a00 */
[----:B-1----:R-:W-:-:S02]  /*23eb0*/  IMAD.SHL.U32 R45, R46, 0x2, RZ ;  /* 0x000000022e2d7824 */ /* 0x002fc400078e00ff */
[----:B------:R-:W-:-:S03]  /*23ec0*/  IMAD.SHL.U32 R46, R46, 0x80, RZ ;  /* 0x000000802e2e7824 */ /* 0x000fc600078e00ff */
[----:B------:R-:W-:Y:S01]  /*23ed0*/  LOP3.LUT R47, R47, 0x10, R45, 0x78, !PT ;  /* 0x000000102f2f7812 */ /* 0x000fe200078e782d */
[----:B------:R1:W-:Y:S03]  /*23ee0*/  STL.64 [R1+0x1678], R8 ;  /* 0x0016780801007387 */ /* 0x0003e60000100a00 */
[----:B------:R-:W-:Y:S01]  /*23ef0*/  LOP3.LUT R47, R47, 0x800, R46, 0xf8, !PT ;  /* 0x000008002f2f7812 */ /* 0x000fe200078ef82e */
[C---:B-1----:R-:W-:Y:S04]  /*23f00*/  HMMA.16816.F32.BF16 R8, R48.reuse, R4, R40 ;  /* 0x000000043008723c */ /* 0x042fe80000041828 */
[----:B------:R-:W1:Y:S04]  /*23f10*/  LDSM.16.MT88.4 R40, [R47+UR5+0x3000] ;  /* 0x003000052f28783b */ /* 0x000e680008004200 */
[----:B0-----:R-:W-:Y:S04]  /*23f20*/  STL.64 [R1+0x1640], R38 ;  /* 0x0016402601007387 */ /* 0x001fe80000100a00 */
[----:B------:R-:W-:Y:S04]  /*23f30*/  STL.64 [R1+0x1638], R36 ;  /* 0x0016382401007387 */ /* 0x000fe80000100a00 */
[----:B------:R-:W0:Y:S04]  /*23f40*/  LDSM.16.MT88.4 R44, [R47+UR5+0x3080] ;  /* 0x003080052f2c783b */ /* 0x000e280008004200 */
[----:B------:R-:W-:Y:S04]  /*23f50*/  STL.64 [R1+0x1f0], R8 ;  /* 0x0001f00801007387 */ /* 0x000fe80000100a00 */
[----:B------:R-:W-:Y:S04]  /*23f60*/  STL [R1+0x1f8], R10 ;  /* 0x0001f80a01007387 */ /* 0x000fe80000100800 */
[----:B------:R-:W-:Y:S04]  /*23f70*/  STL.64 [R1+0x1670], R6 ;  /* 0x0016700601007387 */ /* 0x000fe80000100a00 */
[----:B------:R2:W-:Y:S02]  /*23f80*/  STL.64 [R1+0x1668], R4 ;  /* 0x0016680401007387 */ /* 0x0005e40000100a00 */
[----:B--2---:R-:W-:Y:S02]  /*23f90*/  HMMA.16816.F32.BF16 R4, R48, R28, R56 ;  /* 0x0000001c3004723c */ /* 0x004fe40000041838 */
[----:B-1----:R-:W-:Y:S04]  /*23fa0*/  STL.64 [R1+0x1620], R42 ;  /* 0x0016202a01007387 */ /* 0x002fe80000100a00 */
[----:B------:R1:W-:Y:S04]  /*23fb0*/  STL.64 [R1+0x1618], R40 ;  /* 0x0016182801007387 */ /* 0x0003e80000100a00 */
[----:B------:R-:W-:Y:S04]  /*23fc0*/  STL.64 [R1+0x1660], R30 ;  /* 0x0016601e01007387 */ /* 0x000fe80000100a00 */
[----:B------:R-:W-:Y:S05]  /*23fd0*/  STL.64 [R1+0x1658], R28 ;  /* 0x0016581c01007387 */ /* 0x000fea0000100a00 */
[----:B------:R-:W-:Y:S04]  /*23fe0*/  STL.64 [R1+0x1e0], R4 ;  /* 0x0001e00401007387 */ /* 0x000fe80000100a00 */
[----:B------:R-:W-:Y:S04]  /*23ff0*/  STL.64 [R1+0x1e8], R6 ;  /* 0x0001e80601007387 */ /* 0x000fe80000100a00 */
[----:B-1----:R-:W2:Y:S04]  /*24000*/  LDL.LU R40, [R1+0x40] ;  /* 0x0000400001287983 */ /* 0x002ea80000300800 */
[----:B------:R-:W2:Y:S04]  /*24010*/  LDL.LU R41, [R1+0x44] ;  /* 0x0000440001297983 */ /* 0x000ea80000300800 */
[----:B------:R-:W3:Y:S04]  /*24020*/  LDL.LU R42, [R1+0x48] ;  /* 0x00004800012a7983 */ /* 0x000ee80000300800 */
[----:B------:R-:W3:Y:S04]  /*24030*/  LDL.LU R43, [R1+0x4c] ;  /* 0x00004c00012b7983 */ /* 0x000ee80000300800 */
[----:B------:R-:W4:Y:S04]  /*24040*/  LDL.LU R36, [R1+0x440] ;  /* 0x0004400001247983 */ /* 0x000f280000300800 */
[----:B------:R-:W4:Y:S04]  /*24050*/  LDL.LU R37, [R1+0x444] ;  /* 0x0004440001257983 */ /* 0x000f280000300800 */
[----:B------:R-:W2:Y:S04]  /*24060*/  LDL.LU R38, [R1+0x448] ;  /* 0x0004480001267983 */ /* 0x000ea80000300800 */
[----:B------:R-:W2:Y:S01]  /*24070*/  LDL.LU R39, [R1+0x44c] ;  /* 0x00044c0001277983 */ /* 0x000ea20000300800 */
[----:B------:R-:W-:-:S03]  /*24080*/  IMAD.MOV.U32 R61, RZ, RZ, R11 ;  /* 0x000000ffff3d7224 */ /* 0x000fc600078e000b */
[----:B--2---:R-:W-:Y:S04]  /*24090*/  STL.64 [R1+0x1650], R38 ;  /* 0x0016502601007387 */ /* 0x004fe80000100a00 */
[----:B----4-:R1:W-:Y:S04]  /*240a0*/  STL.64 [R1+0x1648], R36 ;  /* 0x0016482401007387 */ /* 0x0103e80000100a00 */
[----:B-1----:R-:W2:Y:S04]  /*240b0*/  LDL.LU R36, [R1+0x150] ;  /* 0x0001500001247983 */ /* 0x002ea80000300800 */
        /* <DEDUP_REMOVED lines=46> */
[----:B------:R-:W3:Y:S01]  /*243a0*/  LDL.LU R47, [R1+0x1c] ;  /* 0x00001c00012f7983 */ /* 0x000ee20000300800 */
[----:B--2---:R-:W-:Y:S03]  /*243b0*/  HMMA.16816.F32.BF16 R48, R48, R24, R52 ;  /* 0x000000183030723c */ /* 0x004fe60000041834 */
[----:B------:R-:W2:Y:S04]  /*243c0*/  LDL.LU.64 R54, [R1+0x16c0] ;  /* 0x0016c00001367983 */ /* 0x000ea80000300a00 */
[----:B------:R-:W4:-:S12]  /*243d0*/  LDL.LU.64 R52, [R1+0x16b8] ;  /* 0x0016b80001347983 */ /* 0x000f180000300a00 */
[----:B------:R-:W-:Y:S04]  /*243e0*/  STL.64 [R1+0xd0], R48 ;  /* 0x0000d03001007387 */ /* 0x000fe80000100a00 */
[----:B------:R0:W-:Y:S02]  /*243f0*/  STL.64 [R1+0xd8], R50 ;  /* 0x0000d83201007387 */ /* 0x0001e40000100a00 */
[----:B0-----:R-:W0:Y:S01]  /*24400*/  S2R R51, SR_TID.X ;  /* 0x0000000000337919 */ /* 0x001e220000002100 */
[----:B------:R-:W1:Y:S01]  /*24410*/  S2R R50, SR_TID.X ;  /* 0x0000000000327919 */ /* 0x000e620000002100 */
[----:B0-----:R-:W-:Y:S01]  /*24420*/  LOP3.LUT R51, R51, 0x7, RZ, 0xc0, !PT ;  /* 0x0000000733337812 */ /* 0x001fe200078ec0ff */
[----:B-1----:R-:W-:-:S04]  /*24430*/  IMAD.SHL.U32 R49, R50, 0x2, RZ ;  /* 0x0000000232317824 */ /* 0x002fc800078e00ff */
[----:B------:R-:W-:Y:S02]  /*24440*/  IMAD R51, R51, 0x110, RZ ;  /* 0x0000011033337824 */ /* 0x000fe400078e02ff */
[----:B------:R-:W-:-:S03]  /*24450*/  IMAD.SHL.U32 R50, R50, 0x80, RZ ;  /* 0x0000008032327824 */ /* 0x000fc600078e00ff */
[----:B------:R-:W-:-:S04]  /*24460*/  LOP3.LUT R51, R51, 0x10, R49, 0x78, !PT ;  /* 0x0000001033337812 */ /* 0x000fc800078e7831 */
[----:B------:R-:W-:-:S04]  /*24470*/  LOP3.LUT R51, R51, 0x800, R50, 0xf8, !PT ;  /* 0x0000080033337812 */ /* 0x000fc800078ef832 */
[----:B------:R-:W-:-:S06]  /*24480*/  LOP3.LUT R51, R51, 0x20, RZ, 0x3c, !PT ;  /* 0x0000002033337812 */ /* 0x000fcc00078e3cff */
        /* <DEDUP_REMOVED lines=63> */
[----:B------:R-:W3:Y:S01]  /*24880*/  LDL.LU.64 R40, [R1+0x1628] ;  /* 0x0016280001287983 */ /* 0x000ee20000300a00 */
[C---:B--2---:R-:W-:Y:S08]  /*24890*/  HMMA.16816.F32.BF16 R32, R36.reuse, R20, R32 ;  /* 0x000000142420723c */ /* 0x044ff00000041820 */
[C---:B------:R-:W-:Y:S11]  /*248a0*/  HMMA.16816.F32.BF16 R56, R36.reuse, R12, R56 ;  /* 0x0000000c2438723c */ /* 0x040ff60000041838 */
[----:B------:R0:W-:Y:S04]  /*248b0*/  STL.64 [R1+0x50], R32 ;  /* 0x0000502001007387 */ /* 0x0001e80000100a00 */
[----:B------:R-:W-:Y:S04]  /*248c0*/  STL.64 [R1+0x58], R34 ;  /* 0x0000582201007387 */ /* 0x000fe80000100a00 */
[----:B0-----:R-:W2:Y:S01]  /*248d0*/  LDL.LU R32, [R1] ;  /* 0x0000000001207983 */ /* 0x001ea20000300800 */
        /* <DEDUP_REMOVED lines=8> */
[----:B0-----:R-:W2:Y:S04]  /*24960*/  LDL.LU.64 R58, [R1+0x1610] ;  /* 0x00161000013a7983 */ /* 0x001ea80000300a00 */
[----:B------:R-:W2:Y:S01]  /*24970*/  LDL.LU.64 R56, [R1+0x1608] ;  /* 0x0016080001387983 */ /* 0x000ea20000300a00 */
[C---:B------:R-:W-:Y:S03]  /*24980*/  HMMA.16816.F32.BF16 R48, R36.reuse, R8, R48 ;  /* 0x000000082430723c */ /* 0x040fe60000041830 */
[----:B------:R0:W-:Y:S05]  /*24990*/  STL.64 [R1+0x15c0], R14 ;  /* 0x0015c00e01007387 */ /* 0x0001ea0000100a00 */
[----:B0-----:R-:W-:Y:S01]  /*249a0*/  HMMA.16816.F32.BF16 R12, R36, R4, R44 ;  /* 0x00000004240c723c */ /* 0x001fe2000004182c */
[----:B------:R-:W-:-:S02]  /*249b0*/  IMAD.MOV.U32 R35, RZ, RZ, R0 ;  /* 0x000000ffff237224 */ /* 0x000fc400078e0000 */
[----:B------:R-:W-:-:S08]  /*249c0*/  IMAD.MOV.U32 R34, RZ, RZ, R2 ;  /* 0x000000ffff227224 */ /* 0x000fd000078e0002 */
[----:B------:R-:W-:Y:S02]  /*249d0*/  IMAD.MOV.U32 R0, RZ, RZ, R49 ;  /* 0x000000ffff007224 */ /* 0x000fe400078e0031 */
[----:B------:R-:W-:Y:S01]  /*249e0*/  IMAD.MOV.U32 R2, RZ, RZ, R50 ;  /* 0x000000ffff027224 */ /* 0x000fe200078e0032 */
[----:B------:R-:W-:Y:S04]  /*249f0*/  STL [R1+0x20], R48 ;  /* 0x0000203001007387 */ /* 0x000fe80000100800 */
[----:B------:R-:W-:Y:S04]  /*24a00*/  STL [R1+0x13d4], R0 ;  /* 0x0013d40001007387 */ /* 0x000fe80000100800 */
[----:B------:R-:W-:Y:S01]  /*24a10*/  STL [R1+0x13d0], R2 ;  /* 0x0013d00201007387 */ /* 0x000fe20000100800 */
[----:B------:R-:W-:-:S02]  /*24a20*/  IMAD.MOV.U32 R9, RZ, RZ, R14 ;  /* 0x000000ffff097224 */ /* 0x000fc400078e000e */
[----:B------:R-:W-:Y:S01]  /*24a30*/  IMAD.MOV.U32 R8, RZ, RZ, R15 ;  /* 0x000000ffff087224 */ /* 0x000fe200078e000f */
[----:B------:R-:W-:Y:S04]  /*24a40*/  STL.64 [R1+0x10], R12 ;  /* 0x0000100c01007387 */ /* 0x000fe80000100a00 */
[----:B------:R-:W-:Y:S04]  /*24a50*/  STL.64 [R1+0x15b8], R10 ;  /* 0x0015b80a01007387 */ /* 0x000fe80000100a00 */
[----:B------:R0:W-:Y:S01]  /*24a60*/  STL.64 [R1+0x15b0], R8 ;  /* 0x0015b00801007387 */ /* 0x0001e20000100a00 */
[----:B------:R-:W-:-:S02]  /*24a70*/  IMAD.MOV.U32 R33, RZ, RZ, R3 ;  /* 0x000000ffff217224 */ /* 0x000fc400078e0003 */
[----:B------:R-:W-:Y:S01]  /*24a80*/  IMAD.MOV.U32 R3, RZ, RZ, R51 ;  /* 0x000000ffff037224 */ /* 0x000fe200078e0033 */
        /* <DEDUP_REMOVED lines=12> */
[----:B--2---:R-:W-:-:S02]  /*24b50*/  IMAD.MOV.U32 R44, RZ, RZ, R56 ;  /* 0x000000ffff2c7224 */ /* 0x004fc400078e0038 */
[----:B------:R-:W-:Y:S01]  /*24b60*/  IMAD.MOV.U32 R45, RZ, RZ, R57 ;  /* 0x000000ffff2d7224 */ /* 0x000fe200078e0039 */
[----:B------:R-:W2:Y:S04]  /*24b70*/  LDL.LU R56, [R1+0x1604] ;  /* 0x0016040001387983 */ /* 0x000ea80000300800 */
[----:B------:R-:W2:Y:S01]  /*24b80*/  LDL.LU R57, [R1+0x1600] ;  /* 0x0016000001397983 */ /* 0x000ea20000300800 */
[----:B------:R-:W-:Y:S02]  /*24b90*/  IMAD.MOV.U32 R46, RZ, RZ, R58 ;  /* 0x000000ffff2e7224 */ /* 0x000fe400078e003a */
[----:B------:R-:W-:Y:S01]  /*24ba0*/  IMAD.MOV.U32 R47, RZ, RZ, R59 ;  /* 0x000000ffff2f7224 */ /* 0x000fe200078e003b */
[----:B------:R-:W2:Y:S04]  /*24bb0*/  LDL.LU R58, [R1+0x15fc] ;  /* 0x0015fc00013a7983 */ /* 0x000ea80000300800 */
[----:B------:R-:W2:Y:S01]  /*24bc0*/  LDL.LU R59, [R1+0x15f8] ;  /* 0x0015f800013b7983 */ /* 0x000ea20000300800 */
[----:B------:R-:W-:-:S15]  /*24bd0*/  HMMA.16816.F32.BF16 R32, R36, R28, R32 ;  /* 0x0000001c2420723c */ /* 0x000fde0000041820 */
[----:B------:R-:W-:-:S04]  /*24be0*/  NOP ;  /* 0x0000000000007918 */ /* 0x000fc80000000000 */
[----:B------:R-:W-:Y:S02]  /*24bf0*/  IMAD.MOV.U32 R0, RZ, RZ, R32 ;  /* 0x000000ffff007224 */ /* 0x000fe400078e0020 */
[----:B------:R-:W-:Y:S01]  /*24c00*/  IMAD.MOV.U32 R2, RZ, RZ, R33 ;  /* 0x000000ffff027224 */ /* 0x000fe200078e0021 */
[----:B------:R-:W3:Y:S01]  /*24c10*/  LDL.LU R32, [R1+0x280] ;  /* 0x0002800001207983 */ /* 0x000ee20000300800 */
[----:B------:R-:W-:-:S03]  /*24c20*/  IMAD.MOV.U32 R33, RZ, RZ, R60 ;  /* 0x000000ffff217224 */ /* 0x000fc600078e003c */
[----:B------:R-:W3:Y:S01]  /*24c30*/  LDL.LU R60, [R1+0x15f4] ;  /* 0x0015f400013c7983 */ /* 0x000ee20000300800 */
[----:B------:R-:W-:Y:S02]  /*24c40*/  IMAD.MOV.U32 R5, RZ, RZ, R34 ;  /* 0x000000ffff057224 */ /* 0x000fe400078e0022 */
[----:B------:R-:W-:Y:S02]  /*24c50*/  IMAD.MOV.U32 R4, RZ, RZ, R35 ;  /* 0x000000ffff047224 */ /* 0x000fe400078e0023 */
[----:B------:R-:W-:Y:S02]  /*24c60*/  IMAD.MOV.U32 R34, RZ, RZ, R54 ;  /* 0x000000ffff227224 */ /* 0x000fe400078e0036 */
[----:B------:R-:W-:Y:S01]  /*24c70*/  IMAD.MOV.U32 R35, RZ, RZ, R55 ;  /* 0x000000ffff237224 */ /* 0x000fe200078e0037 */
[----:B------:R-:W4:Y:S04]  /*24c80*/  LDL.LU R54, [R1+0x15f0] ;  /* 0x0015f00001367983 */ /* 0x000f280000300800 */
[----:B------:R-:W4:Y:S01]  /*24c90*/  LDL.LU R55, [R1+0x15ec] ;  /* 0x0015ec0001377983 */ /* 0x000f220000300800 */
[----:B--2---:R-:W-:Y:S03]  /*24ca0*/  HMMA.16816.F32.BF16 R56, R36, R24, R56 ;  /* 0x000000182438723c */ /* 0x004fe60000041838 */
[----:B------:R-:W4:Y:S04]  /*24cb0*/  LDL.LU R36, [R1+0x2d0] ;  /* 0x0002d00001247983 */ /* 0x000f280000300800 */
[----:B------:R-:W4:Y:S04]  /*24cc0*/  LDL.LU R37, [R1+0x2d4] ;  /* 0x0002d40001257983 */ /* 0x000f280000300800 */
[----:B------:R-:W4:Y:S01]  /*24cd0*/  LDL.LU R38, [R1+0x2d8] ;  /* 0x0002d80001267983 */ /* 0x000f220000300800 */
[----:B---3--:R-:W-:-:S07]  /*24ce0*/  IMAD.MOV.U32 R39, RZ, RZ, R60 ;  /* 0x000000ffff277224 */ /* 0x008fce00078e003c */
[----:B------:R0:W-:Y:S04]  /*24cf0*/  STL.64 [R1+0x1398], R56 ;  /* 0x0013983801007387 */ /* 0x0001e80000100a00 */
[----:B------:R1:W-:Y:S01]  /*24d00*/  STL.64 [R1+0x1390], R58 ;  /* 0x0013903a01007387 */ /* 0x0003e20000100a00 */
[----:B0-----:R-:W-:Y:S02]  /*24d10*/  IMAD.MOV.U32 R57, RZ, RZ, R26 ;  /* 0x000000ffff397224 */ /* 0x001fe400078e001a */
[----:B-1----:R-:W-:Y:S02]  /*24d20*/  IMAD.MOV.U32 R58, RZ, RZ, R18 ;  /* 0x000000ffff3a7224 */ /* 0x002fe400078e0012 */
[----:B------:R-:W-:Y:S01]  /*24d30*/  IMAD.MOV.U32 R59, RZ, RZ, R19 ;  /* 0x000000ffff3b7224 */ /* 0x000fe200078e0013 */
[----:B----4-:R-:W-:-:S15]  /*24d40*/  HMMA.16816.F32.BF16 R36, R40, R54, R36 ;  /* 0x000000362824723c */ /* 0x010fde0000041824 */
[----:B------:R-:W-:-:S04]  /*24d50*/  NOP ;  /* 0x0000000000007918 */ /* 0x000fc80000000000 */
[----:B------:R0:W-:Y:S04]  /*24d60*/  STL.64 [R1+0x670], R36 ;  /* 0x0006702401007387 */ /* 0x0001e80000100a00 */
[----:B------:R1:W-:Y:S01]  /*24d70*/  STL.64 [R1+0x678], R38 ;  /* 0x0006782601007387 */ /* 0x0003e20000100a00 */
[----:B------:R-:W-:-:S03]  /*24d80*/  IMAD.MOV.U32 R60, RZ, RZ, R36 ;  /* 0x000000ffff3c7224 */ /* 0x000fc600078e0024 */
[----:B0-----:R-:W2:Y:S01]  /*24d90*/  LDL.LU R36, [R1+0x1d0] ;  /* 0x0001d00001247983 */ /* 0x001ea20000300800 */
[----:B------:R-:W-:-:S03]  /*24da0*/  IMAD.MOV.U32 R37, RZ, RZ, R22 ;  /* 0x000000ffff257224 */ /* 0x000fc600078e0016 */
[----:B------:R-:W3:Y:S01]  /*24db0*/  LDL.LU R22, [R1+0x15e8] ;  /* 0x0015e80001167983 */ /* 0x000ee20000300800 */
[----:B-1----:R-:W-:-:S03]  /*24dc0*/  IMAD.MOV.U32 R38, RZ, RZ, R23 ;  /* 0x000000ffff267224 */ /* 0x002fc600078e0017 */
[----:B------:R-:W3:Y:S04]  /*24dd0*/  LDL.LU R23, [R1+0x15e4] ;  /* 0x0015e40001177983 */ /* 0x000ee80000300800 */
[----:B------:R-:W2:Y:S04]  /*24de0*/  LDL.LU R39, [R1+0x1dc] ;  /* 0x0001dc0001277983 */ /* 0x000ea80000300800 */
[----:B------:R-:W4:Y:S04]  /*24df0*/  LDL.LU R56, [R1+0x270] ;  /* 0x0002700001387983 */ /* 0x000f280000300800 */
[----:B------:R-:W2:Y:S04]  /*24e00*/  LDL.LU R26, [R1+0x15e0] ;  /* 0x0015e000011a7983 */ /* 0x000ea80000300800 */
[----:B------:R-:W2:Y:S04]  /*24e10*/  LDL.LU R18, [R1+0x15dc] ;  /* 0x0015dc0001127983 */ /* 0x000ea80000300800 */
[----:B------:R-:W2:Y:S04]  /*24e20*/  LDL.LU R19, [R1+0x15d8] ;  /* 0x0015d80001137983 */ /* 0x000ea80000300800 */
[----:B------:R-:W-:Y:S01]  /*24e30*/  STL [R1+0x1368], R60 ;  /* 0x0013683c01007387 */ /* 0x000fe20000100800 */
[C---:B---3--:R-:W-:Y:S08]  /*24e40*/  HMMA.16816.F32.BF16 R48, R40.reuse, R22, R48 ;  /* 0x000000162830723c */ /* 0x048ff00000041830 */
[----:B--2---:R-:W-:Y:S11]  /*24e50*/  HMMA.16816.F32.BF16 R12, R40, R18, R12 ;  /* 0x00000012280c723c */ /* 0x004ff6000004180c */
[----:B------:R0:W-:Y:S04]  /*24e60*/  STL.64 [R1+0x630], R48 ;  /* 0x0006303001007387 */ /* 0x0001e80000100a00 */
[----:B------:R1:W-:Y:S01]  /*24e70*/  STL.64 [R1+0x638], R50 ;  /* 0x0006383201007387 */ /* 0x0003e20000100a00 */
[----:B0-----:R-:W-:-:S02]  /*24e80*/  IMAD.MOV.U32 R48, RZ, RZ, R27 ;  /* 0x000000ffff307224 */ /* 0x001fc400078e001b */
[----:B------:R-:W-:Y:S01]  /*24e90*/  IMAD.MOV.U32 R49, RZ, RZ, R30 ;  /* 0x000000ffff317224 */ /* 0x000fe200078e001e */
[----:B------:R-:W2:Y:S04]  /*24ea0*/  LDL.LU R27, [R1+0x15d4] ;  /* 0x0015d400011b7983 */ /* 0x000ea80000300800 */
[----:B------:R-:W4:Y:S01]  /*24eb0*/  LDL.LU R30, [R1+0x15d0] ;  /* 0x0015d000011e7983 */ /* 0x000f220000300800 */
[----:B-1----:R-:W-:Y:S02]  /*24ec0*/  IMAD.MOV.U32 R50, RZ, RZ, R6 ;  /* 0x000000ffff327224 */ /* 0x002fe400078e0006 */
[----:B------:R-:W-:Y:S01]  /*24ed0*/  IMAD.MOV.U32 R51, RZ, RZ, R7 ;  /* 0x000000ffff337224 */ /* 0x000fe200078e0007 */
[----:B------:R-:W3:Y:S04]  /*24ee0*/  LDL.LU R6, [R1+0x15cc] ;  /* 0x0015cc0001067983 */ /* 0x000ee80000300800 */
[----:B------:R-:W3:Y:S04]  /*24ef0*/  LDL.LU R7, [R1+0x15c8] ;  /* 0x0015c80001077983 */ /* 0x000ee80000300800 */
[----:B------:R-:W-:Y:S04]  /*24f00*/  STL.64 [R1+0x5c0], R12 ;  /* 0x0005c00c01007387 */ /* 0x000fe80000100a00 */
[----:B------:R0:W-:Y:S04]  /*24f10*/  STL.64 [R1+0x5c8], R14 ;  /* 0x0005c80e01007387 */ /* 0x0001e80000100a00 */
[----:B0-----:R-:W2:Y:S02]  /*24f20*/  LDL.LU.64 R14, [R1+0x15c0] ;  /* 0x0015c000010e7983 */ /* 0x001ea40000300a00 */
[----:B--2---:R-:W-:-:S15]  /*24f30*/  HMMA.16816.F32.BF16 R8, R40, R14, R8 ;  /* 0x0000000e2808723c */ /* 0x004fde0000041808 */
[----:B------:R-:W-:-:S04]  /*24f40*/  NOP ;  /* 0x0000000000007918 */ /* 0x000fc80000000000 */
[----:B------:R-:W-:Y:S01]  /*24f50*/  STL.64 [R1+0x510], R8 ;  /* 0x0005100801007387 */ /* 0x000fe20000100a00 */
[----:B------:R-:W-:-:S03]  /*24f60*/  IMAD.MOV.U32 R21, RZ, RZ, R11 ;  /* 0x000000ffff157224 */ /* 0x000fc600078e000b */
[----:B------:R0:W-:Y:S04]  /*24f70*/  STL.64 [R1+0x518], R10 ;  /* 0x0005180a01007387 */ /* 0x0001e80000100a00 */
[----:B0-----:R-:W2:Y:S01]  /*24f80*/  LDL.LU.64 R10, [R1+0x15b8] ;  /* 0x0015b800010a7983 */ /* 0x001ea20000300a00 */
[----:B------:R-:W-:-:S03]  /*24f90*/  IMAD.MOV.U32 R20, RZ, RZ, R9 ;  /* 0x000000ffff147224 */ /* 0x000fc600078e0009 */
[----:B------:R-:W4:Y:S01]  /*24fa0*/  LDL.LU.64 R8, [R1+0x15b0] ;  /* 0x0015b00001087983 */ /* 0x000f220000300a00 */
[C---:B---3--:R-:W-:Y:S03]  /*24fb0*/  HMMA.16816.F32.BF16 R32, R40.reuse, R6, R32 ;  /* 0x000000062820723c */ /* 0x048fe60000041820 */
[----:B------:R-:W-:Y:S04]  /*24fc0*/  STL [R1+0x1370], R20 ;  /* 0x0013701401007387 */ /* 0x000fe80000100800 */
[----:B------:R-:W-:Y:S01]  /*24fd0*/  STL [R1+0x136c], R21 ;  /* 0x00136c1501007387 */ /* 0x000fe20000100800 */
[----:B--2---:R-:W-:-:S15]  /*24fe0*/  HMMA.16816.F32.BF16 R44, R40, R10, R44 ;  /* 0x0000000a282c723c */ /* 0x004fde000004182c */
[----:B------:R-:W-:-:S04]  /*24ff0*/  NOP ;  /* 0x0000000000007918 */ /* 0x000fc80000000000 */
[----:B------:R-:W-:Y:S01]  /*25000*/  STL.64 [R1+0x4c0], R44 ;  /* 0x0004c02c01007387 */ /* 0x000fe20000100a00 */
[----:B------:R-:W-:-:S03]  /*25010*/  IMAD.MOV.U32 R29, RZ, RZ, R46 ;  /* 0x000000ffff1d7224 */ /* 0x000fc600078e002e */
[----:B------:R0:W-:Y:S01]  /*25020*/  STL.64 [R1+0x4c8], R46 ;  /* 0x0004c82e01007387 */ /* 0x0001e20000100a00 */
[----:B------:R-:W-:-:S03]  /*25030*/  IMAD.MOV.U32 R28, RZ, RZ, R44 ;  /* 0x000000ffff1c7224 */ /* 0x000fc600078e002c */
[----:B0-----:R-:W2:Y:S04]  /*25040*/  LDL.LU.64 R46, [R1+0x15a8] ;  /* 0x0015a800012e7983 */ /* 0x001ea80000300a00 */
[----:B------:R-:W2:Y:S04]  /*25050*/  LDL.LU.64 R44, [R1+0x15a0] ;  /* 0x0015a000012c7983 */ /* 0x000ea80000300a00 */
[----:B------:R-:W-:Y:S04]  /*25060*/  STL.64 [R1+0x1590], R10 ;  /* 0x0015900a01007387 */ /* 0x000fe80000100a00 */
[----:B----4-:R-:W-:Y:S04]  /*25070*/  STL.64 [R1+0x1588], R8 ;  /* 0x0015880801007387 */ /* 0x010fe80000100a00 */
[----:B------:R-:W-:Y:S04]  /*25080*/  STL [R1+0x1378], R28 ;  /* 0x0013781c01007387 */ /* 0x000fe80000100800 */
[----:B------:R-:W-:Y:S04]  /*25090*/  STL [R1+0x1374], R29 ;  /* 0x0013741d01007387 */ /* 0x000fe80000100800 */
[----:B------:R0:W-:Y:S04]  /*250a0*/  STL.64 [R1+0x460], R32 ;  /* 0x0004602001007387 */ /* 0x0001e80000100a00 */
[----:B------:R1:W-:Y:S01]  /*250b0*/  STL.64 [R1+0x468], R34 ;  /* 0x0004682201007387 */ /* 0x0003e20000100a00 */
[----:B0-----:R-:W-:-:S03]  /*250c0*/  IMAD.MOV.U32 R32, RZ, RZ, R31 ;  /* 0x000000ffff207224 */ /* 0x001fc600078e001f */
[----:B------:R-:W3:Y:S01]  /*250d0*/  LDL.LU R31, [R1+0x1598] ;  /* 0x00159800011f7983 */ /* 0x000ee20000300800 */
[----:B------:R-:W-:-:S03]  /*250e0*/  IMAD.MOV.U32 R52, RZ, RZ, R33 ;  /* 0x000000ffff347224 */ /* 0x000fc600078e0021 */
[----:B------:R-:W4:Y:S01]  /*250f0*/  LDL.LU R33, [R1+0x134] ;  /* 0x0001340001217983 */ /* 0x000f220000300800 */
[----:B------:R-:W-:-:S03]  /*25100*/  IMAD.MOV.U32 R53, RZ, RZ, R35 ;  /* 0x000000ffff357224 */ /* 0x000fc600078e0023 */
[----:B-1----:R-:W4:Y:S04]  /*25110*/  LDL.LU R34, [R1+0x138] ;  /* 0x0001380001227983 */ /* 0x002f280000300800 */
[----:B------:R-:W4:Y:S04]  /*25120*/  LDL.LU R35, [R1+0x13c] ;  /* 0x00013c0001237983 */ /* 0x000f280000300800 */
[----:B------:R-:W-:Y:S04]  /*25130*/  STL.64 [R1+0x1580], R6 ;  /* 0x0015800601007387 */ /* 0x000fe80000100a00 */
[----:B------:R0:W-:Y:S02]  /*25140*/  STL.64 [R1+0x1578], R4 ;  /* 0x0015780401007387 */ /* 0x0001e40000100a00 */
[C---:B0-----:R-:W-:Y:S02]  /*25150*/  HMMA.16816.F32.BF16 R4, R40.reuse, R26, R36 ;  /* 0x0000001a2804723c */ /* 0x041fe40000041824 */
[----:B------:R-:W-:Y:S04]  /*25160*/  STL [R1+0x1380], R52 ;  /* 0x0013803401007387 */ /* 0x000fe80000100800 */
[----:B------:R-:W-:Y:S02]  /*25170*/  STL [R1+0x137c], R53 ;  /* 0x00137c3501007387 */ /* 0x000fe40000100800 */
[----:B---3--:R-:W-:Y:S02]  /*25180*/  HMMA.16816.F32.BF16 R8, R40, R30, R56 ;  /* 0x0000001e2808723c */ /* 0x008fe40000041838 */
[----:B------:R-:W3:-:S15]  /*25190*/  LDL.LU R40, [R1+0x120] ;  /* 0x0001200001287983 */ /* 0x000ede0000300800 */
[----:B------:R-:W-:Y:S02]  /*251a0*/  NOP ;  /* 0x0000000000007918 */ /* 0x000fe40000000000 */
[----:B------:R-:W-:Y:S04]  /*251b0*/  STL.64 [R1+0x2c0], R8 ;  /* 0x0002c00801007387 */ /* 0x000fe80000100a00 */
[----:B------:R-:W-:Y:S04]  /*251c0*/  STL.64 [R1+0x2c8], R10 ;  /* 0x0002c80a01007387 */ /* 0x000fe80000100a00 */
[----:B------:R-:W-:Y:S04]  /*251d0*/  STL.64 [R1+0x1d0], R4 ;  /* 0x0001d00401007387 */ /* 0x000fe80000100a00 */
[----:B------:R2:W-:Y:S04]  /*251e0*/  STL.64 [R1+0x1d8], R6 ;  /* 0x0001d80601007387 */ /* 0x0005e80000100a00 */
[----:B------:R-:W3:Y:S04]  /*251f0*/  LDL.LU R41, [R1+0x124] ;  /* 0x0001240001297983 */ /* 0x000ee80000300800 */
[----:B------:R-:W3:Y:S04]  /*25200*/  LDL.LU R42, [R1+0x128] ;  /* 0x00012800012a7983 */ /* 0x000ee80000300800 */
[----:B------:R-:W3:Y:S04]  /*25210*/  LDL.LU R43, [R1+0x12c] ;  /* 0x00012c00012b7983 */ /* 0x000ee80000300800 */
[----:B------:R-:W3:Y:S01]  /*25220*/  LDL.LU R36, [R1+0x70] ;  /* 0x0000700001247983 */ /* 0x000ee20000300800 */
[C---:B--2---:R-:W-:Y:S08]  /*25230*/  HMMA.16816.F32.BF16 R4, R44.reuse, R54, R48 ;  /* 0x000000362c04723c */ /* 0x044ff00000041830 */
[----:B----4-:R-:W-:Y:S11]  /*25240*/  HMMA.16816.F32.BF16 R32, R44, R22, R32 ;  /* 0x000000162c20723c */ /* 0x010ff60000041820 */
[----:B------:R0:W-:Y:S04]  /*25250*/  STL.64 [R1+0x6f0], R4 ;  /* 0x0006f00401007387 */ /* 0x0001e80000100a00 */
[----:B------:R1:W-:Y:S04]  /*25260*/  STL.64 [R1+0x6f8], R6 ;  /* 0x0006f80601007387 */ /* 0x0003e80000100a00 */
        /* <DEDUP_REMOVED lines=11> */
[----:B0-----:R-:W4:Y:S04]  /*25320*/  LDL.LU R4, [R1+0x100] ;  /* 0x0001000001047983 */ /* 0x001f280000300800 */
[----:B------:R-:W4:Y:S04]  /*25330*/  LDL.LU R5, [R1+0x104] ;  /* 0x0001040001057983 */ /* 0x000f280000300800 */
[----:B-1----:R-:W4:Y:S04]  /*25340*/  LDL.LU R6, [R1+0x108] ;  /* 0x0001080001067983 */ /* 0x002f280000300800 */
[----:B------:R-:W4:Y:S04]  /*25350*/  LDL.LU R7, [R1+0x10c] ;  /* 0x00010c0001077983 */ /* 0x000f280000300800 */
[----:B------:R-:W4:Y:S04]  /*25360*/  LDL.LU R48, [R1+0xf0] ;  /* 0x0000f00001307983 */ /* 0x000f280000300800 */
[----:B------:R-:W4:Y:S04]  /*25370*/  LDL.LU R49, [R1+0xf4] ;  /* 0x0000f40001317983 */ /* 0x000f280000300800 */
[----:B------:R-:W4:Y:S04]  /*25380*/  LDL.LU R50, [R1+0xf8] ;  /* 0x0000f80001327983 */ /* 0x000f280000300800 */
[----:B------:R-:W4:Y:S04]  /*25390*/  LDL.LU R51, [R1+0xfc] ;  /* 0x0000fc0001337983 */ /* 0x000f280000300800 */
[----:B------:R0:W-:Y:S04]  /*253a0*/  STL.64 [R1+0x690], R32 ;  /* 0x0006902001007387 */ /* 0x0001e80000100a00 */
[----:B------:R1:W-:Y:S01]  /*253b0*/  STL.64 [R1+0x698], R34 ;  /* 0x0006982201007387 */ /* 0x0003e20000100a00 */
[----:B------:R-:W-:-:S02]  /*253c0*/  IMAD.MOV.U32 R12, RZ, RZ, R33 ;  /* 0x000000ffff0c7224 */ /* 0x000fc400078e0021 */
[----:B------:R-:W-:Y:S01]  /*253d0*/  IMAD.MOV.U32 R13, RZ, RZ, R35 ;  /* 0x000000ffff0d7224 */ /* 0x000fe200078e0023 */
[----:B0-----:R-:W4:Y:S04]  /*253e0*/  LDL.LU R32, [R1+0xc0] ;  /* 0x0000c00001207983 */ /* 0x001f280000300800 */
[----:B------:R-:W4:Y:S04]  /*253f0*/  LDL.LU R33, [R1+0xc4] ;  /* 0x0000c40001217983 */ /* 0x000f280000300800 */
[----:B-1----:R-:W4:Y:S04]  /*25400*/  LDL.LU R34, [R1+0xc8] ;  /* 0x0000c80001227983 */ /* 0x002f280000300800 */
[----:B------:R-:W4:Y:S01]  /*25410*/  LDL.LU R35, [R1+0xcc] ;  /* 0x0000cc0001237983 */ /* 0x000f220000300800 */
[----:B---3--:R-:W-:-:S15]  /*25420*/  HMMA.16816.F32.BF16 R40, R44, R18, R40 ;  /* 0x000000122c28723c */ /* 0x008fde0000041828 */
[----:B------:R-:W-:-:S04]  /*25430*/  NOP ;  /* 0x0000000000007918 */ /* 0x000fc80000000000 */
[----:B------:R0:W-:Y:S04]  /*25440*/  STL.64 [R1+0x610], R40 ;  /* 0x0006102801007387 */ /* 0x0001e80000100a00 */
[----:B------:R1:W-:Y:S04]  /*25450*/  STL.64 [R1+0x618], R42 ;  /* 0x0006182a01007387 */ /* 0x0003e80000100a00 */
[----:B0-----:R-:W3:Y:S04]  /*25460*/  LDL.LU R40, [R1+0x1c0] ;  /* 0x0001c00001287983 */ /* 0x001ee80000300800 */
[----:B------:R-:W3:Y:S04]  /*25470*/  LDL.LU R41, [R1+0x1c4] ;  /* 0x0001c40001297983 */ /* 0x000ee80000300800 */
[----:B-1----:R-:W3:Y:S04]  /*25480*/  LDL.LU R42, [R1+0x1c8] ;  /* 0x0001c800012a7983 */ /* 0x002ee80000300800 */
[----:B------:R-:W3:Y:S01]  /*25490*/  LDL.LU R43, [R1+0x1cc] ;  /* 0x0001cc00012b7983 */ /* 0x000ee20000300800 */
[----:B--2---:R-:W-:Y:S03]  /*254a0*/  HMMA.16816.F32.BF16 R8, R44, R14, R8 ;  /* 0x0000000e2c08723c */ /* 0x004fe60000041808 */
[----:B---3--:R-:W-:Y:S04]  /*254b0*/  STL.64 [R1+0x1550], R42 ;  /* 0x0015502a01007387 */ /* 0x008fe80000100a00 */
[----:B------:R0:W-:Y:S04]  /*254c0*/  STL.64 [R1+0x1548], R40 ;  /* 0x0015482801007387 */ /* 0x0001e80000100a00 */
[----:B0-----:R-:W2:Y:S04]  /*254d0*/  LDL.LU R40, [R1+0xa0] ;  /* 0x0000a00001287983 */ /* 0x001ea80000300800 */
[----:B------:R-:W2:Y:S04]  /*254e0*/  LDL.LU R41, [R1+0xa4] ;  /* 0x0000a40001297983 */ /* 0x000ea80000300800 */
[----:B------:R-:W3:Y:S04]  /*254f0*/  LDL.LU R42, [R1+0xa8] ;  /* 0x0000a800012a7983 */ /* 0x000ee80000300800 */
[----:B------:R-:W3:Y:S01]  /*25500*/  LDL.LU R43, [R1+0xac] ;  /* 0x0000ac00012b7983 */ /* 0x000ee20000300800 */
[----:B------:R-:W-:-:S02]  /*25510*/  IMAD.MOV.U32 R25, RZ, RZ, R11 ;  /* 0x000000ffff197224 */ /* 0x000fc400078e000b */
[----:B------:R-:W-:Y:S01]  /*25520*/  IMAD.MOV.U32 R17, RZ, RZ, R10 ;  /* 0x000000ffff117224 */ /* 0x000fe200078e000a */
[----:B---3--:R-:W-:Y:S04]  /*25530*/  STL.64 [R1+0x1560], R42 ;  /* 0x0015602a01007387 */ /* 0x008fe80000100a00 */
[----:B--2---:R0:W-:Y:S04]  /*25540*/  STL.64 [R1+0x1558], R40 ;  /* 0x0015582801007387 */ /* 0x0041e80000100a00 */
[----:B0-----:R-:W2:Y:S04]  /*25550*/  LDL.LU R40, [R1+0xb0] ;  /* 0x0000b00001287983 */ /* 0x001ea80000300800 */
[----:B------:R-:W2:Y:S04]  /*25560*/  LDL.LU R41, [R1+0xb4] ;  /* 0x0000b40001297983 */ /* 0x000ea80000300800 */
[----:B------:R-:W2:Y:S04]  /*25570*/  LDL.LU R42, [R1+0xb8] ;  /* 0x0000b800012a7983 */ /* 0x000ea80000300800 */
[----:B------:R-:W2:Y:S04]  /*25580*/  LDL.LU R43, [R1+0xbc] ;  /* 0x0000bc00012b7983 */ /* 0x000ea80000300800 */
[----:B------:R-:W-:Y:S04]  /*25590*/  STL.64 [R1+0x590], R8 ;  /* 0x0005900801007387 */ /* 0x000fe80000100a00 */
[----:B------:R0:W-:Y:S04]  /*255a0*/  STL.64 [R1+0x598], R10 ;  /* 0x0005980a01007387 */ /* 0x0001e80000100a00 */
[----:B0-----:R-:W4:Y:S01]  /*255b0*/  LDL.LU.64 R10, [R1+0x1590] ;  /* 0x00159000010a7983 */ /* 0x001f220000300a00 */
[----:B------:R-:W-:-:S02]  /*255c0*/  IMAD.MOV.U32 R24, RZ, RZ, R9 ;  /* 0x000000ffff187224 */ /* 0x000fc400078e0009 */
[----:B------:R-:W-:Y:S02]  /*255d0*/  IMAD.MOV.U32 R16, RZ, RZ, R8 ;  /* 0x000000ffff107224 */ /* 0x000fe400078e0008 */
[----:B------:R-:W3:Y:S01]  /*255e0*/  LDL.LU.64 R8, [R1+0x1588] ;  /* 0x0015880001087983 */ /* 0x000ee20000300a00 */
        /* <DEDUP_REMOVED lines=11> */
[----:B------:R-:W4:Y:S01]  /*256a0*/  LDL.LU.64 R48, [R1+0x1568] ;  /* 0x0015680001307983 */ /* 0x000f220000300a00 */
[C---:B------:R-:W-:Y:S08]  /*256b0*/  HMMA.16816.F32.BF16 R56, R44.reuse, R30, R56 ;  /* 0x0000001e2c38723c */ /* 0x040ff00000041838 */
[----:B------:R-:W-:Y:S01]  /*256c0*/  HMMA.16816.F32.BF16 R36, R44, R26, R36 ;  /* 0x0000001a2c24723c */ /* 0x000fe20000041824 */
[----:B------:R-:W3:Y:S10]  /*256d0*/  LDL.LU R44, [R1+0x90] ;  /* 0x00009000012c7983 */ /* 0x000ef40000300800 */
[----:B------:R-:W-:Y:S04]  /*256e0*/  STL.64 [R1+0x420], R56 ;  /* 0x0004203801007387 */ /* 0x000fe80000100a00 */
[----:B------:R-:W-:Y:S04]  /*256f0*/  STL.64 [R1+0x428], R58 ;  /* 0x0004283a01007387 */ /* 0x000fe80000100a00 */
[----:B------:R-:W-:Y:S04]  /*25700*/  STL.64 [R1+0x70], R36 ;  /* 0x0000702401007387 */ /* 0x000fe80000100a00 */
[----:B------:R4:W-:Y:S04]  /*25710*/  STL.64 [R1+0x78], R38 ;  /* 0x0000782601007387 */ /* 0x0009e80000100a00 */
[----:B------:R-:W3:Y:S04]  /*25720*/  LDL.LU R45, [R1+0x94] ;  /* 0x00009400012d7983 */ /* 0x000ee80000300800 */
[----:B------:R-:W3:Y:S04]  /*25730*/  LDL.LU R46, [R1+0x98] ;  /* 0x00009800012e7983 */ /* 0x000ee80000300800 */
[----:B------:R-:W3:Y:S01]  /*25740*/  LDL.LU R47, [R1+0x9c] ;  /* 0x00009c00012f7983 */ /* 0x000ee20000300800 */
[C---:B----4-:R-:W-:Y:S08]  /*25750*/  HMMA.16816.F32.BF16 R36, R48.reuse, R54, R32 ;  /* 0x000000363024723c */ /* 0x050ff00000041820 */
[C---:B--2---:R-:W-:Y:S01]  /*25760*/  HMMA.16816.F32.BF16 R40, R48.reuse, R22, R40 ;  /* 0x000000163028723c */ /* 0x044fe20000041828 */
[----:B------:R-:W2:Y:S10]  /*25770*/  LDL.LU R32, [R1+0x370] ;  /* 0x0003700001207983 */ /* 0x000eb40000300800 */
[----:B------:R-:W-:Y:S04]  /*25780*/  STL.64 [R1+0x6e0], R36 ;  /* 0x0006e02401007387 */ /* 0x000fe80000100a00 */
[----:B------:R-:W-:Y:S04]  /*25790*/  STL.64 [R1+0x6e8], R38 ;  /* 0x0006e82601007387 */ /* 0x000fe80000100a00 */
[----:B------:R-:W2:Y:S04]  /*257a0*/  LDL.LU R33, [R1+0x374] ;  /* 0x0003740001217983 */ /* 0x000ea80000300800 */
[----:B------:R-:W2:Y:S04]  /*257b0*/  LDL.LU R34, [R1+0x378] ;  /* 0x0003780001227983 */ /* 0x000ea80000300800 */
[----:B------:R-:W2:Y:S04]  /*257c0*/  LDL.LU R35, [R1+0x37c] ;  /* 0x00037c0001237983 */ /* 0x000ea80000300800 */
[----:B------:R-:W4:Y:S04]  /*257d0*/  LDL.LU R56, [R1+0x3d0] ;  /* 0x0003d00001387983 */ /* 0x000f280000300800 */
[----:B------:R-:W4:Y:S04]  /*257e0*/  LDL.LU R57, [R1+0x3d4] ;  /* 0x0003d40001397983 */ /* 0x000f280000300800 */
[----:B------:R-:W4:Y:S04]  /*257f0*/  LDL.LU R58, [R1+0x3d8] ;  /* 0x0003d800013a7983 */ /* 0x000f280000300800 */
[----:B------:R-:W4:Y:S04]  /*25800*/  LDL.LU R59, [R1+0x3dc] ;  /* 0x0003dc00013b7983 */ /* 0x000f280000300800 */
[----:B------:R-:W-:Y:S04]  /*25810*/  STL.64 [R1+0x660], R40 ;  /* 0x0006602801007387 */ /* 0x000fe80000100a00 */
[----:B------:R0:W-:Y:S04]  /*25820*/  STL.64 [R1+0x668], R42 ;  /* 0x0006682a01007387 */ /* 0x0001e80000100a00 */
[----:B0-----:R-:W2:Y:S04]  /*25830*/  LDL.LU.64 R42, [R1+0x1560] ;  /* 0x00156000012a7983 */ /* 0x001ea80000300a00 */
[----:B------:R-:W2:Y:S01]  /*25840*/  LDL.LU.64 R40, [R1+0x1558] ;  /* 0x0015580001287983 */ /* 0x000ea20000300a00 */
[----:B------:R-:W0:Y:S01]  /*25850*/  S2R R39, SR_TID.X ;  /* 0x0000000000277919 */ /* 0x000e220000002100 */
[C---:B---3--:R-:W-:Y:S08]  /*25860*/  HMMA.16816.F32.BF16 R44, R48.reuse, R14, R44 ;  /* 0x0000000e302c723c */ /* 0x048ff0000004182c */
[----:B--2---:R-:W-:-:S15]  /*25870*/  HMMA.16816.F32.BF16 R40, R48, R18, R40 ;  /* 0x000000123028723c */ /* 0x004fde0000041828 */
[----:B------:R-:W-:-:S04]  /*25880*/  NOP ;  /* 0x0000000000007918 */ /* 0x000fc80000000000 */
[----:B------:R-:W-:Y:S04]  /*25890*/  STL.64 [R1+0x5e0], R40 ;  /* 0x0005e02801007387 */ /* 0x000fe80000100a00 */
[----:B------:R1:W-:Y:S04]  /*258a0*/  STL.64 [R1+0x5e8], R42 ;  /* 0x0005e82a01007387 */ /* 0x0003e80000100a00 */
[----:B-1----:R-:W2:Y:S04]  /*258b0*/  LDL.LU.64 R42, [R1+0x1550] ;  /* 0x00155000012a7983 */ /* 0x002ea80000300a00 */
[----:B------:R-:W2:Y:S01]  /*258c0*/  LDL.LU.64 R40, [R1+0x1548] ;  /* 0x0015480001287983 */ /* 0x000ea20000300a00 */
[C---:B0-----:R-:W-:Y:S01]  /*258d0*/  LOP3.LUT R38, R39.reuse, 0x7, RZ, 0xc0, !PT ;  /* 0x0000000727267812 */ /* 0x041fe200078ec0ff */
[----:B------:R-:W-:-:S04]  /*258e0*/  IMAD.SHL.U32 R37, R39, 0x2, RZ ;  /* 0x0000000227257824 */ /* 0x000fc800078e00ff */
[----:B------:R-:W-:Y:S02]  /*258f0*/  IMAD R38, R38, 0x110, RZ ;  /* 0x0000011026267824 */ /* 0x000fe400078e02ff */
[----:B------:R-:W-:-:S03]  /*25900*/  IMAD.SHL.U32 R39, R39, 0x80, RZ ;  /* 0x0000008027277824 */ /* 0x000fc600078e00ff */
[----:B------:R-:W-:-:S04]  /*25910*/  LOP3.LUT R38, R38, 0x10, R37, 0x78, !PT ;  /* 0x0000001026267812 */ /* 0x000fc800078e7825 */
[----:B------:R-:W-:Y:S02]  /*25920*/  LOP3.LUT R38, R38, 0x800, R39, 0xf8, !PT ;  /* 0x0000080026267812 */ /* 0x000fe400078ef827 */
[----:B------:R-:W0:Y:S02]  /*25930*/  S2R R39, SR_TID.X ;  /* 0x0000000000277919 */ /* 0x000e240000002100 */
[----:B------:R-:W-:Y:S01]  /*25940*/  LOP3.LUT R38, R38, 0x20, RZ, 0x3c, !PT ;  /* 0x0000002026267812 */ /* 0x000fe200078e3cff */
[----:B------:R-:W-:Y:S04]  /*25950*/  STL.64 [R1+0x570], R44 ;  /* 0x0005702c01007387 */ /* 0x000fe80000100a00 */
[----:B------:R-:W-:Y:S04]  /*25960*/  STL.64 [R1+0x578], R46 ;  /* 0x0005782e01007387 */ /* 0x000fe80000100a00 */
[----:B------:R1:W-:Y:S02]  /*25970*/  LDSM.16.MT88.4 R44, [R38+UR5+0x3080] ;  /* 0x00308005262c783b */ /* 0x0003e40008004200 */
[----:B-1----:R-:W1:Y:S02]  /*25980*/  S2R R38, SR_TID.X ;  /* 0x0000000000267919 */ /* 0x002e640000002100 */
[----:B------:R-:W-:Y:S04]  /*25990*/  STL.64 [R1+0x1538], R14 ;  /* 0x0015380e01007387 */ /* 0x000fe80000100a00 */
[----:B------:R3:W-:Y:S04]  /*259a0*/  STL.64 [R1+0x1530], R12 ;  /* 0x0015300c01007387 */ /* 0x0007e80000100a00 */
[----:B---3--:R-:W3:Y:S04]  /*259b0*/  LDL.LU R12, [R1+0x3e0] ;  /* 0x0003e000010c7983 */ /* 0x008ee80000300800 */
[----:B------:R-:W3:Y:S04]  /*259c0*/  LDL.LU R13, [R1+0x3e4] ;  /* 0x0003e400010d7983 */ /* 0x000ee80000300800 */
[----:B------:R-:W3:Y:S01]  /*259d0*/  LDL.LU R14, [R1+0x3e8] ;  /* 0x0003e800010e7983 */ /* 0x000ee20000300800 */
[----:B0-----:R-:W-:-:S03]  /*259e0*/  LOP3.LUT R39, R39, 0x7, RZ, 0xc0, !PT ;  /* 0x0000000727277812 */ /* 0x001fc600078ec0ff */
[----:B------:R-:W3:Y:S02]  /*259f0*/  LDL.LU R15, [R1+0x3ec] ;  /* 0x0003ec00010f7983 */ /* 0x000ee40000300800 */
[----:B------:R-:W-:Y:S02]  /*25a00*/  IMAD R39, R39, 0x110, RZ ;  /* 0x0000011027277824 */ /* 0x000fe400078e02ff */
[C---:B-1----:R-:W-:Y:S02]  /*25a10*/  IMAD.SHL.U32 R37, R38.reuse, 0x2, RZ ;  /* 0x0000000226257824 */ /* 0x042fe400078e00ff */
[----:B------:R-:W-:-:S03]  /*25a20*/  IMAD.SHL.U32 R38, R38, 0x80, RZ ;  /* 0x0000008026267824 */ /* 0x000fc600078e00ff */
[----:B------:R-:W-:-:S04]  /*25a30*/  LOP3.LUT R39, R39, 0x10, R37, 0x78, !PT ;  /* 0x0000001027277812 */ /* 0x000fc800078e7825 */
[----:B------:R-:W-:Y:S01]  /*25a40*/  LOP3.LUT R39, R39, 0x800, R38, 0xf8, !PT ;  /* 0x0000080027277812 */ /* 0x000fe200078ef826 */
[----:B------:R-:W-:Y:S03]  /*25a50*/  STL.64 [R1+0x1528], R10 ;  /* 0x0015280a01007387 */ /* 0x000fe60000100a00 */
[----:B------:R-:W-:Y:S01]  /*25a60*/  LOP3.LUT R39, R39, 0x40, RZ, 0x3c, !PT ;  /* 0x0000004027277812 */ /* 0x000fe200078e3cff */
[----:B--2---:R-:W-:-:S15]  /*25a70*/  HMMA.16816.F32.BF16 R40, R48, R10, R40 ;  /* 0x0000000a3028723c */ /* 0x004fde0000041828 */
[----:B------:R-:W-:-:S04]  /*25a80*/  NOP ;  /* 0x0000000000007918 */ /* 0x000fc80000000000 */
[----:B------:R-:W-:Y:S04]  /*25a90*/  STL.64 [R1+0x4d0], R40 ;  /* 0x0004d02801007387 */ /* 0x000fe80000100a00 */
[----:B------:R-:W-:Y:S04]  /*25aa0*/  STL.64 [R1+0x4d8], R42 ;  /* 0x0004d82a01007387 */ /* 0x000fe80000100a00 */
[----:B------:R-:W0:Y:S04]  /*25ab0*/  LDSM.16.MT88.4 R40, [R39+UR5+0x3000] ;  /* 0x003000052728783b */ /* 0x000e280008004200 */
[----:B------:R1:W-:Y:S04]  /*25ac0*/  STL.64 [R1+0x1520], R8 ;  /* 0x0015200801007387 */ /* 0x0003e80000100a00 */
[----:B-1----:R-:W2:Y:S04]  /*25ad0*/  LDL.LU R8, [R1+0x360] ;  /* 0x0003600001087983 */ /* 0x002ea80000300800 */
[----:B------:R-:W2:Y:S04]  /*25ae0*/  LDL.LU R9, [R1+0x364] ;  /* 0x0003640001097983 */ /* 0x000ea80000300800 */
[----:B------:R-:W2:Y:S04]  /*25af0*/  LDL.LU R10, [R1+0x368] ;  /* 0x00036800010a7983 */ /* 0x000ea80000300800 */
[----:B------:R-:W2:Y:S04]  /*25b00*/  LDL.LU R11, [R1+0x36c] ;  /* 0x00036c00010b7983 */ /* 0x000ea80000300800 */
[----:B0-----:R-:W-:Y:S04]  /*25b10*/  STL.64 [R1+0x14f0], R42 ;  /* 0x0014f02a01007387 */ /* 0x001fe80000100a00 */
[----:B------:R0:W-:Y:S04]  /*25b20*/  STL.64 [R1+0x14e8], R40 ;  /* 0x0014e82801007387 */ /* 0x0001e80000100a00 */
[----:B0-----:R-:W2:Y:S04]  /*25b30*/  LDL.LU R40, [R1+0x260] ;  /* 0x0002600001287983 */ /* 0x001ea80000300800 */
[----:B------:R-:W2:Y:S04]  /*25b40*/  LDL.LU R41, [R1+0x264] ;  /* 0x0002640001297983 */ /* 0x000ea80000300800 */
[----:B------:R-:W2:Y:S04]  /*25b50*/  LDL.LU R42, [R1+0x268] ;  /* 0x00026800012a7983 */ /* 0x000ea80000300800 */
[----:B------:R-:W2:Y:S01]  /*25b60*/  LDL.LU R43, [R1+0x26c] ;  /* 0x00026c00012b7983 */ /* 0x000ea20000300800 */
[----:B------:R-:W0:Y:S02]  /*25b70*/  S2R R38, SR_TID.X ;  /* 0x0000000000267919 */ /* 0x000e240000002100 */
[C---:B0-----:R-:W-:Y:S01]  /*25b80*/  LOP3.LUT R37, R38.reuse, 0x7, RZ, 0xc0, !PT ;  /* 0x0000000726257812 */ /* 0x041fe200078ec0ff */
[----:B------:R-:W-:-:S02]  /*25b90*/  IMAD.SHL.U32 R21, R38, 0x2, RZ ;  /* 0x0000000226157824 */ /* 0x000fc400078e00ff */
[----:B------:R-:W-:Y:S02]  /*25ba0*/  IMAD.SHL.U32 R20, R38, 0x80, RZ ;  /* 0x0000008026147824 */ /* 0x000fe400078e00ff */
[----:B------:R-:W-:Y:S02]  /*25bb0*/  IMAD R60, R37, 0x110, RZ ;  /* 0x00000110253c7824 */ /* 0x000fe400078e02ff */
[----:B------:R-:W0:Y:S03]  /*25bc0*/  LDSM.16.MT88.4 R36, [R39+UR5+0x3080] ;  /* 0x003080052724783b */ /* 0x000e260008004200 */
[----:B------:R-:W-:-:S04]  /*25bd0*/  LOP3.LUT R60, R60, 0x10, R21, 0x78, !PT ;  /* 0x000000103c3c7812 */ /* 0x000fc800078e7815 */
[----:B------:R-:W-:-:S04]  /*25be0*/  LOP3.LUT R60, R60, 0x800, R20, 0xf8, !PT ;  /* 0x000008003c3c7812 */ /* 0x000fc800078ef814 */
[----:B------:R-:W-:Y:S01]  /*25bf0*/  LOP3.LUT R60, R60, 0x60, RZ, 0x3c, !PT ;  /* 0x000000603c3c7812 */ /* 0x000fe200078e3cff */
[----:B--2---:R-:W-:-:S15]  /*25c00*/  HMMA.16816.F32.BF16 R40, R48, R6, R40 ;  /* 0x000000063028723c */ /* 0x004fde0000041828 */
[----:B------:R-:W-:-:S04]  /*25c10*/  NOP ;  /* 0x0000000000007918 */ /* 0x000fc80000000000 */
[----:B------:R-:W-:Y:S04]  /*25c20*/  STL.64 [R1+0x450], R40 ;  /* 0x0004502801007387 */ /* 0x000fe80000100a00 */
[----:B------:R-:W-:Y:S04]  /*25c30*/  STL.64 [R1+0x458], R42 ;  /* 0x0004582a01007387 */ /* 0x000fe80000100a00 */
[----:B------:R-:W-:Y:S04]  /*25c40*/  STL.64 [R1+0x1518], R6 ;  /* 0x0015180601007387 */ /* 0x000fe80000100a00 */
[----:B------:R1:W-:Y:S02]  /*25c50*/  STL.64 [R1+0x1510], R4 ;  /* 0x0015100401007387 */ /* 0x0003e40000100a00 */
[C---:B-1----:R-:W-:Y:S02]  /*25c60*/  HMMA.16816.F32.BF16 R4, R48.reuse, R30, R32 ;  /* 0x0000001e3004723c */ /* 0x042fe40000041820 */
[----:B------:R-:W1:Y:S04]  /*25c70*/  LDSM.16.MT88.4 R32, [R60+UR5+0x3000] ;  /* 0x003000053c20783b */ /* 0x000e680008004200 */
[----:B0-----:R-:W-:Y:S04]  /*25c80*/  STL.64 [R1+0x1488], R38 ;  /* 0x0014882601007387 */ /* 0x001fe80000100a00 */
[----:B------:R-:W-:Y:S04]  /*25c90*/  STL.64 [R1+0x1480], R36 ;  /* 0x0014802401007387 */ /* 0x000fe80000100a00 */
[----:B------:R-:W-:Y:S05]  /*25ca0*/  STL.64 [R1+0x1508], R30 ;  /* 0x0015081e01007387 */ /* 0x000fea0000100a00 */
[----:B------:R-:W-:Y:S04]  /*25cb0*/  STL.64 [R1+0x1c0], R4 ;  /* 0x0001c00401007387 */ /* 0x000fe80000100a00 */
[----:B------:R0:W-:Y:S02]  /*25cc0*/  STL.64 [R1+0x1c8], R6 ;  /* 0x0001c80601007387 */ /* 0x0001e40000100a00 */
[----:B0-----:R-:W-:Y:S02]  /*25cd0*/  HMMA.16816.F32.BF16 R4, R48, R26, R8 ;  /* 0x0000001a3004723c */ /* 0x001fe40000041808 */
[----:B------:R-:W0:Y:S06]  /*25ce0*/  LDSM.16.MT88.4 R48, [R60+UR5+0x3080] ;  /* 0x003080053c30783b */ /* 0x000e2c0008004200 */
[C---:B---3--:R-:W-:Y:S01]  /*25cf0*/  HMMA.16816.F32.BF16 R8, R44.reuse, R54, R12 ;  /* 0x000000362c08723c */ /* 0x048fe2000004180c */
[----:B-1----:R-:W-:Y:S04]  /*25d00*/  STL.64 [R1+0x1458], R34 ;  /* 0x0014582201007387 */ /* 0x002fe80000100a00 */
[----:B------:R-:W-:Y:S04]  /*25d10*/  STL.64 [R1+0x1450], R32 ;  /* 0x0014502001007387 */ /* 0x000fe80000100a00 */
[----:B------:R-:W-:Y:S04]  /*25d20*/  STL.64 [R1+0x1500], R26 ;  /* 0x0015001a01007387 */ /* 0x000fe80000100a00 */
[----:B------:R-:W-:Y:S04]  /*25d30*/  STL.64 [R1+0x14f8], R24 ;  /* 0x0014f81801007387 */ /* 0x000fe80000100a00 */
[----:B------:R-:W-:Y:S04]  /*25d40*/  STL.64 [R1+0x140], R4 ;  /* 0x0001400401007387 */ /* 0x000fe80000100a00 */
[----:B------:R4:W-:Y:S02]  /*25d50*/  STL.64 [R1+0x148], R6 ;  /* 0x0001480601007387 */ /* 0x0009e40000100a00 */
[C---:B----4-:R-:W-:Y:S02]  /*25d60*/  HMMA.16816.F32.BF16 R4, R44.reuse, R22, R56 ;  /* 0x000000162c04723c */ /* 0x050fe40000041838 */
[----:B0-----:R-:W-:Y:S04]  /*25d70*/  STL.64 [R1+0x13f0], R50 ;  /* 0x0013f03201007387 */ /* 0x001fe80000100a00 */
[----:B------:R-:W-:Y:S04]  /*25d80*/  STL.64 [R1+0x13e8], R48 ;  /* 0x0013e83001007387 */ /* 0x000fe80000100a00 */
[----:B------:R-:W-:Y:S04]  /*25d90*/  STL.64 [R1+0x14e0], R22 ;  /* 0x0014e01601007387 */ /* 0x000fe80000100a00 */
[----:B------:R-:W-:Y:S04]  /*25da0*/  STL.64 [R1+0x6c0], R8 ;  /* 0x0006c00801007387 */ /* 0x000fe80000100a00 */
[----:B------:R-:W-:Y:S04]  /*25db0*/  STL.64 [R1+0x6c8], R10 ;  /* 0x0006c80a01007387 */ /* 0x000fe80000100a00 */
[----:B------:R-:W2:Y:S04]  /*25dc0*/  LDL.LU R32, [R1+0x200] ;  /* 0x0002000001207983 */ /* 0x000ea80000300800 */
[----:B------:R-:W-:Y:S04]  /*25dd0*/  STL.64 [R1+0x640], R4 ;  /* 0x0006400401007387 */ /* 0x000fe80000100a00 */
[----:B------:R-:W-:Y:S04]  /*25de0*/  STL.64 [R1+0x648], R6 ;  /* 0x0006480601007387 */ /* 0x000fe80000100a00 */
        /* <DEDUP_REMOVED lines=53> */
[----:B------:R-:W4:Y:S04]  /*26140*/  LDL.LU R38, [R1+0x338] ;  /* 0x0003380001267983 */ /* 0x000f280000300800 */
[----:B------:R-:W4:Y:S04]  /*26150*/  LDL.LU R39, [R1+0x33c] ;  /* 0x00033c0001277983 */ /* 0x000f280000300800 */
[----:B------:R-:W2:Y:S04]  /*26160*/  LDL.LU R20, [R1+0x350] ;  /* 0x0003500001147983 */ /* 0x000ea80000300800 */
[----:B------:R-:W2:Y:S04]  /*26170*/  LDL.LU R21, [R1+0x354] ;  /* 0x0003540001157983 */ /* 0x000ea80000300800 */
[----:B------:R-:W2:Y:S04]  /*26180*/  LDL.LU R22, [R1+0x358] ;  /* 0x0003580001167983 */ /* 0x000ea80000300800 */
[----:B------:R-:W2:Y:S01]  /*26190*/  LDL.LU R23, [R1+0x35c] ;  /* 0x00035c0001177983 */ /* 0x000ea20000300800 */
[----:B---3--:R-:W-:Y:S01]  /*261a0*/  HMMA.16816.F32.BF16 R12, R44, R18, R12 ;  /* 0x000000122c0c723c */ /* 0x008fe2000004180c */
[----:B------:R-:W-:-:S02]  /*261b0*/  IMAD.MOV.U32 R59, RZ, RZ, R61 ;  /* 0x000000ffff3b7224 */ /* 0x000fc400078e003d */
[----:B----4-:R-:W-:Y:S04]  /*261c0*/  STL.64 [R1+0x14d8], R38 ;  /* 0x0014d82601007387 */ /* 0x010fe80000100a00 */
[----:B--2---:R0:W-:Y:S04]  /*261d0*/  STL.64 [R1+0x14d0], R36 ;  /* 0x0014d02401007387 */ /* 0x0041e80000100a00 */
[----:B0-----:R-:W2:Y:S04]  /*261e0*/  LDL.LU R36, [R1+0x340] ;  /* 0x0003400001247983 */ /* 0x001ea80000300800 */
[----:B------:R-:W2:Y:S04]  /*261f0*/  LDL.LU R37, [R1+0x344] ;  /* 0x0003440001257983 */ /* 0x000ea80000300800 */
[----:B------:R-:W2:Y:S04]  /*26200*/  LDL.LU R38, [R1+0x348] ;  /* 0x0003480001267983 */ /* 0x000ea80000300800 */
[----:B------:R-:W2:Y:S04]  /*26210*/  LDL.LU R39, [R1+0x34c] ;  /* 0x00034c0001277983 */ /* 0x000ea80000300800 */
[----:B------:R-:W-:Y:S04]  /*26220*/  STL.64 [R1+0x1478], R34 ;  /* 0x0014782201007387 */ /* 0x000fe80000100a00 */
[----:B------:R0:W-:Y:S04]  /*26230*/  STL.64 [R1+0x1470], R32 ;  /* 0x0014702001007387 */ /* 0x0001e80000100a00 */
[----:B------:R-:W3:Y:S04]  /*26240*/  LDL.LU R48, [R1+0x210] ;  /* 0x0002100001307983 */ /* 0x000ee80000300800 */
[----:B------:R-:W3:Y:S04]  /*26250*/  LDL.LU R49, [R1+0x214] ;  /* 0x0002140001317983 */ /* 0x000ee80000300800 */
[----:B------:R-:W3:Y:S04]  /*26260*/  LDL.LU R50, [R1+0x218] ;  /* 0x0002180001327983 */ /* 0x000ee80000300800 */
[----:B------:R-:W3:Y:S04]  /*26270*/  LDL.LU R51, [R1+0x21c] ;  /* 0x00021c0001337983 */ /* 0x000ee80000300800 */
[----:B0-----:R-:W4:Y:S04]  /*26280*/  LDL.LU R32, [R1+0x240] ;  /* 0x0002400001207983 */ /* 0x001f280000300800 */
[----:B------:R-:W4:Y:S04]  /*26290*/  LDL.LU R33, [R1+0x244] ;  /* 0x0002440001217983 */ /* 0x000f280000300800 */
[----:B------:R-:W4:Y:S04]  /*262a0*/  LDL.LU R34, [R1+0x248] ;  /* 0x0002480001227983 */ /* 0x000f280000300800 */
[----:B------:R-:W4:Y:S04]  /*262b0*/  LDL.LU R35, [R1+0x24c] ;  /* 0x00024c0001237983 */ /* 0x000f280000300800 */
[----:B------:R-:W2:Y:S04]  /*262c0*/  LDL.LU R56, [R1+0x1f0] ;  /* 0x0001f00001387983 */ /* 0x000ea80000300800 */
        /* <DEDUP_REMOVED lines=23> */
[----:B0-----:R-:W2:Y:S02]  /*26440*/  LDL.LU.64 R30, [R1+0x1508] ;  /* 0x00150800011e7983 */ /* 0x001ea40000300a00 */
[----:B--2---:R-:W-:-:S15]  /*26450*/  HMMA.16816.F32.BF16 R24, R44, R30, R24 ;  /* 0x0000001e2c18723c */ /* 0x004fde0000041818 */
[----:B------:R-:W-:-:S04]  /*26460*/  NOP ;  /* 0x0000000000007918 */ /* 0x000fc80000000000 */
[----:B------:R-:W-:Y:S04]  /*26470*/  STL.64 [R1+0x130], R24 ;  /* 0x0001301801007387 */ /* 0x000fe80000100a00 */
[----:B------:R0:W-:Y:S04]  /*26480*/  STL.64 [R1+0x138], R26 ;  /* 0x0001381a01007387 */ /* 0x0001e80000100a00 */
[----:B0-----:R-:W2:Y:S04]  /*26490*/  LDL.LU.64 R26, [R1+0x1500] ;  /* 0x00150000011a7983 */ /* 0x001ea80000300a00 */
[----:B------:R-:W3:Y:S01]  /*264a0*/  LDL.LU.64 R24, [R1+0x14f8] ;  /* 0x0014f80001187983 */ /* 0x000ee20000300a00 */
[----:B--2---:R-:W-:Y:S03]  /*264b0*/  HMMA.16816.F32.BF16 R44, R44, R26, R40 ;  /* 0x0000001a2c2c723c */ /* 0x004fe60000041828 */
[----:B------:R-:W2:Y:S04]  /*264c0*/  LDL.LU.64 R42, [R1+0x14f0] ;  /* 0x0014f000012a7983 */ /* 0x000ea80000300a00 */
[----:B------:R-:W2:-:S12]  /*264d0*/  LDL.LU.64 R40, [R1+0x14e8] ;  /* 0x0014e80001287983 */ /* 0x000e980000300a00 */
[----:B------:R0:W-:Y:S04]  /*264e0*/  STL.64 [R1+0x110], R44 ;  /* 0x0001102c01007387 */ /* 0x0001e80000100a00 */
[----:B------:R1:W-:Y:S04]  /*264f0*/  STL.64 [R1+0x118], R46 ;  /* 0x0001182e01007387 */ /* 0x0003e80000100a00 */
[----:B0-----:R-:W3:Y:S04]  /*26500*/  LDL.LU R44, [R1+0x250] ;  /* 0x00025000012c7983 */ /* 0x001ee80000300800 */
[----:B------:R-:W3:Y:S04]  /*26510*/  LDL.LU R45, [R1+0x254] ;  /* 0x00025400012d7983 */ /* 0x000ee80000300800 */
[----:B-1----:R-:W3:Y:S01]  /*26520*/  LDL.LU R46, [R1+0x258] ;  /* 0x00025800012e7983 */ /* 0x002ee20000300800 */
        /* <DEDUP_REMOVED lines=35> */
[----:B------:R-:W-:Y:S01]  /*26760*/  IMAD.MOV.U32 R47, RZ, RZ, R61 ;  /* 0x000000ffff2f7224 */ /* 0x000fe200078e003d */
[----:B--2---:R-:W-:-:S15]  /*26770*/  HMMA.16816.F32.BF16 R36, R40, R30, R36 ;  /* 0x0000001e2824723c */ /* 0x004fde0000041824 */
        /* <DEDUP_REMOVED lines=8> */
[----:B------:R-:W-:Y:S04]  /*26800*/  STL.64 [R1+0x98], R42 ;  /* 0x0000982a01007387 */ /* 0x000fe80000100a00 */
[----:B------:R-:W-:Y:S01]  /*26810*/  STL.64 [R1+0x1468], R26 ;  /* 0x0014681a01007387 */ /* 0x000fe20000100a00 */
[----:B------:R-:W-:-:S03]  /*26820*/  IMAD.MOV.U32 R44, RZ, RZ, R42 ;  /* 0x000000ffff2c7224 */ /* 0x000fc600078e002a */
[----:B------:R0:W-:Y:S04]  /*26830*/  STL.64 [R1+0x1460], R24 ;  /* 0x0014601801007387 */ /* 0x0001e80000100a00 */
[----:B0-----:R-:W2:Y:S04]  /*26840*/  LDL.LU R24, [R1+0x220] ;  /* 0x0002200001187983 */ /* 0x001ea80000300800 */
[----:B------:R-:W2:Y:S04]  /*26850*/  LDL.LU R25, [R1+0x224] ;  /* 0x0002240001197983 */ /* 0x000ea80000300800 */
[----:B------:R-:W2:Y:S04]  /*26860*/  LDL.LU R26, [R1+0x228] ;  /* 0x00022800011a7983 */ /* 0x000ea80000300800 */
[----:B------:R-:W2:Y:S04]  /*26870*/  LDL.LU R27, [R1+0x22c] ;  /* 0x00022c00011b7983 */ /* 0x000ea80000300800 */
[----:B------:R0:W-:Y:S04]  /*26880*/  STL [R1+0x13a0], R44 ;  /* 0x0013a02c01007387 */ /* 0x0001e80000100800 */
[----:B0-----:R-:W3:Y:S04]  /*26890*/  LDL.LU R44, [R1+0x230] ;  /* 0x00023000012c7983 */ /* 0x001ee80000300800 */
[----:B------:R-:W3:Y:S04]  /*268a0*/  LDL.LU R45, [R1+0x234] ;  /* 0x00023400012d7983 */ /* 0x000ee80000300800 */
[----:B------:R-:W3:Y:S04]  /*268b0*/  LDL.LU R46, [R1+0x238] ;  /* 0x00023800012e7983 */ /* 0x000ee80000300800 */
[----:B------:R-:W3:Y:S01]  /*268c0*/  LDL.LU R47, [R1+0x23c] ;  /* 0x00023c00012f7983 */ /* 0x000ee20000300800 */
[----:B----4-:R-:W-:-:S15]  /*268d0*/  HMMA.16816.F32.BF16 R32, R36, R54, R32 ;  /* 0x000000362420723c */ /* 0x010fde0000041820 */
[----:B------:R-:W-:-:S04]  /*268e0*/  NOP ;  /* 0x0000000000007918 */ /* 0x000fc80000000000 */
[----:B------:R-:W-:Y:S04]  /*268f0*/  STL.64 [R1+0x680], R32 ;  /* 0x0006802001007387 */ /* 0x000fe80000100a00 */
[----:B------:R0:W-:Y:S04]  /*26900*/  STL.64 [R1+0x688], R34 ;  /* 0x0006882201007387 */ /* 0x0001e80000100a00 */
[----:B0-----:R-:W4:Y:S04]  /*26910*/  LDL.LU.64 R34, [R1+0x1478] ;  /* 0x0014780001227983 */ /* 0x001f280000300a00 */
[----:B------:R-:W4:Y:S01]  /*26920*/  LDL.LU.64 R32, [R1+0x1470] ;  /* 0x0014700001207983 */ /* 0x000f220000300a00 */
[----:B------:R-:W-:-:S03]  /*26930*/  IMAD.MOV.U32 R61, RZ, RZ, R20 ;  /* 0x000000ffff3d7224 */ /* 0x000fc600078e0014 */
[----:B------:R2:W-:Y:S01]  /*26940*/  STL.64 [R1+0x1448], R22 ;  /* 0x0014481601007387 */ /* 0x0005e20000100a00 */
[C---:B---3--:R-:W-:Y:S08]  /*26950*/  HMMA.16816.F32.BF16 R44, R36.reuse, R22, R44 ;  /* 0x00000016242c723c */ /* 0x048ff0000004182c */
[C---:B--2---:R-:W-:Y:S11]  /*26960*/  HMMA.16816.F32.BF16 R20, R36.reuse, R18, R24 ;  /* 0x000000122414723c */ /* 0x044ff60000041818 */
[----:B------:R-:W-:Y:S04]  /*26970*/  STL.64 [R1+0x600], R44 ;  /* 0x0006002c01007387 */ /* 0x000fe80000100a00 */
[----:B------:R-:W-:Y:S04]  /*26980*/  STL.64 [R1+0x608], R46 ;  /* 0x0006082e01007387 */ /* 0x000fe80000100a00 */
[----:B------:R-:W-:Y:S04]  /*26990*/  STL.64 [R1+0x1440], R18 ;  /* 0x0014401201007387 */ /* 0x000fe80000100a00 */
[----:B------:R0:W-:Y:S02]  /*269a0*/  STL.64 [R1+0x1438], R16 ;  /* 0x0014381001007387 */ /* 0x0001e40000100a00 */
[C---:B0-----:R-:W-:Y:S02]  /*269b0*/  HMMA.16816.F32.BF16 R16, R36.reuse, R14, R48 ;  /* 0x0000000e2410723c */ /* 0x041fe40000041830 */
[----:B------:R-:W-:Y:S04]  /*269c0*/  STL.64 [R1+0x580], R20 ;  /* 0x0005801401007387 */ /* 0x000fe80000100a00 */
[----:B------:R-:W-:Y:S04]  /*269d0*/  STL.64 [R1+0x588], R22 ;  /* 0x0005881601007387 */ /* 0x000fe80000100a00 */
[----:B------:R-:W-:Y:S04]  /*269e0*/  STL.64 [R1+0x1430], R14 ;  /* 0x0014300e01007387 */ /* 0x000fe80000100a00 */
[----:B------:R0:W-:Y:S05]  /*269f0*/  STL.64 [R1+0x1428], R12 ;  /* 0x0014280c01007387 */ /* 0x0001ea0000100a00 */
[----:B------:R-:W-:Y:S04]  /*26a00*/  STL.64 [R1+0x4e0], R16 ;  /* 0x0004e01001007387 */ /* 0x000fe80000100a00 */
[----:B------:R4:W-:Y:S01]  /*26a10*/  STL.64 [R1+0x4e8], R18 ;  /* 0x0004e81201007387 */ /* 0x0009e20000100a00 */
[----:B0-----:R-:W-:Y:S01]  /*26a20*/  HMMA.16816.F32.BF16 R12, R36, R6, R56 ;  /* 0x00000006240c723c */ /* 0x001fe20000041838 */
[----:B------:R-:W-:-:S15]  /*26a30*/  IMAD.MOV.U32 R43, RZ, RZ, R40 ;  /* 0x000000ffff2b7224 */ /* 0x000fde00078e0028 */
[----:B------:R-:W-:-:S03]  /*26a40*/  NOP ;  /* 0x0000000000007918 */ /* 0x000fc60000000000 */
[----:B------:R-:W-:Y:S02]  /*26a50*/  IMAD.MOV.U32 R41, RZ, RZ, R14 ;  /* 0x000000ffff297224 */ /* 0x000fe400078e000e */
[----:B------:R-:W-:Y:S01]  /*26a60*/  IMAD.MOV.U32 R40, RZ, RZ, R12 ;  /* 0x000000ffff287224 */ /* 0x000fe200078e000c */
[----:B----4-:R-:W-:-:S15]  /*26a70*/  HMMA.16816.F32.BF16 R16, R36, R10, R32 ;  /* 0x0000000a2410723c */ /* 0x010fde0000041820 */
[----:B------:R-:W-:-:S04]  /*26a80*/  NOP ;  /* 0x0000000000007918 */ /* 0x000fc80000000000 */
[----:B------:R-:W-:Y:S04]  /*26a90*/  STL.64 [R1+0x490], R16 ;  /* 0x0004901001007387 */ /* 0x000fe80000100a00 */
[----:B------:R-:W-:Y:S04]  /*26aa0*/  STL.64 [R1+0x498], R18 ;  /* 0x0004981201007387 */ /* 0x000fe80000100a00 */
[----:B------:R-:W-:Y:S04]  /*26ab0*/  STL.64 [R1+0x440], R12 ;  /* 0x0004400c01007387 */ /* 0x000fe80000100a00 */
[----:B------:R-:W-:Y:S04]  /*26ac0*/  STL.64 [R1+0x448], R14 ;  /* 0x0004480e01007387 */ /* 0x000fe80000100a00 */
[----:B------:R-:W-:Y:S04]  /*26ad0*/  STL.64 [R1+0x1420], R6 ;  /* 0x0014200601007387 */ /* 0x000fe80000100a00 */
[----:B------:R-:W-:Y:S04]  /*26ae0*/  STL.64 [R1+0x1418], R4 ;  /* 0x0014180401007387 */ /* 0x000fe80000100a00 */
[----:B------:R-:W-:Y:S04]  /*26af0*/  STL [R1+0x13b0], R43 ;  /* 0x0013b02b01007387 */ /* 0x000fe80000100800 */
[----:B------:R0:W-:Y:S04]  /*26b00*/  STL.64 [R1+0x13a8], R40 ;  /* 0x0013a82801007387 */ /* 0x0001e80000100a00 */
        /* <DEDUP_REMOVED lines=46> */
[----:B0-----:R-:W3:Y:S04]  /*26df0*/  LDL.LU R40, [R1+0x50] ;  /* 0x0000500001287983 */ /* 0x001ee80000300800 */
[----:B------:R-:W3:Y:S04]  /*26e00*/  LDL.LU R41, [R1+0x54] ;  /* 0x0000540001297983 */ /* 0x000ee80000300800 */
[----:B------:R-:W3:Y:S04]  /*26e10*/  LDL.LU R42, [R1+0x58] ;  /* 0x00005800012a7983 */ /* 0x000ee80000300800 */
[----:B------:R-:W3:Y:S01]  /*26e20*/  LDL.LU R43, [R1+0x5c] ;  /* 0x00005c00012b7983 */ /* 0x000ee20000300800 */
[----:B------:R-:W-:-:S02]  /*26e30*/  IMAD.MOV.U32 R46, RZ, RZ, R9 ;  /* 0x000000ffff2e7224 */ /* 0x000fc400078e0009 */
[----:B------:R-:W-:Y:S01]  /*26e40*/  IMAD.MOV.U32 R47, RZ, RZ, R8 ;  /* 0x000000ffff2f7224 */ /* 0x000fe200078e0008 */
[C---:B--2---:R-:W-:Y:S01]  /*26e50*/  HMMA.16816.F32.BF16 R24, R36.reuse, R30, R24 ;  /* 0x0000001e2418723c */ /* 0x044fe20000041818 */
[----:B---3--:R-:W-:Y:S04]  /*26e60*/  STL.64 [R1+0x13e0], R42 ;  /* 0x0013e02a01007387 */ /* 0x008fe80000100a00 */
[----:B------:R0:W-:Y:S04]  /*26e70*/  STL.64 [R1+0x13d8], R40 ;  /* 0x0013d82801007387 */ /* 0x0001e80000100a00 */
[----:B0-----:R-:W2:Y:S04]  /*26e80*/  LDL.LU R40, [R1+0x60] ;  /* 0x0000600001287983 */ /* 0x001ea80000300800 */
[----:B------:R-:W2:Y:S04]  /*26e90*/  LDL.LU R41, [R1+0x64] ;  /* 0x0000640001297983 */ /* 0x000ea80000300800 */
[----:B------:R-:W2:Y:S04]  /*26ea0*/  LDL.LU R42, [R1+0x68] ;  /* 0x00006800012a7983 */ /* 0x000ea80000300800 */
[----:B------:R-:W2:Y:S04]  /*26eb0*/  LDL.LU R43, [R1+0x6c] ;  /* 0x00006c00012b7983 */ /* 0x000ea80000300800 */
[----:B------:R-:W3:Y:S04]  /*26ec0*/  LDL.LU R56, [R1+0x30] ;  /* 0x0000300001387983 */ /* 0x000ee80000300800 */
[----:B------:R-:W3:Y:S04]  /*26ed0*/  LDL.LU R57, [R1+0x34] ;  /* 0x0000340001397983 */ /* 0x000ee80000300800 */
[----:B------:R-:W3:Y:S04]  /*26ee0*/  LDL.LU R58, [R1+0x38] ;  /* 0x00003800013a7983 */ /* 0x000ee80000300800 */
[----:B------:R-:W3:Y:S04]  /*26ef0*/  LDL.LU R59, [R1+0x3c] ;  /* 0x00003c00013b7983 */ /* 0x000ee80000300800 */
[----:B------:R-:W2:Y:S04]  /*26f00*/  LDL.LU R44, [R1+0x10] ;  /* 0x00001000012c7983 */ /* 0x000ea80000300800 */
[----:B------:R-:W2:Y:S04]  /*26f10*/  LDL.LU R45, [R1+0x14] ;  /* 0x00001400012d7983 */ /* 0x000ea80000300800 */
[----:B------:R-:W2:Y:S04]  /*26f20*/  LDL.LU.64 R8, [R1+0x560] ;  /* 0x0005600001087983 */ /* 0x000ea80000300a00 */
[----:B------:R-:W-:Y:S04]  /*26f30*/  STL.64 [R1+0x400], R24 ;  /* 0x0004001801007387 */ /* 0x000fe80000100a00 */
[----:B------:R0:W-:Y:S04]  /*26f40*/  STL.64 [R1+0x408], R26 ;  /* 0x0004081a01007387 */ /* 0x0001e80000100a00 */
[----:B0-----:R-:W4:Y:S04]  /*26f50*/  LDL.LU.64 R26, [R1+0x1468] ;  /* 0x00146800011a7983 */ /* 0x001f280000300a00 */
[----:B------:R0:W5:Y:S01]  /*26f60*/  LDL.LU.64 R24, [R1+0x1460] ;  /* 0x0014600001187983 */ /* 0x0001620000300a00 */
[----:B----4-:R-:W-:Y:S03]  /*26f70*/  HMMA.16816.F32.BF16 R36, R36, R26, R32 ;  /* 0x0000001a2424723c */ /* 0x010fe60000041820 */
[----:B------:R-:W4:Y:S04]  /*26f80*/  LDL.LU.64 R34, [R1+0x1458] ;  /* 0x0014580001227983 */ /* 0x000f280000300a00 */
[----:B------:R-:W4:-:S12]  /*26f90*/  LDL.LU.64 R32, [R1+0x1450] ;  /* 0x0014500001207983 */ /* 0x000f180000300a00 */
[----:B------:R1:W-:Y:S04]  /*26fa0*/  STL.64 [R1+0x3f0], R36 ;  /* 0x0003f02401007387 */ /* 0x0003e80000100a00 */
[----:B------:R0:W-:Y:S04]  /*26fb0*/  STL.64 [R1+0x3f8], R38 ;  /* 0x0003f82601007387 */ /* 0x0001e80000100a00 */
[----:B-1----:R-:W2:Y:S04]  /*26fc0*/  LDL.LU R36, [R1+0x170] ;  /* 0x0001700001247983 */ /* 0x002ea80000300800 */
[----:B------:R-:W2:Y:S04]  /*26fd0*/  LDL.LU R37, [R1+0x174] ;  /* 0x0001740001257983 */ /* 0x000ea80000300800 */
[----:B0-----:R-:W2:Y:S04]  /*26fe0*/  LDL.LU R38, [R1+0x178] ;  /* 0x0001780001267983 */ /* 0x001ea80000300800 */
[----:B------:R-:W2:Y:S01]  /*26ff0*/  LDL.LU R39, [R1+0x17c] ;  /* 0x00017c0001277983 */ /* 0x000ea20000300800 */
[----:B----4-:R-:W-:-:S15]  /*27000*/  HMMA.16816.F32.BF16 R20, R32, R54, R20 ;  /* 0x000000362014723c */ /* 0x010fde0000041814 */
[----:B------:R-:W-:-:S04]  /*27010*/  NOP ;  /* 0x0000000000007918 */ /* 0x000fc80000000000 */
[----:B------:R-:W-:Y:S04]  /*27020*/  STL.64 [R1+0x700], R20 ;  /* 0x0007001401007387 */ /* 0x000fe80000100a00 */
[----:B------:R0:W-:Y:S04]  /*27030*/  STL.64 [R1+0x708], R22 ;  /* 0x0007081601007387 */ /* 0x0001e80000100a00 */
[----:B0-----:R-:W4:Y:S02]  /*27040*/  LDL.LU.64 R22, [R1+0x1448] ;  /* 0x0014480001167983 */ /* 0x001f240000300a00 */
[----:B----4-:R-:W-:-:S15]  /*27050*/  HMMA.16816.F32.BF16 R16, R32, R22, R16 ;  /* 0x000000162010723c */ /* 0x010fde0000041810 */
[----:B------:R-:W-:-:S04]  /*27060*/  NOP ;  /* 0x0000000000007918 */ /* 0x000fc80000000000 */
[----:B------:R-:W-:Y:S04]  /*27070*/  STL.64 [R1+0x6a0], R16 ;  /* 0x0006a01001007387 */ /* 0x000fe80000100a00 */
[----:B------:R0:W-:Y:S04]  /*27080*/  STL.64 [R1+0x6a8], R18 ;  /* 0x0006a81201007387 */ /* 0x0001e80000100a00 */
[----:B0-----:R-:W4:Y:S04]  /*27090*/  LDL.LU.64 R18, [R1+0x1440] ;  /* 0x0014400001127983 */ /* 0x001f280000300a00 */
[----:B------:R0:W5:Y:S01]  /*270a0*/  LDL.LU.64 R16, [R1+0x1438] ;  /* 0x0014380001107983 */ /* 0x0001620000300a00 */
[----:B----4-:R-:W-:-:S15]  /*270b0*/  HMMA.16816.F32.BF16 R12, R32, R18, R12 ;  /* 0x00000012200c723c */ /* 0x010fde000004180c */
[----:B------:R-:W-:-:S04]  /*270c0*/  NOP ;  /* 0x0000000000007918 */ /* 0x000fc80000000000 */
[----:B------:R-:W-:Y:S04]  /*270d0*/  STL.64 [R1+0x620], R12 ;  /* 0x0006200c01007387 */ /* 0x000fe80000100a00 */
[----:B------:R1:W-:Y:S04]  /*270e0*/  STL.64 [R1+0x628], R14 ;  /* 0x0006280e01007387 */ /* 0x0003e80000100a00 */
[----:B-1----:R-:W4:Y:S04]  /*270f0*/  LDL.LU.64 R14, [R1+0x1430] ;  /* 0x00143000010e7983 */ /* 0x002f280000300a00 */
[----:B------:R0:W5:Y:S01]  /*27100*/  LDL.LU.64 R12, [R1+0x1428] ;  /* 0x00142800010c7983 */ /* 0x0001620000300a00 */
[----:B----4-:R-:W-:-:S15]  /*27110*/  HMMA.16816.F32.BF16 R4, R32, R14, R4 ;  /* 0x0000000e2004723c */ /* 0x010fde0000041804 */
[----:B------:R-:W-:-:S04]  /*27120*/  NOP ;  /* 0x0000000000007918 */ /* 0x000fc80000000000 */
[----:B------:R-:W-:Y:S04]  /*27130*/  STL.64 [R1+0x5a0], R4 ;  /* 0x0005a00401007387 */ /* 0x000fe80000100a00 */
[----:B------:R1:W-:Y:S04]  /*27140*/  STL.64 [R1+0x5a8], R6 ;  /* 0x0005a80601007387 */ /* 0x0003e80000100a00 */
[----:B-1----:R-:W4:Y:S01]  /*27150*/  LDL.LU.64 R6, [R1+0x1420] ;  /* 0x0014200001067983 */ /* 0x002f220000300a00 */
[----:B--2---:R-:W-:Y:S03]  /*27160*/  HMMA.16816.F32.BF16 R36, R32, R10, R36 ;  /* 0x0000000a2024723c */ /* 0x004fe60000041824 */
[----:B------:R-:W2:-:S15]  /*27170*/  LDL.LU.64 R4, [R1+0x1418] ;  /* 0x0014180001047983 */ /* 0x000e9e0000300a00 */
[----:B------:R-:W-:Y:S01]  /*27180*/  NOP ;  /* 0x0000000000007918 */ /* 0x000fe20000000000 */
[----:B------:R1:W-:Y:S04]  /*27190*/  STL.64 [R1+0x500], R36 ;  /* 0x0005002401007387 */ /* 0x0003e80000100a00 */
[----:B------:R-:W-:Y:S01]  /*271a0*/  STL.64 [R1+0x508], R38 ;  /* 0x0005082601007387 */ /* 0x000fe20000100a00 */
[----:B----4-:R-:W-:-:S15]  /*271b0*/  HMMA.16816.F32.BF16 R48, R32, R6, R48 ;  /* 0x000000062030723c */ /* 0x010fde0000041830 */
[----:B------:R-:W-:-:S04]  /*271c0*/  NOP ;  /* 0x0000000000007918 */ /* 0x000fc80000000000 */
[----:B------:R-:W-:Y:S01]  /*271d0*/  STL.64 [R1+0x480], R48 ;  /* 0x0004803001007387 */ /* 0x000fe20000100a00 */
[----:B-1----:R-:W-:-:S03]  /*271e0*/  IMAD.MOV.U32 R37, RZ, RZ, R50 ;  /* 0x000000ffff257224 */ /* 0x002fc600078e0032 */
[----:B------:R1:W-:Y:S01]  /*271f0*/  STL.64 [R1+0x488], R50 ;  /* 0x0004883201007387 */ /* 0x0003e20000100a00 */
[----:B------:R-:W-:-:S03]  /*27200*/  IMAD.MOV.U32 R36, RZ, RZ, R48 ;  /* 0x000000ffff247224 */ /* 0x000fc600078e0030 */
[----:B-1----:R-:W4:Y:S04]  /*27210*/  LDL.LU.64 R50, [R1+0x1410] ;  /* 0x0014100001327983 */ /* 0x002f280000300a00 */
[----:B------:R-:W4:Y:S02]  /*27220*/  LDL.LU.64 R48, [R1+0x1408] ;  /* 0x0014080001307983 */ /* 0x000f240000300a00 */
[----:B----4-:R-:W-:-:S15]  /*27230*/  HMMA.16816.F32.BF16 R48, R32, R30, R48 ;  /* 0x0000001e2030723c */ /* 0x010fde0000041830 */
[----:B------:R-:W-:-:S04]  /*27240*/  NOP ;  /* 0x0000000000007918 */ /* 0x000fc80000000000 */
[----:B------:R-:W-:Y:S04]  /*27250*/  STL.64 [R1+0x430], R48 ;  /* 0x0004303001007387 */ /* 0x000fe80000100a00 */
[----:B------:R1:W-:Y:S04]  /*27260*/  STL.64 [R1+0x438], R50 ;  /* 0x0004383201007387 */ /* 0x0003e80000100a00 */
[----:B-1----:R-:W4:Y:S04]  /*27270*/  LDL.LU.64 R50, [R1+0x1400] ;  /* 0x0014000001327983 */ /* 0x002f280000300a00 */
[----:B------:R-:W4:Y:S02]  /*27280*/  LDL.LU.64 R48, [R1+0x13f8] ;  /* 0x0013f80001307983 */ /* 0x000f240000300a00 */
[----:B----4-:R-:W-:Y:S01]  /*27290*/  HMMA.16816.F32.BF16 R48, R32, R26, R48 ;  /* 0x0000001a2030723c */ /* 0x010fe20000041830 */
[----:B------:R-:W1:-:S15]  /*272a0*/  LDC R34, c[0x0][0x3a8] ;  /* 0x0000ea00ff227b82 */ /* 0x000e5e0000000800 */
[----:B------:R-:W-:-:S03]  /*272b0*/  NOP ;  /* 0x0000000000007918 */ /* 0x000fc60000000000 */
[----:B------:R-:W-:Y:S01]  /*272c0*/  STL.64 [R1+0x1a0], R48 ;  /* 0x0001a03001007387 */ /* 0x000fe20000100a00 */
[----:B------:R-:W-:-:S03]  /*272d0*/  IMAD.MOV.U32 R33, RZ, RZ, R50 ;  /* 0x000000ffff217224 */ /* 0x000fc600078e0032 */
[----:B------:R4:W-:Y:S01]  /*272e0*/  STL.64 [R1+0x1a8], R50 ;  /* 0x0001a83201007387 */ /* 0x0009e20000100a00 */
[----:B------:R-:W-:-:S03]  /*272f0*/  IMAD.MOV.U32 R32, RZ, RZ, R48 ;  /* 0x000000ffff207224 */ /* 0x000fc600078e0030 */
[----:B----4-:R-:W4:Y:S04]  /*27300*/  LDL.LU.64 R50, [R1+0x13f0] ;  /* 0x0013f00001327983 */ /* 0x010f280000300a00 */
[----:B------:R-:W4:Y:S02]  /*27310*/  LDL.LU.64 R48, [R1+0x13e8] ;  /* 0x0013e80001307983 */ /* 0x000f240000300a00 */
[----:B----4-:R-:W-:Y:S02]  /*27320*/  HMMA.16816.F32.BF16 R52, R48, R54, R40 ;  /* 0x000000363034723c */ /* 0x010fe40000041828 */
[----:B------:R-:W4:Y:S04]  /*27330*/  LDL.LU.64 R42, [R1+0x13e0] ;  /* 0x0013e000012a7983 */ /* 0x000f280000300a00 */
[----:B------:R-:W4:-:S13]  /*27340*/  LDL.LU.64 R40, [R1+0x13d8] ;  /* 0x0013d80001287983 */ /* 0x000f1a0000300a00 */
[----:B------:R0:W-:Y:S04]  /*27350*/  STL.64 [R1+0x6b0], R52 ;  /* 0x0006b03401007387 */ /* 0x0001e80000100a00 */
[----:B------:R-:W-:Y:S01]  /*27360*/  STL.64 [R1+0x6b8], R54 ;  /* 0x0006b83601007387 */ /* 0x000fe20000100a00 */
[----:B0-----:R-:W-:Y:S02]  /*27370*/  IMAD.MOV.U32 R52, RZ, RZ, R0 ;  /* 0x000000ffff347224 */ /* 0x001fe400078e0000 */
[----:B------:R-:W-:Y:S01]  /*27380*/  IMAD.MOV.U32 R53, RZ, RZ, R2 ;  /* 0x000000ffff357224 */ /* 0x000fe200078e0002 */
[----:B------:R-:W2:Y:S04]  /*27390*/  LDL.LU R0, [R1+0x13d4] ;  /* 0x0013d40001007983 */ /* 0x000ea80000300800 */
[----:B------:R-:W2:Y:S01]  /*273a0*/  LDL.LU R2, [R1+0x13d0] ;  /* 0x0013d00001027983 */ /* 0x000ea20000300800 */
[----:B----4-:R-:W-:Y:S03]  /*273b0*/  HMMA.16816.F32.BF16 R20, R48, R22, R40 ;  /* 0x000000163014723c */ /* 0x010fe60000041828 */
[----:B------:R-:W4:Y:S04]  /*273c0*/  LDL.LU.64 R42, [R1+0x13c8] ;  /* 0x0013c800012a7983 */ /* 0x000f280000300a00 */
[----:B------:R-:W4:-:S12]  /*273d0*/  LDL.LU.64 R40, [R1+0x13c0] ;  /* 0x0013c00001287983 */ /* 0x000f180000300a00 */
[----:B------:R0:W-:Y:S04]  /*273e0*/  STL.64 [R1+0x5f0], R20 ;  /* 0x0005f01401007387 */ /* 0x0001e80000100a00 */
[----:B------:R1:W-:Y:S04]  /*273f0*/  STL.64 [R1+0x5f8], R22 ;  /* 0x0005f81601007387 */ /* 0x0003e80000100a00 */
[----:B0-----:R-:W4:Y:S01]  /*27400*/  LDL.LU R20, [R1+0x20] ;  /* 0x0000200001147983 */ /* 0x001f220000300800 */
[----:B---3--:R-:W-:Y:S01]  /*27410*/  HMMA.16816.F32.BF16 R56, R48, R14, R56 ;  /* 0x0000000e3038723c */ /* 0x008fe20000041838 */
[----:B--2---:R-:W-:-:S02]  /*27420*/  IMAD.MOV.U32 R21, RZ, RZ, R0 ;  /* 0x000000ffff157224 */ /* 0x004fc400078e0000 */
[----:B-1----:R-:W-:Y:S01]  /*27430*/  IMAD.MOV.U32 R22, RZ, RZ, R2 ;  /* 0x000000ffff167224 */ /* 0x002fe200078e0002 */
[----:B------:R-:W2:Y:S04]  /*27440*/  LDL.LU R0, [R1+0x13b8] ;  /* 0x0013b80001007983 */ /* 0x000ea80000300800 */
[----:B------:R-:W3:Y:S01]  /*27450*/  LDL.LU R2, [R1+0x13b4] ;  /* 0x0013b40001027983 */ /* 0x000ee20000300800 */
[----:B------:R-:W-:Y:S01]  /*27460*/  IMAD.MOV.U32 R23, RZ, RZ, R3 ;  /* 0x000000ffff177224 */ /* 0x000fe200078e0003 */
[----:B----4-:R-:W-:-:S15]  /*27470*/  HMMA.16816.F32.BF16 R40, R48, R18, R40 ;  /* 0x000000123028723c */ /* 0x010fde0000041828 */
[----:B------:R-:W-:-:S04]  /*27480*/  NOP ;  /* 0x0000000000007918 */ /* 0x000fc80000000000 */
[----:B------:R-:W-:Y:S04]  /*27490*/  STL.64 [R1+0x530], R40 ;  /* 0x0005302801007387 */ /* 0x000fe80000100a00 */
[----:B------:R0:W-:Y:S04]  /*274a0*/  STL.64 [R1+0x538], R42 ;  /* 0x0005382a01007387 */ /* 0x0001e80000100a00 */
[----:B0-----:R0:W5:Y:S04]  /*274b0*/  LDL.LU R43, [R1+0x13b0] ;  /* 0x0013b000012b7983 */ /* 0x0011680000300800 */
[----:B------:R0:W5:Y:S04]  /*274c0*/  LDL.LU.64 R40, [R1+0x13a8] ;  /* 0x0013a80001287983 */ /* 0x0001680000300a00 */
[----:B------:R1:W-:Y:S04]  /*274d0*/  STL.64 [R1+0x4a0], R56 ;  /* 0x0004a03801007387 */ /* 0x0003e80000100a00 */
[----:B------:R4:W-:Y:S01]  /*274e0*/  STL.64 [R1+0x4a8], R58 ;  /* 0x0004a83a01007387 */ /* 0x0009e20000100a00 */
[----:B------:R-:W-:Y:S03]  /*274f0*/  HMMA.16816.F32.BF16 R20, R48, R10, R20 ;  /* 0x0000000a3014723c */ /* 0x000fe60000041814 */
[----:B-1----:R-:W2:Y:S04]  /*27500*/  LDL.LU.64 R56, [R1+0x558] ;  /* 0x0005580001387983 */ /* 0x002ea80000300a00 */
[----:B------:R-:W2:Y:S04]  /*27510*/  LDL.LU.64 R10, [R1+0x550] ;  /* 0x00055000010a7983 */ /* 0x000ea80000300a00 */
[----:B----4-:R-:W4:Y:S01]  /*27520*/  LDL.LU.64 R58, [R1+0x548] ;  /* 0x00054800013a7983 */ /* 0x010f220000300a00 */
[----:B------:R-:W-:-:S02]  /*27530*/  IMAD.MOV.U32 R54, RZ, RZ, R5 ;  /* 0x000000ffff367224 */ /* 0x000fc400078e0005 */
[----:B------:R-:W-:Y:S02]  /*27540*/  IMAD.MOV.U32 R55, RZ, RZ, R4 ;  /* 0x000000ffff377224 */ /* 0x000fe400078e0004 */
[C---:B------:R-:W-:Y:S08]  /*27550*/  HMMA.16816.F32.BF16 R4, R48.reuse, R6, R44 ;  /* 0x000000063004723c */ /* 0x040ff0000004182c */
[----:B------:R-:W-:Y:S01]  /*27560*/  HMMA.16816.F32.BF16 R28, R48, R30, R52 ;  /* 0x0000001e301c723c */ /* 0x000fe20000041834 */
[----:B------:R-:W-:Y:S01]  /*27570*/  IMAD.SHL.U32 R34, R34, 0x40, RZ ;  /* 0x0000004022227824 */ /* 0x000fe200078e00ff */
[----:B------:R1:W-:Y:S04]  /*27580*/  STL.64 [R1+0x410], R20 ;  /* 0x0004101401007387 */ /* 0x0003e80000100a00 */
[----:B------:R0:W-:Y:S01]  /*27590*/  STL.64 [R1+0x418], R22 ;  /* 0x0004181601007387 */ /* 0x0001e20000100a00 */
[----:B------:R-:W-:-:S03]  /*275a0*/  IMAD.SHL.U32 R34, R34, 0x2, RZ ;  /* 0x0000000222227824 */ /* 0x000fc600078e00ff */
[----:B-1----:R-:W4:Y:S04]  /*275b0*/  LDL.LU R20, [R1+0x758] ;  /* 0x0007580001147983 */ /* 0x002f280000300800 */
[----:B------:R1:W5:Y:S04]  /*275c0*/  LDL.LU R44, [R1+0x13a0] ;  /* 0x0013a000012c7983 */ /* 0x0003680000300800 */
[----:B------:R1:W-:Y:S04]  /*275d0*/  STL.64 [R1+0x2b0], R4 ;  /* 0x0002b00401007387 */ /* 0x0003e80000100a00 */
[----:B------:R-:W-:Y:S04]  /*275e0*/  STL.64 [R1+0x2b8], R6 ;  /* 0x0002b80601007387 */ /* 0x000fe80000100a00 */
[----:B------:R-:W-:Y:S01]  /*275f0*/  STL.64 [R1+0x3d0], R28 ;  /* 0x0003d01c01007387 */ /* 0x000fe20000100a00 */
[----:B0-----:R-:W-:-:S03]  /*27600*/  IMAD.MOV.U32 R22, RZ, RZ, R31 ;  /* 0x000000ffff167224 */ /* 0x001fc600078e001f */
[----:B------:R0:W-:Y:S01]  /*27610*/  STL.64 [R1+0x3d8], R30 ;  /* 0x0003d81e01007387 */ /* 0x0001e20000100a00 */
[----:B------:R-:W-:Y:S02]  /*27620*/  IMAD.MOV.U32 R14, RZ, RZ, R4 ;  /* 0x000000ffff0e7224 */ /* 0x000fe400078e0004 */
[----:B------:R-:W-:Y:S01]  /*27630*/  IMAD.MOV.U32 R15, RZ, RZ, R6 ;  /* 0x000000ffff0f7224 */ /* 0x000fe200078e0006 */
[----:B-1----:R-:W-:Y:S01]  /*27640*/  IADD3 R4, P0, PT, R8, R34, RZ ;  /* 0x0000002208047210 */ /* 0x002fe20007f1e0ff */
[----:B0-----:R-:W4:Y:S04]  /*27650*/  LDL.LU R31, [R1+0x1220] ;  /* 0x00122000011f7983 */ /* 0x001f280000300800 */
[----:B------:R-:W4:Y:S04]  /*27660*/  LDL.LU R54, [R1+0x1218] ;  /* 0x0012180001367983 */ /* 0x000f280000300800 */
[----:B------:R-:W4:Y:S04]  /*27670*/  LDL.LU R55, [R1+0x1210] ;  /* 0x0012100001377983 */ /* 0x000f280000300800 */
[----:B------:R-:W4:Y:S04]  /*27680*/  LDL.LU R35, [R1+0x1208] ;  /* 0x0012080001237983 */ /* 0x000f280000300800 */
[----:B------:R-:W4:Y:S04]  /*27690*/  LDL.LU R60, [R1+0x1200] ;  /* 0x00120000013c7983 */ /* 0x000f280000300800 */
[----:B------:R-:W4:Y:S04]  /*276a0*/  LDL.LU R38, [R1+0x11f8] ;  /* 0x0011f80001267983 */ /* 0x000f280000300800 */
[----:B------:R-:W4:Y:S04]  /*276b0*/  LDL.LU R39, [R1+0x121c] ;  /* 0x00121c0001277983 */ /* 0x000f280000300800 */
[----:B------:R-:W4:Y:S01]  /*276c0*/  LDL.LU R42, [R1+0x11f0] ;  /* 0x0011f000012a7983 */ /* 0x000f220000300800 */
[----:B---3--:R-:W-:-:S03]  /*276d0*/  IMAD.X R6, R9, 0x1, R2, P0 ;  /* 0x0000000109067824 */ /* 0x008fc600000e0602 */
[----:B------:R-:W3:Y:S04]  /*276e0*/  LDL.LU R46, [R1+0x1214] ;  /* 0x00121400012e7983 */ /* 0x000ee80000300800 */
[----:B------:R-:W3:Y:S04]  /*276f0*/  LDL.LU R47, [R1+0x11e8] ;  /* 0x0011e800012f7983 */ /* 0x000ee80000300800 */
[----:B------:R-:W3:Y:S01]  /*27700*/  LDL.LU R53, [R1+0x120c] ;  /* 0x00120c0001357983 */ /* 0x000ee20000300800 */
[----:B------:R-:W-:-:S03]  /*27710*/  IMAD.MOV.U32 R45, RZ, RZ, R28 ;  /* 0x000000ffff2d7224 */ /* 0x000fc600078e001c */
[----:B------:R-:W3:Y:S01]  /*27720*/  LDL.LU R52, [R1+0x11e0] ;  /* 0x0011e00001347983 */ /* 0x000ee20000300800 */
[----:B------:R-:W-:-:S03]  /*27730*/  IMAD.MOV.U32 R18, RZ, RZ, R5 ;  /* 0x000000ffff127224 */ /* 0x000fc600078e0005 */
[----:B------:R-:W3:Y:S04]  /*27740*/  LDL.LU R28, [R1+0x1204] ;  /* 0x00120400011c7983 */ /* 0x000ee80000300800 */
[----:B------:R-:W3:Y:S01]  /*27750*/  LDL.LU R3, [R1+0x11d8] ;  /* 0x0011d80001037983 */ /* 0x000ee20000300800 */
[-C--:B--2---:R-:W-:Y:S02]  /*27760*/  IADD3 R7, P1, PT, R56, R34.reuse, RZ ;  /* 0x0000002238077210 */ /* 0x084fe40007f3e0ff */
[-C--:B------:R-:W-:Y:S02]  /*27770*/  IADD3 R8, P0, PT, R10, R34.reuse, RZ ;  /* 0x000000220a087210 */ /* 0x080fe40007f1e0ff */
[----:B----4-:R-:W-:Y:S01]  /*27780*/  IADD3 R9, P2, PT, R58, R34, RZ ;  /* 0x000000223a097210 */ /* 0x010fe20007f5e0ff */
[----:B------:R-:W-:-:S02]  /*27790*/  IMAD.X R5, R57, 0x1, R2, P1 ;  /* 0x0000000139057824 */ /* 0x000fc400008e0602 */
[--C-:B------:R-:W-:Y:S01]  /*277a0*/  IMAD.X R10, R11, 0x1, R2.reuse, P0 ;  /* 0x000000010b0a7824 */ /* 0x100fe200000e0602 */
[----:B------:R-:W2:Y:S01]  /*277b0*/  LDL.LU.64 R56, [R1+0x1398] ;  /* 0x0013980001387983 */ /* 0x000ea20000300a00 */
[----:B------:R-:W-:-:S03]  /*277c0*/  IMAD.X R11, R59, 0x1, R2, P2 ;  /* 0x000000013b0b7824 */ /* 0x000fc600010e0602 */
[----:B------:R-:W2:Y:S01]  /*277d0*/  LDL.LU.64 R58, [R1+0x1390] ;  /* 0x00139000013a7983 */ /* 0x000ea20000300a00 */
[----:B------:R-:W-:Y:S01]  /*277e0*/  VIADD R20, R20, 0x1 ;  /* 0x0000000114147836 */ /* 0x000fe20000000000 */
[----:B--2---:R-:W-:-:S15]  /*277f0*/  HMMA.16816.F32.BF16 R48, R48, R26, R56 ;  /* 0x0000001a3030723c */ /* 0x004fde0000041838 */
[----:B------:R-:W-:-:S04]  /*27800*/  NOP ;  /* 0x0000000000007918 */ /* 0x000fc80000000000 */
[----:B------:R0:W-:Y:S04]  /*27810*/  STL.64 [R1+0x3e0], R48 ;  /* 0x0003e03001007387 */ /* 0x0001e80000100a00 */
[----:B------:R-:W-:Y:S04]  /*27820*/  STL.64 [R1+0x3e8], R50 ;  /* 0x0003e83201007387 */ /* 0x000fe80000100a00 */
[----:B------:R1:W-:Y:S04]  /*27830*/  STL [R1+0x758], R20 ;  /* 0x0007581401007387 */ /* 0x0003e80000100800 */
[----:B------:R-:W2:Y:S01]  /*27840*/  LDL.LU R21, [R1+0x11fc] ;  /* 0x0011fc0001157983 */ /* 0x000ea20000300800 */
[----:B------:R-:W-:-:S02]  /*27850*/  IMAD.MOV.U32 R19, RZ, RZ, R29 ;  /* 0x000000ffff137224 */ /* 0x000fc400078e001d */
[----:B------:R-:W-:Y:S01]  /*27860*/  IMAD.MOV.U32 R23, RZ, RZ, R48 ;  /* 0x000000ffff177224 */ /* 0x000fe200078e0030 */
[----:B------:R-:W4:Y:S01]  /*27870*/  LDL.LU R29, [R1+0x11d0] ;  /* 0x0011d000011d7983 */ /* 0x000f220000300800 */
[----:B------:R-:W-:Y:S02]  /*27880*/  ISETP.NE.U32.AND P0, PT, R20, UR6, PT ;  /* 0x0000000614007c0c */ /* 0x000fe4000bf05070 */
[-C--:B------:R-:W-:Y:S02]  /*27890*/  IADD3 R31, P6, PT, R31, R34.reuse, RZ ;  /* 0x000000221f1f7210 */ /* 0x080fe40007fde0ff */
[-C--:B------:R-:W-:Y:S01]  /*278a0*/  IADD3 R54, P1, PT, R54, R34.reuse, RZ ;  /* 0x0000002236367210 */ /* 0x080fe20007f3e0ff */
[----:B0-----:R-:W-:Y:S02]  /*278b0*/  IMAD.MOV.U32 R48, RZ, RZ, R4 ;  /* 0x000000ffff307224 */ /* 0x001fe400078e0004 */
[----:B------:R-:W-:Y:S02]  /*278c0*/  IMAD.MOV.U32 R49, RZ, RZ, R6 ;  /* 0x000000ffff317224 */ /* 0x000fe400078e0006 */
[----:B------:R-:W-:Y:S01]  /*278d0*/  IMAD.MOV.U32 R4, RZ, RZ, R7 ;  /* 0x000000ffff047224 */ /* 0x000fe200078e0007 */
[----:B-1----:R-:W4:Y:S01]  /*278e0*/  LDL.LU R20, [R1+0x11f4] ;  /* 0x0011f40001147983 */ /* 0x002f220000300800 */
[----:B------:R-:W-:-:S03]  /*278f0*/  IADD3 R60, P4, PT, R60, R34, RZ ;  /* 0x000000223c3c7210 */ /* 0x000fc60007f9e0ff */
[----:B------:R-:W-:Y:S01]  /*27900*/  STL.64 [R1+0x560], R48 ;  /* 0x0005603001007387 */ /* 0x000fe20000100a00 */
[----:B------:R-:W-:-:S03]  /*27910*/  IADD3 R55, P2, PT, R55, R34, RZ ;  /* 0x0000002237377210 */ /* 0x000fc60007f5e0ff */
[----:B------:R-:W-:Y:S01]  /*27920*/  STL.64 [R1+0x558], R4 ;  /* 0x0005580401007387 */ /* 0x000fe20000100a00 */
[----:B------:R-:W-:-:S03]  /*27930*/  IADD3 R35, P3, PT, R35, R34, RZ ;  /* 0x0000002223237210 */ /* 0x000fc60007f7e0ff */
[----:B------:R-:W-:Y:S04]  /*27940*/  STL [R1+0x1220], R31 ;  /* 0x0012201f01007387 */ /* 0x000fe80000100800 */
[----:B------:R-:W-:Y:S01]  /*27950*/  STL [R1+0x1218], R54 ;  /* 0x0012183601007387 */ /* 0x000fe20000100800 */
[----:B------:R-:W-:-:S03]  /*27960*/  IADD3 R38, P5, PT, R38, R34, RZ ;  /* 0x0000002226267210 */ /* 0x000fc60007fbe0ff */
[----:B------:R0:W-:Y:S01]  /*27970*/  STL [R1+0x1200], R60 ;  /* 0x0012003c01007387 */ /* 0x0001e20000100800 */
[----:B------:R-:W-:-:S03]  /*27980*/  IMAD.X R39, R39, 0x1, R2, P6 ;  /* 0x0000000127277824 */ /* 0x000fc600030e0602 */
[----:B------:R-:W-:Y:S01]  /*27990*/  STL [R1+0x1210], R55 ;  /* 0x0012103701007387 */ /* 0x000fe20000100800 */
[-C--:B------:R-:W-:Y:S01]  /*279a0*/  IADD3 R42, P6, PT, R42, R34.reuse, RZ ;  /* 0x000000222a2a7210 */ /* 0x080fe20007fde0ff */
[--C-:B---3--:R-:W-:Y:S01]  /*279b0*/  IMAD.X R46, R46, 0x1, R2.reuse, P1 ;  /* 0x000000012e2e7824 */ /* 0x108fe200008e0602 */
[-C--:B------:R-:W-:Y:S01]  /*279c0*/  IADD3 R47, P1, PT, R47, R34.reuse, RZ ;  /* 0x000000222f2f7210 */ /* 0x080fe20007f3e0ff */
[----:B------:R-:W-:Y:S01]  /*279d0*/  IMAD.X R53, R53, 0x1, R2, P2 ;  /* 0x0000000135357824 */ /* 0x000fe200010e0602 */
[----:B0-----:R-:W3:Y:S04]  /*279e0*/  LDL.LU R60, [R1+0x11c8] ;  /* 0x0011c800013c7983 */ /* 0x001ee80000300800 */
[----:B------:R-:W-:Y:S04]  /*279f0*/  STL [R1+0x1208], R35 ;  /* 0x0012082301007387 */ /* 0x000fe80000100800 */
[----:B------:R-:W-:Y:S04]  /*27a00*/  STL [R1+0x11f8], R38 ;  /* 0x0011f82601007387 */ /* 0x000fe80000100800 */
[----:B------:R-:W-:Y:S04]  /*27a10*/  STL [R1+0x121c], R39 ;  /* 0x00121c2701007387 */ /* 0x000fe80000100800 */
[----:B------:R-:W-:Y:S01]  /*27a20*/  STL [R1+0x11f0], R42 ;  /* 0x0011f02a01007387 */ /* 0x000fe20000100800 */
[----:B------:R-:W-:-:S03]  /*27a30*/  IADD3 R52, P2, PT, R52, R34, RZ ;  /* 0x0000002234347210 */ /* 0x000fc60007f5e0ff */
[----:B------:R-:W-:Y:S01]  /*27a40*/  STL [R1+0x1214], R46 ;  /* 0x0012142e01007387 */ /* 0x000fe20000100800 */
[----:B------:R-:W-:-:S03]  /*27a50*/  IMAD.X R28, R28, 0x1, R2, P3 ;  /* 0x000000011c1c7824 */ /* 0x000fc600018e0602 */
[----:B------:R-:W-:Y:S04]  /*27a60*/  STL [R1+0x11e8], R47 ;  /* 0x0011e82f01007387 */ /* 0x000fe80000100800 */
[----:B------:R-:W-:Y:S01]  /*27a70*/  STL [R1+0x120c], R53 ;  /* 0x00120c3501007387 */ /* 0x000fe20000100800 */
[----:B------:R-:W-:-:S03]  /*27a80*/  IADD3 R3, P3, PT, R3, R34, RZ ;  /* 0x0000002203037210 */ /* 0x000fc60007f7e0ff */
[----:B------:R-:W3:Y:S04]  /*27a90*/  LDL.LU R48, [R1+0x11ec] ;  /* 0x0011ec0001307983 */ /* 0x000ee80000300800 */
[----:B------:R-:W-:Y:S04]  /*27aa0*/  STL [R1+0x11e0], R52 ;  /* 0x0011e03401007387 */ /* 0x000fe80000100800 */
[----:B------:R-:W3:Y:S01]  /*27ab0*/  LDL.LU R49, [R1+0x11c0] ;  /* 0x0011c00001317983 */ /* 0x000ee20000300800 */
[----:B------:R-:W-:-:S03]  /*27ac0*/  IMAD.MOV.U32 R26, RZ, RZ, R50 ;  /* 0x000000ffff1a7224 */ /* 0x000fc600078e0032 */
[----:B------:R-:W-:Y:S04]  /*27ad0*/  STL [R1+0x1204], R28 ;  /* 0x0012041c01007387 */ /* 0x000fe80000100800 */
[----:B------:R-:W3:Y:S04]  /*27ae0*/  LDL.LU R50, [R1+0x11e4] ;  /* 0x0011e40001327983 */ /* 0x000ee80000300800 */
[----:B------:R0:W-:Y:S04]  /*27af0*/  STL [R1+0x11d8], R3 ;  /* 0x0011d80301007387 */ /* 0x0001e80000100800 */
[----:B------:R-:W3:Y:S04]  /*27b00*/  LDL.LU R51, [R1+0x11b8] ;  /* 0x0011b80001337983 */ /* 0x000ee80000300800 */
[----:B------:R-:W3:Y:S04]  /*27b10*/  LDL.LU R27, [R1+0x11dc] ;  /* 0x0011dc00011b7983 */ /* 0x000ee80000300800 */
[----:B------:R-:W3:Y:S04]  /*27b20*/  LDL.LU R56, [R1+0x11b0] ;  /* 0x0011b00001387983 */ /* 0x000ee80000300800 */
[----:B------:R-:W3:Y:S04]  /*27b30*/  LDL.LU R57, [R1+0x11d4] ;  /* 0x0011d40001397983 */ /* 0x000ee80000300800 */
[----:B------:R-:W3:Y:S04]  /*27b40*/  LDL.LU R58, [R1+0x11a8] ;  /* 0x0011a800013a7983 */ /* 0x000ee80000300800 */
[----:B------:R-:W3:Y:S04]  /*27b50*/  LDL.LU R59, [R1+0x11cc] ;  /* 0x0011cc00013b7983 */ /* 0x000ee80000300800 */
[----:B0-----:R-:W3:Y:S04]  /*27b60*/  LDL.LU R3, [R1+0x11a0] ;  /* 0x0011a00001037983 */ /* 0x001ee80000300800 */
[----:B------:R-:W3:Y:S01]  /*27b70*/  LDL.LU R28, [R1+0x11c4] ;  /* 0x0011c400011c7983 */ /* 0x000ee20000300800 */
[----:B--2---:R-:W-:-:S05]  /*27b80*/  IMAD.X R21, R21, 0x1, R2, P4 ;  /* 0x0000000115157824 */ /* 0x004fca00020e0602 */
[----:B------:R0:W-:Y:S04]  /*27b90*/  STL [R1+0x11fc], R21 ;  /* 0x0011fc1501007387 */ /* 0x0001e80000100800 */
[----:B0-----:R-:W2:Y:S01]  /*27ba0*/  LDL.LU R21, [R1+0x1198] ;  /* 0x0011980001157983 */ /* 0x001ea20000300800 */
[-C--:B----4-:R-:W-:Y:S01]  /*27bb0*/  IADD3 R29, P4, PT, R29, R34.reuse, RZ ;  /* 0x000000221d1d7210 */ /* 0x090fe20007f9e0ff */
[----:B------:R-:W-:Y:S02]  /*27bc0*/  IMAD.X R20, R20, 0x1, R2, P5 ;  /* 0x0000000114147824 */ /* 0x000fe400028e0602 */
[----:B------:R-:W4:Y:S04]  /*27bd0*/  LDL.LU R30, [R1+0x11bc] ;  /* 0x0011bc00011e7983 */ /* 0x000f280000300800 */
[----:B------:R-:W4:Y:S04]  /*27be0*/  LDL.LU R31, [R1+0x1190] ;  /* 0x00119000011f7983 */ /* 0x000f280000300800 */
[----:B------:R-:W-:Y:S04]  /*27bf0*/  STL [R1+0x11d0], R29 ;  /* 0x0011d01d01007387 */ /* 0x000fe80000100800 */
[----:B------:R-:W4:Y:S04]  /*27c00*/  LDL.LU R54, [R1+0x11b4] ;  /* 0x0011b40001367983 */ /* 0x000f280000300800 */
[----:B------:R0:W-:Y:S04]  /*27c10*/  STL [R1+0x11f4], R20 ;  /* 0x0011f41401007387 */ /* 0x0001e80000100800 */
[----:B------:R-:W4:Y:S04]  /*27c20*/  LDL.LU R55, [R1+0x1188] ;  /* 0x0011880001377983 */ /* 0x000f280000300800 */
[----:B------:R-:W4:Y:S01]  /*27c30*/  LDL.LU R35, [R1+0x11ac] ;  /* 0x0011ac0001237983 */ /* 0x000f220000300800 */
[----:B---3--:R-:W-:-:S03]  /*27c40*/  IADD3 R60, P5, PT, R60, R34, RZ ;  /* 0x000000223c3c7210 */ /* 0x008fc60007fbe0ff */
[----:B0-----:R-:W3:Y:S04]  /*27c50*/  LDL.LU R20, [R1+0x1180] ;  /* 0x0011800001147983 */ /* 0x001ee80000300800 */
[----:B------:R-:W3:Y:S04]  /*27c60*/  LDL.LU R38, [R1+0x11a4] ;  /* 0x0011a40001267983 */ /* 0x000ee80000300800 */
[----:B------:R-:W3:Y:S04]  /*27c70*/  LDL.LU R39, [R1+0x1178] ;  /* 0x0011780001277983 */ /* 0x000ee80000300800 */
[----:B------:R-:W3:Y:S04]  /*27c80*/  LDL.LU R42, [R1+0x119c] ;  /* 0x00119c00012a7983 */ /* 0x000ee80000300800 */
[----:B------:R0:W-:Y:S04]  /*27c90*/  STL [R1+0x11c8], R60 ;  /* 0x0011c83c01007387 */ /* 0x0001e80000100800 */
[----:B------:R-:W3:Y:S04]  /*27ca0*/  LDL.LU R46, [R1+0x1170] ;  /* 0x00117000012e7983 */ /* 0x000ee80000300800 */
[----:B------:R-:W3:Y:S04]  /*27cb0*/  LDL.LU R47, [R1+0x1194] ;  /* 0x00119400012f7983 */ /* 0x000ee80000300800 */
[----:B------:R-:W3:Y:S04]  /*27cc0*/  LDL.LU R53, [R1+0x1168] ;  /* 0x0011680001357983 */ /* 0x000ee80000300800 */
[----:B------:R-:W3:Y:S04]  /*27cd0*/  LDL.LU R52, [R1+0x118c] ;  /* 0x00118c0001347983 */ /* 0x000ee80000300800 */
[----:B------:R-:W3:Y:S01]  /*27ce0*/  LDL.LU R29, [R1+0x1160] ;  /* 0x00116000011d7983 */ /* 0x000ee20000300800 */
[----:B------:R-:W-:Y:S01]  /*27cf0*/  IMAD.X R48, R48, 0x1, R2, P6 ;  /* 0x0000000130307824 */ /* 0x000fe200030e0602 */
[----:B------:R-:W-:-:S02]  /*27d00*/  IADD3 R49, P6, PT, R49, R34, RZ ;  /* 0x0000002231317210 */ /* 0x000fc40007fde0ff */
[----:B0-----:R-:W3:Y:S01]  /*27d10*/  LDL.LU R60, [R1+0x1184] ;  /* 0x00118400013c7983 */ /* 0x001ee20000300800 */
[--C-:B------:R-:W-:Y:S01]  /*27d20*/  IMAD.X R50, R50, 0x1, R2.reuse, P1 ;  /* 0x0000000132327824 */ /* 0x100fe200008e0602 */
[-C--:B------:R-:W-:Y:S01]  /*27d30*/  IADD3 R51, P1, PT, R51, R34.reuse, RZ ;  /* 0x0000002233337210 */ /* 0x080fe20007f3e0ff */
[----:B------:R-:W-:Y:S01]  /*27d40*/  IMAD.X R27, R27, 0x1, R2, P2 ;  /* 0x000000011b1b7824 */ /* 0x000fe200010e0602 */
[----:B------:R-:W-:Y:S01]  /*27d50*/  STL [R1+0x11ec], R48 ;  /* 0x0011ec3001007387 */ /* 0x000fe20000100800 */
[----:B------:R-:W-:-:S03]  /*27d60*/  IADD3 R56, P2, PT, R56, R34, RZ ;  /* 0x0000002238387210 */ /* 0x000fc60007f5e0ff */
[----:B------:R-:W-:Y:S01]  /*27d70*/  STL [R1+0x11c0], R49 ;  /* 0x0011c03101007387 */ /* 0x000fe20000100800 */
[--C-:B------:R-:W-:Y:S02]  /*27d80*/  IMAD.X R57, R57, 0x1, R2.reuse, P3 ;  /* 0x0000000139397824 */ /* 0x100fe400018e0602 */
[--C-:B------:R-:W-:Y:S01]  /*27d90*/  IMAD.X R59, R59, 0x1, R2.reuse, P4 ;  /* 0x000000013b3b7824 */ /* 0x100fe200020e0602 */
[----:B------:R-:W-:Y:S04]  /*27da0*/  STL [R1+0x11e4], R50 ;  /* 0x0011e43201007387 */ /* 0x000fe80000100800 */
[----:B------:R-:W-:Y:S01]  /*27db0*/  STL [R1+0x11b8], R51 ;  /* 0x0011b83301007387 */ /* 0x000fe20000100800 */
[-C--:B------:R-:W-:Y:S02]  /*27dc0*/  IADD3 R3, P4, PT, R3, R34.reuse, RZ ;  /* 0x0000002203037210 */ /* 0x080fe40007f9e0ff */
[----:B------:R-:W-:Y:S01]  /*27dd0*/  IADD3 R58, P3, PT, R58, R34, RZ ;  /* 0x000000223a3a7210 */ /* 0x000fe20007f7e0ff */
[----:B------:R-:W-:Y:S04]  /*27de0*/  STL [R1+0x11dc], R27 ;  /* 0x0011dc1b01007387 */ /* 0x000fe80000100800 */
[----:B------:R-:W-:Y:S04]  /*27df0*/  STL [R1+0x11b0], R56 ;  /* 0x0011b03801007387 */ /* 0x000fe80000100800 */
[----:B------:R-:W-:Y:S04]  /*27e00*/  STL [R1+0x11d4], R57 ;  /* 0x0011d43901007387 */ /* 0x000fe80000100800 */
[----:B------:R0:W-:Y:S01]  /*27e10*/  STL [R1+0x11a0], R3 ;  /* 0x0011a00301007387 */ /* 0x0001e20000100800 */
[----:B------:R-:W-:-:S03]  /*27e20*/  IMAD.X R28, R28, 0x1, R2, P5 ;  /* 0x000000011c1c7824 */ /* 0x000fc600028e0602 */
[----:B------:R-:W-:Y:S04]  /*27e30*/  STL [R1+0x11a8], R58 ;  /* 0x0011a83a01007387 */ /* 0x000fe80000100800 */
[----:B0-----:R-:W3:Y:S04]  /*27e40*/  LDL.LU R3, [R1+0x1158] ;  /* 0x0011580001037983 */ /* 0x001ee80000300800 */
[----:B------:R-:W-:Y:S04]  /*27e50*/  STL [R1+0x11cc], R59 ;  /* 0x0011cc3b01007387 */ /* 0x000fe80000100800 */
[----:B------:R0:W-:Y:S04]  /*27e60*/  STL [R1+0x11c4], R28 ;  /* 0x0011c41c01007387 */ /* 0x0001e80000100800 */
[----:B0-----:R-:W3:Y:S01]  /*27e70*/  LDL.LU R28, [R1+0x117c] ;  /* 0x00117c00011c7983 */ /* 0x001ee20000300800 */
[----:B--2---:R-:W-:-:S05]  /*27e80*/  IADD3 R21, P5, PT, R21, R34, RZ ;  /* 0x0000002215157210 */ /* 0x004fca0007fbe0ff */
[----:B------:R0:W-:Y:S04]  /*27e90*/  STL [R1+0x1198], R21 ;  /* 0x0011981501007387 */ /* 0x0001e80000100800 */
[----:B0-----:R-:W2:Y:S01]  /*27ea0*/  LDL.LU R21, [R1+0x1150] ;  /* 0x0011500001157983 */ /* 0x001ea20000300800 */
[--C-:B----4-:R-:W-:Y:S01]  /*27eb0*/  IMAD.X R30, R30, 0x1, R2.reuse, P6 ;  /* 0x000000011e1e7824 */ /* 0x110fe200030e0602 */
[-C--:B------:R-:W-:Y:S01]  /*27ec0*/  IADD3 R31, P6, PT, R31, R34.reuse, RZ ;  /* 0x000000221f1f7210 */ /* 0x080fe20007fde0ff */
[--C-:B------:R-:W-:Y:S02]  /*27ed0*/  IMAD.X R54, R54, 0x1, R2.reuse, P1 ;  /* 0x0000000136367824 */ /* 0x100fe400008e0602 */
[----:B------:R-:W-:Y:S01]  /*27ee0*/  IMAD.X R35, R35, 0x1, R2, P2 ;  /* 0x0000000123237824 */ /* 0x000fe200010e0602 */
[----:B---3--:R-:W-:-:S02]  /*27ef0*/  IADD3 R20, P2, PT, R20, R34, RZ ;  /* 0x0000002214147210 */ /* 0x008fc40007f5e0ff */
[----:B------:R-:W-:Y:S01]  /*27f00*/  IADD3 R55, P1, PT, R55, R34, RZ ;  /* 0x0000002237377210 */ /* 0x000fe20007f3e0ff */
[----:B------:R-:W-:Y:S04]  /*27f10*/  STL [R1+0x11bc], R30 ;  /* 0x0011bc1e01007387 */ /* 0x000fe80000100800 */
[----:B------:R-:W-:Y:S04]  /*27f20*/  STL [R1+0x1190], R31 ;  /* 0x0011901f01007387 */ /* 0x000fe80000100800 */
[----:B------:R-:W-:Y:S01]  /*27f30*/  STL [R1+0x11b4], R54 ;  /* 0x0011b43601007387 */ /* 0x000fe20000100800 */
[----:B------:R-:W-:-:S03]  /*27f40*/  IMAD.X R38, R38, 0x1, R2, P3 ;  /* 0x0000000126267824 */ /* 0x000fc600018e0602 */
[----:B------:R0:W-:Y:S01]  /*27f50*/  STL [R1+0x1180], R20 ;  /* 0x0011801401007387 */ /* 0x0001e20000100800 */
[----:B------:R-:W-:-:S03]  /*27f60*/  IADD3 R39, P3, PT, R39, R34, RZ ;  /* 0x0000002227277210 */ /* 0x000fc60007f7e0ff */
[----:B------:R-:W-:Y:S01]  /*27f70*/  STL [R1+0x1188], R55 ;  /* 0x0011883701007387 */ /* 0x000fe20000100800 */
[--C-:B------:R-:W-:Y:S01]  /*27f80*/  IMAD.X R42, R42, 0x1, R2.reuse, P4 ;  /* 0x000000012a2a7824 */ /* 0x100fe200020e0602 */
[-C--:B------:R-:W-:Y:S01]  /*27f90*/  IADD3 R46, P4, PT, R46, R34.reuse, RZ ;  /* 0x000000222e2e7210 */ /* 0x080fe20007f9e0ff */
[--C-:B------:R-:W-:Y:S01]  /*27fa0*/  IMAD.X R47, R47, 0x1, R2.reuse, P5 ;  /* 0x000000012f2f7824 */ /* 0x100fe200028e0602 */
[----:B------:R-:W-:Y:S01]  /*27fb0*/  IADD3 R53, P5, PT, R53, R34, RZ ;  /* 0x0000002235357210 */ /* 0x000fe20007fbe0ff */
[----:B0-----:R-:W3:Y:S04]  /*27fc0*/  LDL.LU R20, [R1+0x1174] ;  /* 0x0011740001147983 */ /* 0x001ee80000300800 */
[----:B------:R-:W-:Y:S04]  /*27fd0*/  STL [R1+0x11ac], R35 ;  /* 0x0011ac2301007387 */ /* 0x000fe80000100800 */
[----:B------:R-:W-:Y:S04]  /*27fe0*/  STL [R1+0x11a4], R38 ;  /* 0x0011a42601007387 */ /* 0x000fe80000100800 */
[----:B------:R-:W-:Y:S04]  /*27ff0*/  STL [R1+0x1178], R39 ;  /* 0x0011782701007387 */ /* 0x000fe80000100800 */
[----:B------:R-:W-:Y:S01]  /*28000*/  STL [R1+0x119c], R42 ;  /* 0x00119c2a01007387 */ /* 0x000fe20000100800 */
[----:B------:R-:W-:-:S03]  /*28010*/  IMAD.X R52, R52, 0x1, R2, P6 ;  /* 0x0000000134347824 */ /* 0x000fc600030e0602 */
[----:B------:R-:W-:Y:S01]  /*28020*/  STL [R1+0x1170], R46 ;  /* 0x0011702e01007387 */ /* 0x000fe20000100800 */
[----:B------:R-:W-:-:S03]  /*28030*/  IADD3 R29, P6, PT, R29, R34, RZ ;  /* 0x000000221d1d7210 */ /* 0x000fc60007fde0ff */
[----:B------:R-:W-:Y:S04]  /*28040*/  STL [R1+0x1194], R47 ;  /* 0x0011942f01007387 */ /* 0x000fe80000100800 */
[----:B------:R-:W-:Y:S01]  /*28050*/  STL [R1+0x1168], R53 ;  /* 0x0011683501007387 */ /* 0x000fe20000100800 */
[----:B------:R-:W-:-:S03]  /*28060*/  IMAD.X R60, R60, 0x1, R2, P1 ;  /* 0x000000013c3c7824 */ /* 0x000fc600008e0602 */
[----:B------:R-:W4:Y:S04]  /*28070*/  LDL.LU R48, [R1+0x1148] ;  /* 0x0011480001307983 */ /* 0x000f280000300800 */
[----:B------:R-:W-:Y:S04]  /*28080*/  STL [R1+0x118c], R52 ;  /* 0x00118c3401007387 */ /* 0x000fe80000100800 */
[----:B------:R-:W4:Y:S04]  /*28090*/  LDL.LU R49, [R1+0x116c] ;  /* 0x00116c0001317983 */ /* 0x000f280000300800 */
[----:B------:R-:W-:Y:S04]  /*280a0*/  STL [R1+0x1160], R29 ;  /* 0x0011601d01007387 */ /* 0x000fe80000100800 */
[----:B------:R-:W4:Y:S04]  /*280b0*/  LDL.LU R50, [R1+0x1140] ;  /* 0x0011400001327983 */ /* 0x000f280000300800 */
[----:B------:R0:W-:Y:S04]  /*280c0*/  STL [R1+0x1184], R60 ;  /* 0x0011843c01007387 */ /* 0x0001e80000100800 */
[----:B------:R-:W4:Y:S04]  /*280d0*/  LDL.LU R51, [R1+0x1164] ;  /* 0x0011640001337983 */ /* 0x000f280000300800 */
[----:B------:R-:W4:Y:S04]  /*280e0*/  LDL.LU R27, [R1+0x1138] ;  /* 0x00113800011b7983 */ /* 0x000f280000300800 */
[----:B------:R-:W4:Y:S04]  /*280f0*/  LDL.LU R56, [R1+0x115c] ;  /* 0x00115c0001387983 */ /* 0x000f280000300800 */
[----:B------:R-:W4:Y:S04]  /*28100*/  LDL.LU R57, [R1+0x1130] ;  /* 0x0011300001397983 */ /* 0x000f280000300800 */
[----:B------:R-:W4:Y:S04]  /*28110*/  LDL.LU R58, [R1+0x1154] ;  /* 0x00115400013a7983 */ /* 0x000f280000300800 */
[----:B------:R-:W4:Y:S01]  /*28120*/  LDL.LU R59, [R1+0x1128] ;  /* 0x00112800013b7983 */ /* 0x000f220000300800 */
[----:B------:R-:W-:-:S03]  /*28130*/  IADD3 R3, P1, PT, R3, R34, RZ ;  /* 0x0000002203037210 */ /* 0x000fc60007f3e0ff */
[----:B0-----:R-:W4:Y:S04]  /*28140*/  LDL.LU R60, [R1+0x114c] ;  /* 0x00114c00013c7983 */ /* 0x001f280000300800 */
[----:B------:R-:W4:Y:S04]  /*28150*/  LDL.LU R29, [R1+0x1120] ;  /* 0x00112000011d7983 */ /* 0x000f280000300800 */
[----:B------:R0:W-:Y:S01]  /*28160*/  STL [R1+0x1158], R3 ;  /* 0x0011580301007387 */ /* 0x0001e20000100800 */
[----:B------:R-:W-:-:S03]  /*28170*/  IMAD.X R28, R28, 0x1, R2, P2 ;  /* 0x000000011c1c7824 */ /* 0x000fc600010e0602 */
[----:B0-----:R-:W4:Y:S04]  /*28180*/  LDL.LU R3, [R1+0x1144] ;  /* 0x0011440001037983 */ /* 0x001f280000300800 */
[----:B------:R-:W4:Y:S04]  /*28190*/  LDL.LU R30, [R1+0x1118] ;  /* 0x00111800011e7983 */ /* 0x000f280000300800 */
[----:B------:R-:W4:Y:S04]  /*281a0*/  LDL.LU R31, [R1+0x113c] ;  /* 0x00113c00011f7983 */ /* 0x000f280000300800 */
[----:B------:R-:W-:Y:S04]  /*281b0*/  STL [R1+0x117c], R28 ;  /* 0x00117c1c01007387 */ /* 0x000fe80000100800 */
[----:B------:R-:W4:Y:S01]  /*281c0*/  LDL.LU R54, [R1+0x1110] ;  /* 0x0011100001367983 */ /* 0x000f220000300800 */
[----:B--2---:R-:W-:-:S05]  /*281d0*/  IADD3 R21, P2, PT, R21, R34, RZ ;  /* 0x0000002215157210 */ /* 0x004fca0007f5e0ff */
[----:B------:R0:W-:Y:S04]  /*281e0*/  STL [R1+0x1150], R21 ;  /* 0x0011501501007387 */ /* 0x0001e80000100800 */
[----:B------:R-:W2:Y:S04]  /*281f0*/  LDL.LU R55, [R1+0x1134] ;  /* 0x0011340001377983 */ /* 0x000ea80000300800 */
[----:B------:R-:W2:Y:S04]  /*28200*/  LDL.LU R35, [R1+0x1108] ;  /* 0x0011080001237983 */ /* 0x000ea80000300800 */
[----:B0-----:R-:W2:Y:S04]  /*28210*/  LDL.LU R21, [R1+0x112c] ;  /* 0x00112c0001157983 */ /* 0x001ea80000300800 */
[----:B------:R-:W2:Y:S04]  /*28220*/  LDL.LU R38, [R1+0x1100] ;  /* 0x0011000001267983 */ /* 0x000ea80000300800 */
[----:B------:R-:W2:Y:S04]  /*28230*/  LDL.LU R39, [R1+0x1124] ;  /* 0x0011240001277983 */ /* 0x000ea80000300800 */
[----:B------:R-:W2:Y:S01]  /*28240*/  LDL.LU R42, [R1+0x10f8] ;  /* 0x0010f800012a7983 */ /* 0x000ea20000300800 */
[----:B---3--:R-:W-:-:S05]  /*28250*/  IMAD.X R20, R20, 0x1, R2, P3 ;  /* 0x0000000114147824 */ /* 0x008fca00018e0602 */
[----:B------:R0:W-:Y:S04]  /*28260*/  STL [R1+0x1174], R20 ;  /* 0x0011741401007387 */ /* 0x0001e80000100800 */
[----:B------:R-:W3:Y:S04]  /*28270*/  LDL.LU R46, [R1+0x111c] ;  /* 0x00111c00012e7983 */ /* 0x000ee80000300800 */
[----:B------:R-:W3:Y:S04]  /*28280*/  LDL.LU R47, [R1+0x10f0] ;  /* 0x0010f000012f7983 */ /* 0x000ee80000300800 */
[----:B------:R-:W3:Y:S04]  /*28290*/  LDL.LU R53, [R1+0x1114] ;  /* 0x0011140001357983 */ /* 0x000ee80000300800 */
[----:B------:R-:W3:Y:S04]  /*282a0*/  LDL.LU R52, [R1+0x10e8] ;  /* 0x0010e80001347983 */ /* 0x000ee80000300800 */
[----:B------:R-:W3:Y:S01]  /*282b0*/  LDL.LU R28, [R1+0x110c] ;  /* 0x00110c00011c7983 */ /* 0x000ee20000300800 */
[----:B----4-:R-:W-:-:S03]  /*282c0*/  IADD3 R48, P3, PT, R48, R34, RZ ;  /* 0x0000002230307210 */ /* 0x010fc60007f7e0ff */
[----:B0-----:R-:W4:Y:S01]  /*282d0*/  LDL.LU R20, [R1+0x10e0] ;  /* 0x0010e00001147983 */ /* 0x001f220000300800 */
[--C-:B------:R-:W-:Y:S01]  /*282e0*/  IMAD.X R49, R49, 0x1, R2.reuse, P4 ;  /* 0x0000000131317824 */ /* 0x100fe200020e0602 */
[-C--:B------:R-:W-:Y:S01]  /*282f0*/  IADD3 R50, P4, PT, R50, R34.reuse, RZ ;  /* 0x0000002232327210 */ /* 0x080fe20007f9e0ff */
[--C-:B------:R-:W-:Y:S01]  /*28300*/  IMAD.X R51, R51, 0x1, R2.reuse, P5 ;  /* 0x0000000133337824 */ /* 0x100fe200028e0602 */
[----:B------:R-:W-:Y:S01]  /*28310*/  IADD3 R27, P5, PT, R27, R34, RZ ;  /* 0x000000221b1b7210 */ /* 0x000fe20007fbe0ff */
[----:B------:R-:W-:Y:S01]  /*28320*/  STL [R1+0x1148], R48 ;  /* 0x0011483001007387 */ /* 0x000fe20000100800 */
[----:B------:R-:W-:-:S03]  /*28330*/  IMAD.X R56, R56, 0x1, R2, P6 ;  /* 0x0000000138387824 */ /* 0x000fc600030e0602 */
[----:B------:R-:W-:Y:S01]  /*28340*/  STL [R1+0x116c], R49 ;  /* 0x00116c3101007387 */ /* 0x000fe20000100800 */
[----:B------:R-:W-:-:S03]  /*28350*/  IADD3 R57, P6, PT, R57, R34, RZ ;  /* 0x0000002239397210 */ /* 0x000fc60007fde0ff */
[----:B------:R-:W-:Y:S04]  /*28360*/  STL [R1+0x1140], R50 ;  /* 0x0011403201007387 */ /* 0x000fe80000100800 */
[----:B------:R-:W-:Y:S01]  /*28370*/  STL [R1+0x1164], R51 ;  /* 0x0011643301007387 */ /* 0x000fe20000100800 */
[--C-:B------:R-:W-:Y:S02]  /*28380*/  IMAD.X R60, R60, 0x1, R2.reuse, P2 ;  /* 0x000000013c3c7824 */ /* 0x100fe400010e0602 */
[----:B------:R-:W-:Y:S01]  /*28390*/  IMAD.X R58, R58, 0x1, R2, P1 ;  /* 0x000000013a3a7824 */ /* 0x000fe200008e0602 */
[----:B------:R-:W-:Y:S04]  /*283a0*/  STL [R1+0x1138], R27 ;  /* 0x0011381b01007387 */ /* 0x000fe80000100800 */
[----:B------:R-:W-:Y:S01]  /*283b0*/  STL [R1+0x115c], R56 ;  /* 0x00115c3801007387 */ /* 0x000fe20000100800 */
[----:B------:R-:W-:-:S03]  /*283c0*/  IADD3 R59, P1, PT, R59, R34, RZ ;  /* 0x000000223b3b7210 */ /* 0x000fc60007f3e0ff */
[----:B------:R-:W-:Y:S04]  /*283d0*/  STL [R1+0x1130], R57 ;  /* 0x0011303901007387 */ /* 0x000fe80000100800 */
[----:B------:R0:W-:Y:S01]  /*283e0*/  STL [R1+0x114c], R60 ;  /* 0x00114c3c01007387 */ /* 0x0001e20000100800 */
[----:B------:R-:W-:-:S03]  /*283f0*/  IADD3 R29, P2, PT, R29, R34, RZ ;  /* 0x000000221d1d7210 */ /* 0x000fc60007f5e0ff */
[----:B------:R-:W-:Y:S01]  /*28400*/  STL [R1+0x1154], R58 ;  /* 0x0011543a01007387 */ /* 0x000fe20000100800 */
[----:B------:R-:W-:-:S03]  /*28410*/  IMAD.X R3, R3, 0x1, R2, P3 ;  /* 0x0000000103037824 */ /* 0x000fc600018e0602 */
[----:B0-----:R-:W4:Y:S04]  /*28420*/  LDL.LU R60, [R1+0x1104] ;  /* 0x00110400013c7983 */ /* 0x001f280000300800 */
[----:B------:R-:W-:Y:S04]  /*28430*/  STL [R1+0x1128], R59 ;  /* 0x0011283b01007387 */ /* 0x000fe80000100800 */
[----:B------:R0:W-:Y:S01]  /*28440*/  STL [R1+0x1120], R29 ;  /* 0x0011201d01007387 */ /* 0x0001e20000100800 */
[-C--:B------:R-:W-:Y:S01]  /*28450*/  IADD3 R30, P3, PT, R30, R34.reuse, RZ ;  /* 0x000000221e1e7210 */ /* 0x080fe20007f7e0ff */
[--C-:B------:R-:W-:Y:S01]  /*28460*/  IMAD.X R31, R31, 0x1, R2.reuse, P4 ;  /* 0x000000011f1f7824 */ /* 0x100fe200020e0602 */
[----:B------:R-:W-:Y:S01]  /*28470*/  IADD3 R54, P4, PT, R54, R34, RZ ;  /* 0x0000002236367210 */ /* 0x000fe20007f9e0ff */
[----:B0-----:R-:W4:Y:S04]  /*28480*/  LDL.LU R29, [R1+0x10d8] ;  /* 0x0010d800011d7983 */ /* 0x001f280000300800 */
[----:B------:R0:W-:Y:S04]  /*28490*/  STL [R1+0x1144], R3 ;  /* 0x0011440301007387 */ /* 0x0001e80000100800 */
[----:B0-----:R-:W4:Y:S04]  /*284a0*/  LDL.LU R3, [R1+0x10fc] ;  /* 0x0010fc0001037983 */ /* 0x001f280000300800 */
[----:B------:R-:W-:Y:S04]  /*284b0*/  STL [R1+0x1118], R30 ;  /* 0x0011181e01007387 */ /* 0x000fe80000100800 */
[----:B------:R-:W-:Y:S04]  /*284c0*/  STL [R1+0x113c], R31 ;  /* 0x00113c1f01007387 */ /* 0x000fe80000100800 */
[----:B------:R-:W-:Y:S01]  /*284d0*/  STL [R1+0x1110], R54 ;  /* 0x0011103601007387 */ /* 0x000fe20000100800 */
[----:B--2---:R-:W-:-:S02]  /*284e0*/  IMAD.X R55, R55, 0x1, R2, P5 ;  /* 0x0000000137377824 */ /* 0x004fc400028e0602 */
[----:B------:R-:W-:-:S05]  /*284f0*/  IMAD.X R21, R21, 0x1, R2, P6 ;  /* 0x0000000115157824 */ /* 0x000fca00030e0602 */
[----:B------:R0:W-:Y:S04]  /*28500*/  STL [R1+0x112c], R21 ;  /* 0x00112c1501007387 */ /* 0x0001e80000100800 */
[----:B------:R-:W-:Y:S04]  /*28510*/  STL [R1+0x1134], R55 ;  /* 0x0011343701007387 */ /* 0x000fe80000100800 */
[----:B0-----:R-:W2:Y:S01]  /*28520*/  LDL.LU R21, [R1+0x10d0] ;  /* 0x0010d00001157983 */ /* 0x001ea20000300800 */
[-C--:B------:R-:W-:Y:S02]  /*28530*/  IADD3 R35, P5, PT, R35, R34.reuse, RZ ;  /* 0x0000002223237210 */ /* 0x080fe40007fbe0ff */
[-C--:B------:R-:W-:Y:S01]  /*28540*/  IADD3 R38, P6, PT, R38, R34.reuse, RZ ;  /* 0x0000002226267210 */ /* 0x080fe20007fde0ff */
[--C-:B------:R-:W-:Y:S01]  /*28550*/  IMAD.X R39, R39, 0x1, R2.reuse, P1 ;  /* 0x0000000127277824 */ /* 0x100fe200008e0602 */
[-C--:B------:R-:W-:Y:S01]  /*28560*/  IADD3 R42, P1, PT, R42, R34.reuse, RZ ;  /* 0x000000222a2a7210 */ /* 0x080fe20007f3e0ff */
[----:B---3--:R-:W-:Y:S01]  /*28570*/  IMAD.X R46, R46, 0x1, R2, P2 ;  /* 0x000000012e2e7824 */ /* 0x008fe200010e0602 */
[----:B------:R-:W-:Y:S01]  /*28580*/  STL [R1+0x1108], R35 ;  /* 0x0011082301007387 */ /* 0x000fe20000100800 */
[----:B------:R-:W-:-:S03]  /*28590*/  IADD3 R47, P2, PT, R47, R34, RZ ;  /* 0x000000222f2f7210 */ /* 0x000fc60007f5e0ff */
[----:B------:R-:W-:Y:S01]  /*285a0*/  STL [R1+0x1100], R38 ;  /* 0x0011002601007387 */ /* 0x000fe20000100800 */
[----:B------:R-:W-:-:S03]  /*285b0*/  IMAD.X R53, R53, 0x1, R2, P3 ;  /* 0x0000000135357824 */ /* 0x000fc600018e0602 */
[----:B------:R-:W-:Y:S04]  /*285c0*/  STL [R1+0x1124], R39 ;  /* 0x0011242701007387 */ /* 0x000fe80000100800 */
[----:B------:R-:W-:Y:S01]  /*285d0*/  STL [R1+0x10f8], R42 ;  /* 0x0010f82a01007387 */ /* 0x000fe20000100800 */
[----:B------:R-:W-:-:S03]  /*285e0*/  IADD3 R52, P3, PT, R52, R34, RZ ;  /* 0x0000002234347210 */ /* 0x000fc60007f7e0ff */
[----:B------:R-:W-:Y:S01]  /*285f0*/  STL [R1+0x111c], R46 ;  /* 0x00111c2e01007387 */ /* 0x000fe20000100800 */
[----:B------:R-:W-:-:S03]  /*28600*/  IMAD.X R28, R28, 0x1, R2, P4 ;  /* 0x000000011c1c7824 */ /* 0x000fc600020e0602 */
[----:B------:R-:W-:Y:S04]  /*28610*/  STL [R1+0x10f0], R47 ;  /* 0x0010f02f01007387 */ /* 0x000fe80000100800 */
[----:B------:R-:W-:Y:S01]  /*28620*/  STL [R1+0x1114], R53 ;  /* 0x0011143501007387 */ /* 0x000fe20000100800 */
[----:B----4-:R-:W-:-:S03]  /*28630*/  IADD3 R20, P4, PT, R20, R34, RZ ;  /* 0x0000002214147210 */ /* 0x010fc60007f9e0ff */
[----:B------:R-:W3:Y:S04]  /*28640*/  LDL.LU R48, [R1+0x10f4] ;  /* 0x0010f40001307983 */ /* 0x000ee80000300800 */
        /* <DEDUP_REMOVED lines=11> */
[----:B------:R-:W-:-:S03]  /*28700*/  IMAD.X R60, R60, 0x1, R2, P5 ;  /* 0x000000013c3c7824 */ /* 0x000fc600028e0602 */
[----:B0-----:R-:W4:Y:S04]  /*28710*/  LDL.LU R20, [R1+0x10a8] ;  /* 0x0010a80001147983 */ /* 0x001f280000300800 */
[----:B------:R-:W4:Y:S04]  /*28720*/  LDL.LU R28, [R1+0x10cc] ;  /* 0x0010cc00011c7983 */ /* 0x000f280000300800 */
[----:B------:R0:W-:Y:S01]  /*28730*/  STL [R1+0x1104], R60 ;  /* 0x0011043c01007387 */ /* 0x0001e20000100800 */
[----:B------:R-:W-:-:S03]  /*28740*/  IADD3 R29, P5, PT, R29, R34, RZ ;  /* 0x000000221d1d7210 */ /* 0x000fc60007fbe0ff */
[----:B0-----:R-:W4:Y:S04]  /*28750*/  LDL.LU R60, [R1+0x10a0] ;  /* 0x0010a000013c7983 */ /* 0x001f280000300800 */
[----:B------:R-:W4:Y:S04]  /*28760*/  LDL.LU R30, [R1+0x10c4] ;  /* 0x0010c400011e7983 */ /* 0x000f280000300800 */
[----:B------:R-:W4:Y:S04]  /*28770*/  LDL.LU R31, [R1+0x1098] ;  /* 0x00109800011f7983 */ /* 0x000f280000300800 */
[----:B------:R-:W-:Y:S04]  /*28780*/  STL [R1+0x10d8], R29 ;  /* 0x0010d81d01007387 */ /* 0x000fe80000100800 */
[----:B------:R-:W4:Y:S01]  /*28790*/  LDL.LU R54, [R1+0x10bc] ;  /* 0x0010bc0001367983 */ /* 0x000f220000300800 */
[----:B------:R-:W-:-:S05]  /*287a0*/  IMAD.X R3, R3, 0x1, R2, P6 ;  /* 0x0000000103037824 */ /* 0x000fca00030e0602 */
[----:B------:R0:W-:Y:S04]  /*287b0*/  STL [R1+0x10fc], R3 ;  /* 0x0010fc0301007387 */ /* 0x0001e80000100800 */
[----:B------:R-:W4:Y:S04]  /*287c0*/  LDL.LU R55, [R1+0x1090] ;  /* 0x0010900001377983 */ /* 0x000f280000300800 */
[----:B------:R-:W4:Y:S04]  /*287d0*/  LDL.LU R35, [R1+0x10b4] ;  /* 0x0010b40001237983 */ /* 0x000f280000300800 */
[----:B0-----:R-:W4:Y:S04]  /*287e0*/  LDL.LU R3, [R1+0x1088] ;  /* 0x0010880001037983 */ /* 0x001f280000300800 */
[----:B------:R-:W4:Y:S04]  /*287f0*/  LDL.LU R38, [R1+0x10ac] ;  /* 0x0010ac0001267983 */ /* 0x000f280000300800 */
[----:B------:R-:W4:Y:S04]  /*28800*/  LDL.LU R39, [R1+0x1080] ;  /* 0x0010800001277983 */ /* 0x000f280000300800 */
[----:B------:R-:W4:Y:S01]  /*28810*/  LDL.LU R42, [R1+0x10a4] ;  /* 0x0010a400012a7983 */ /* 0x000f220000300800 */
[----:B--2---:R-:W-:-:S05]  /*28820*/  IADD3 R21, P6, PT, R21, R34, RZ ;  /* 0x0000002215157210 */ /* 0x004fca0007fde0ff */
[----:B------:R0:W-:Y:S04]  /*28830*/  STL [R1+0x10d0], R21 ;  /* 0x0010d01501007387 */ /* 0x0001e80000100800 */
[----:B------:R-:W2:Y:S04]  /*28840*/  LDL.LU R46, [R1+0x1078] ;  /* 0x00107800012e7983 */ /* 0x000ea80000300800 */
[----:B------:R-:W2:Y:S04]  /*28850*/  LDL.LU R47, [R1+0x109c] ;  /* 0x00109c00012f7983 */ /* 0x000ea80000300800 */
[----:B------:R-:W2:Y:S04]  /*28860*/  LDL.LU R53, [R1+0x1070] ;  /* 0x0010700001357983 */ /* 0x000ea80000300800 */
[----:B------:R-:W2:Y:S04]  /*28870*/  LDL.LU R52, [R1+0x1094] ;  /* 0x0010940001347983 */ /* 0x000ea80000300800 */
[----:B------:R-:W2:Y:S04]  /*28880*/  LDL.LU R29, [R1+0x1068] ;  /* 0x00106800011d7983 */ /* 0x000ea80000300800 */
[----:B0-----:R-:W2:Y:S01]  /*28890*/  LDL.LU R21, [R1+0x108c] ;  /* 0x00108c0001157983 */ /* 0x001ea20000300800 */
[--C-:B---3--:R-:W-:Y:S01]  /*288a0*/  IMAD.X R48, R48, 0x1, R2.reuse, P1 ;  /* 0x0000000130307824 */ /* 0x108fe200008e0602 */
[-C--:B----4-:R-:W-:Y:S01]  /*288b0*/  IADD3 R49, P1, PT, R49, R34.reuse, RZ ;  /* 0x0000002231317210 */ /* 0x090fe20007f3e0ff */
        /* <DEDUP_REMOVED lines=17> */
[----:B------:R-:W-:Y:S01]  /*289d0*/  STL [R1+0x10b0], R58 ;  /* 0x0010b03a01007387 */ /* 0x000fe20000100800 */
[----:B------:R-:W-:-:S03]  /*289e0*/  IADD3 R60, P6, PT, R60, R34, RZ ;  /* 0x000000223c3c7210 */ /* 0x000fc60007fde0ff */
[----:B0-----:R-:W3:Y:S04]  /*289f0*/  LDL.LU R20, [R1+0x1060] ;  /* 0x0010600001147983 */ /* 0x001ee80000300800 */
[----:B------:R-:W-:Y:S04]  /*28a00*/  STL [R1+0x10d4], R59 ;  /* 0x0010d43b01007387 */ /* 0x000fe80000100800 */
[----:B------:R0:W-:Y:S01]  /*28a10*/  STL [R1+0x10cc], R28 ;  /* 0x0010cc1c01007387 */ /* 0x0001e20000100800 */
[--C-:B------:R-:W-:Y:S01]  /*28a20*/  IMAD.X R30, R30, 0x1, R2.reuse, P1 ;  /* 0x000000011e1e7824 */ /* 0x100fe200008e0602 */
[-C--:B------:R-:W-:Y:S01]  /*28a30*/  IADD3 R31, P1, PT, R31, R34.reuse, RZ ;  /* 0x000000221f1f7210 */ /* 0x080fe20007f3e0ff */
[--C-:B------:R-:W-:Y:S01]  /*28a40*/  IMAD.X R54, R54, 0x1, R2.reuse, P2 ;  /* 0x0000000136367824 */ /* 0x100fe200010e0602 */
[----:B0-----:R-:W4:Y:S04]  /*28a50*/  LDL.LU R28, [R1+0x1084] ;  /* 0x00108400011c7983 */ /* 0x001f280000300800 */
[----:B------:R0:W-:Y:S01]  /*28a60*/  STL [R1+0x10a0], R60 ;  /* 0x0010a03c01007387 */ /* 0x0001e20000100800 */
[----:B------:R-:W-:Y:S01]  /*28a70*/  IMAD.X R35, R35, 0x1, R2, P3 ;  /* 0x0000000123237824 */ /* 0x000fe200018e0602 */
[----:B------:R-:W-:-:S02]  /*28a80*/  IADD3 R55, P2, PT, R55, R34, RZ ;  /* 0x0000002237377210 */ /* 0x000fc40007f5e0ff */
[----:B0-----:R-:W4:Y:S01]  /*28a90*/  LDL.LU R60, [R1+0x1058] ;  /* 0x00105800013c7983 */ /* 0x001f220000300800 */
[----:B------:R-:W-:-:S03]  /*28aa0*/  IADD3 R3, P3, PT, R3, R34, RZ ;  /* 0x0000002203037210 */ /* 0x000fc60007f7e0ff */
[----:B------:R-:W-:Y:S04]  /*28ab0*/  STL [R1+0x10c4], R30 ;  /* 0x0010c41e01007387 */ /* 0x000fe80000100800 */
[----:B------:R-:W-:Y:S04]  /*28ac0*/  STL [R1+0x1098], R31 ;  /* 0x0010981f01007387 */ /* 0x000fe80000100800 */
[----:B------:R-:W-:Y:S01]  /*28ad0*/  STL [R1+0x10bc], R54 ;  /* 0x0010bc3601007387 */ /* 0x000fe20000100800 */
[----:B------:R-:W-:-:S03]  /*28ae0*/  IMAD.X R38, R38, 0x1, R2, P4 ;  /* 0x0000000126267824 */ /* 0x000fc600020e0602 */
[----:B------:R0:W-:Y:S01]  /*28af0*/  STL [R1+0x1088], R3 ;  /* 0x0010880301007387 */ /* 0x0001e20000100800 */
[----:B------:R-:W-:-:S03]  /*28b00*/  IADD3 R39, P4, PT, R39, R34, RZ ;  /* 0x0000002227277210 */ /* 0x000fc60007f9e0ff */
[----:B------:R-:W-:Y:S01]  /*28b10*/  STL [R1+0x1090], R55 ;  /* 0x0010903701007387 */ /* 0x000fe20000100800 */
[----:B------:R-:W-:-:S03]  /*28b20*/  IMAD.X R42, R42, 0x1, R2, P5 ;  /* 0x000000012a2a7824 */ /* 0x000fc600028e0602 */
[----:B0-----:R-:W4:Y:S04]  /*28b30*/  LDL.LU R3, [R1+0x107c] ;  /* 0x00107c0001037983 */ /* 0x001f280000300800 */
[----:B------:R-:W-:Y:S04]  /*28b40*/  STL [R1+0x10b4], R35 ;  /* 0x0010b42301007387 */ /* 0x000fe80000100800 */
[----:B------:R-:W-:Y:S04]  /*28b50*/  STL [R1+0x10ac], R38 ;  /* 0x0010ac2601007387 */ /* 0x000fe80000100800 */
[----:B------:R-:W-:Y:S04]  /*28b60*/  STL [R1+0x1080], R39 ;  /* 0x0010802701007387 */ /* 0x000fe80000100800 */
[----:B------:R-:W-:Y:S01]  /*28b70*/  STL [R1+0x10a4], R42 ;  /* 0x0010a42a01007387 */ /* 0x000fe20000100800 */
[-C--:B--2---:R-:W-:Y:S01]  /*28b80*/  IADD3 R46, P5, PT, R46, R34.reuse, RZ ;  /* 0x000000222e2e7210 */ /* 0x084fe20007fbe0ff */
[--C-:B------:R-:W-:Y:S01]  /*28b90*/  IMAD.X R47, R47, 0x1, R2.reuse, P6 ;  /* 0x000000012f2f7824 */ /* 0x100fe200030e0602 */
[-C--:B------:R-:W-:Y:S01]  /*28ba0*/  IADD3 R53, P6, PT, R53, R34.reuse, RZ ;  /* 0x0000002235357210 */ /* 0x080fe20007fde0ff */
[--C-:B------:R-:W-:Y:S01]  /*28bb0*/  IMAD.X R52, R52, 0x1, R2.reuse, P1 ;  /* 0x0000000134347824 */ /* 0x100fe200008e0602 */
[----:B------:R-:W-:Y:S01]  /*28bc0*/  IADD3 R29, P1, PT, R29, R34, RZ ;  /* 0x000000221d1d7210 */ /* 0x000fe20007f3e0ff */
[----:B------:R-:W-:Y:S04]  /*28bd0*/  STL [R1+0x1078], R46 ;  /* 0x0010782e01007387 */ /* 0x000fe80000100800 */
[----:B------:R-:W-:Y:S04]  /*28be0*/  STL [R1+0x109c], R47 ;  /* 0x00109c2f01007387 */ /* 0x000fe80000100800 */
[----:B------:R-:W-:Y:S01]  /*28bf0*/  STL [R1+0x1070], R53 ;  /* 0x0010703501007387 */ /* 0x000fe20000100800 */
[----:B------:R-:W-:-:S03]  /*28c00*/  IMAD.X R21, R21, 0x1, R2, P2 ;  /* 0x0000000115157824 */ /* 0x000fc600010e0602 */
[----:B------:R-:W2:Y:S04]  /*28c10*/  LDL.LU R48, [R1+0x1050] ;  /* 0x0010500001307983 */ /* 0x000ea80000300800 */
[----:B------:R-:W-:Y:S04]  /*28c20*/  STL [R1+0x1094], R52 ;  /* 0x0010943401007387 */ /* 0x000fe80000100800 */
[----:B------:R-:W2:Y:S04]  /*28c30*/  LDL.LU R49, [R1+0x1074] ;  /* 0x0010740001317983 */ /* 0x000ea80000300800 */
[----:B------:R-:W-:Y:S04]  /*28c40*/  STL [R1+0x1068], R29 ;  /* 0x0010681d01007387 */ /* 0x000fe80000100800 */
[----:B------:R-:W2:Y:S04]  /*28c50*/  LDL.LU R50, [R1+0x1048] ;  /* 0x0010480001327983 */ /* 0x000ea80000300800 */
[----:B------:R0:W-:Y:S04]  /*28c60*/  STL [R1+0x108c], R21 ;  /* 0x00108c1501007387 */ /* 0x0001e80000100800 */
[----:B------:R-:W2:Y:S04]  /*28c70*/  LDL.LU R51, [R1+0x106c] ;  /* 0x00106c0001337983 */ /* 0x000ea80000300800 */
[----:B------:R-:W2:Y:S04]  /*28c80*/  LDL.LU R27, [R1+0x1040] ;  /* 0x00104000011b7983 */ /* 0x000ea80000300800 */
[----:B------:R-:W2:Y:S04]  /*28c90*/  LDL.LU R56, [R1+0x1064] ;  /* 0x0010640001387983 */ /* 0x000ea80000300800 */
[----:B------:R-:W2:Y:S04]  /*28ca0*/  LDL.LU R57, [R1+0x1038] ;  /* 0x0010380001397983 */ /* 0x000ea80000300800 */
[----:B------:R-:W2:Y:S04]  /*28cb0*/  LDL.LU R58, [R1+0x105c] ;  /* 0x00105c00013a7983 */ /* 0x000ea80000300800 */
[----:B------:R-:W2:Y:S04]  /*28cc0*/  LDL.LU R59, [R1+0x1030] ;  /* 0x00103000013b7983 */ /* 0x000ea80000300800 */
[----:B0-----:R-:W2:Y:S04]  /*28cd0*/  LDL.LU R21, [R1+0x1054] ;  /* 0x0010540001157983 */ /* 0x001ea80000300800 */
[----:B------:R-:W2:Y:S01]  /*28ce0*/  LDL.LU R29, [R1+0x1028] ;  /* 0x00102800011d7983 */ /* 0x000ea20000300800 */
[----:B---3--:R-:W-:-:S05]  /*28cf0*/  IADD3 R20, P2, PT, R20, R34, RZ ;  /* 0x0000002214147210 */ /* 0x008fca0007f5e0ff */
[----:B------:R0:W-:Y:S01]  /*28d00*/  STL [R1+0x1060], R20 ;  /* 0x0010601401007387 */ /* 0x0001e20000100800 */
[----:B----4-:R-:W-:-:S03]  /*28d10*/  IMAD.X R28, R28, 0x1, R2, P3 ;  /* 0x000000011c1c7824 */ /* 0x010fc600018e0602 */
[----:B0-----:R-:W3:Y:S04]  /*28d20*/  LDL.LU R20, [R1+0x104c] ;  /* 0x00104c0001147983 */ /* 0x001ee80000300800 */
[----:B------:R-:W4:Y:S04]  /*28d30*/  LDL.LU R30, [R1+0x1020] ;  /* 0x00102000011e7983 */ /* 0x000f280000300800 */
[----:B------:R-:W4:Y:S04]  /*28d40*/  LDL.LU R31, [R1+0x1044] ;  /* 0x00104400011f7983 */ /* 0x000f280000300800 */
[----:B------:R-:W-:Y:S04]  /*28d50*/  STL [R1+0x1084], R28 ;  /* 0x0010841c01007387 */ /* 0x000fe80000100800 */
[----:B------:R-:W4:Y:S01]  /*28d60*/  LDL.LU R54, [R1+0x1018] ;  /* 0x0010180001367983 */ /* 0x000f220000300800 */
[----:B------:R-:W-:-:S05]  /*28d70*/  IADD3 R60, P3, PT, R60, R34, RZ ;  /* 0x000000223c3c7210 */ /* 0x000fca0007f7e0ff */
[----:B------:R0:W-:Y:S04]  /*28d80*/  STL [R1+0x1058], R60 ;  /* 0x0010583c01007387 */ /* 0x0001e80000100800 */
[----:B------:R-:W4:Y:S04]  /*28d90*/  LDL.LU R55, [R1+0x103c] ;  /* 0x00103c0001377983 */ /* 0x000f280000300800 */
[----:B------:R-:W4:Y:S04]  /*28da0*/  LDL.LU R35, [R1+0x1010] ;  /* 0x0010100001237983 */ /* 0x000f280000300800 */
[----:B0-----:R-:W4:Y:S01]  /*28db0*/  LDL.LU R60, [R1+0x1034] ;  /* 0x00103400013c7983 */ /* 0x001f220000300800 */
[----:B------:R-:W-:-:S03]  /*28dc0*/  IMAD.X R3, R3, 0x1, R2, P4 ;  /* 0x0000000103037824 */ /* 0x000fc600020e0602 */
[----:B------:R-:W4:Y:S04]  /*28dd0*/  LDL.LU R38, [R1+0x1008] ;  /* 0x0010080001267983 */ /* 0x000f280000300800 */
[----:B------:R-:W4:Y:S04]  /*28de0*/  LDL.LU R39, [R1+0x102c] ;  /* 0x00102c0001277983 */ /* 0x000f280000300800 */
[----:B------:R-:W4:Y:S04]  /*28df0*/  LDL.LU R42, [R1+0x1000] ;  /* 0x00100000012a7983 */ /* 0x000f280000300800 */
[----:B------:R0:W-:Y:S04]  /*28e00*/  STL [R1+0x107c], R3 ;  /* 0x00107c0301007387 */ /* 0x0001e80000100800 */
[----:B------:R-:W4:Y:S04]  /*28e10*/  LDL.LU R46, [R1+0x1024] ;  /* 0x00102400012e7983 */ /* 0x000f280000300800 */
[----:B------:R-:W4:Y:S04]  /*28e20*/  LDL.LU R47, [R1+0xff8] ;  /* 0x000ff800012f7983 */ /* 0x000f280000300800 */
[----:B------:R-:W4:Y:S04]  /*28e30*/  LDL.LU R53, [R1+0x101c] ;  /* 0x00101c0001357983 */ /* 0x000f280000300800 */
[----:B------:R-:W4:Y:S04]  /*28e40*/  LDL.LU R52, [R1+0xff0] ;  /* 0x000ff00001347983 */ /* 0x000f280000300800 */
[----:B------:R-:W4:Y:S04]  /*28e50*/  LDL.LU R28, [R1+0x1014] ;  /* 0x00101400011c7983 */ /* 0x000f280000300800 */
[----:B0-----:R-:W4:Y:S01]  /*28e60*/  LDL.LU R3, [R1+0xfe8] ;  /* 0x000fe80001037983 */ /* 0x001f220000300800 */
[-C--:B--2---:R-:W-:Y:S01]  /*28e70*/  IADD3 R48, P4, PT, R48, R34.reuse, RZ ;  /* 0x0000002230307210 */ /* 0x084fe20007f9e0ff */
        /* <DEDUP_REMOVED lines=13> */
[----:B------:R-:W-:Y:S04]  /*28f50*/  STL [R1+0x1064], R56 ;  /* 0x0010643801007387 */ /* 0x000fe80000100800 */
[----:B------:R-:W-:Y:S04]  /*28f60*/  STL [R1+0x1038], R57 ;  /* 0x0010383901007387 */ /* 0x000fe80000100800 */
[----:B------:R0:W-:Y:S04]  /*28f70*/  STL [R1+0x1054], R21 ;  /* 0x0010541501007387 */ /* 0x0001e80000100800 */
[----:B------:R-:W-:Y:S04]  /*28f80*/  STL [R1+0x105c], R58 ;  /* 0x00105c3a01007387 */ /* 0x000fe80000100800 */
[----:B0-----:R-:W2:Y:S01]  /*28f90*/  LDL.LU R21, [R1+0x100c] ;  /* 0x00100c0001157983 */ /* 0x001ea20000300800 */
[----:B------:R-:W-:-:S02]  /*28fa0*/  IADD3 R59, P2, PT, R59, R34, RZ ;  /* 0x000000223b3b7210 */ /* 0x000fc40007f5e0ff */
[----:B------:R-:W-:-:S03]  /*28fb0*/  IADD3 R29, P3, PT, R29, R34, RZ ;  /* 0x000000221d1d7210 */ /* 0x000fc60007f7e0ff */
[----:B------:R-:W-:Y:S04]  /*28fc0*/  STL [R1+0x1030], R59 ;  /* 0x0010303b01007387 */ /* 0x000fe80000100800 */
[----:B------:R0:W-:Y:S04]  /*28fd0*/  STL [R1+0x1028], R29 ;  /* 0x0010281d01007387 */ /* 0x0001e80000100800 */
[----:B0-----:R-:W2:Y:S01]  /*28fe0*/  LDL.LU R29, [R1+0xfe0] ;  /* 0x000fe000011d7983 */ /* 0x001ea20000300800 */
[--C-:B---3--:R-:W-:Y:S01]  /*28ff0*/  IMAD.X R20, R20, 0x1, R2.reuse, P4 ;  /* 0x0000000114147824 */ /* 0x108fe200020e0602 */
[----:B----4-:R-:W-:Y:S01]  /*29000*/  IADD3 R30, P4, PT, R30, R34, RZ ;  /* 0x000000221e1e7210 */ /* 0x010fe20007f9e0ff */
[----:B------:R-:W-:-:S03]  /*29010*/  IMAD.X R31, R31, 0x1, R2, P5 ;  /* 0x000000011f1f7824 */ /* 0x000fc600028e0602 */
[----:B------:R0:W-:Y:S01]  /*29020*/  STL [R1+0x104c], R20 ;  /* 0x00104c1401007387 */ /* 0x0001e20000100800 */
[----:B------:R-:W-:-:S03]  /*29030*/  IADD3 R54, P5, PT, R54, R34, RZ ;  /* 0x0000002236367210 */ /* 0x000fc60007fbe0ff */
[----:B0-----:R-:W3:Y:S01]  /*29040*/  LDL.LU R20, [R1+0x1004] ;  /* 0x0010040001147983 */ /* 0x001ee20000300800 */
[----:B------:R-:W-:-:S03]  /*29050*/  IMAD.X R55, R55, 0x1, R2, P6 ;  /* 0x0000000137377824 */ /* 0x000fc600030e0602 */
[----:B------:R-:W-:Y:S01]  /*29060*/  STL [R1+0x1020], R30 ;  /* 0x0010201e01007387 */ /* 0x000fe20000100800 */
[----:B------:R-:W-:-:S03]  /*29070*/  IADD3 R35, P6, PT, R35, R34, RZ ;  /* 0x0000002223237210 */ /* 0x000fc60007fde0ff */
[----:B------:R-:W-:Y:S01]  /*29080*/  STL [R1+0x1044], R31 ;  /* 0x0010441f01007387 */ /* 0x000fe20000100800 */
[----:B------:R-:W-:-:S03]  /*29090*/  IMAD.X R60, R60, 0x1, R2, P1 ;  /* 0x000000013c3c7824 */ /* 0x000fc600008e0602 */
[----:B------:R-:W-:Y:S01]  /*290a0*/  STL [R1+0x1018], R54 ;  /* 0x0010183601007387 */ /* 0x000fe20000100800 */
[-C--:B------:R-:W-:Y:S01]  /*290b0*/  IADD3 R38, P1, PT, R38, R34.reuse, RZ ;  /* 0x0000002226267210 */ /* 0x080fe20007f3e0ff */
[--C-:B------:R-:W-:Y:S01]  /*290c0*/  IMAD.X R39, R39, 0x1, R2.reuse, P2 ;  /* 0x0000000127277824 */ /* 0x100fe200010e0602 */
[-C--:B------:R-:W-:Y:S01]  /*290d0*/  IADD3 R42, P2, PT, R42, R34.reuse, RZ ;  /* 0x000000222a2a7210 */ /* 0x080fe20007f5e0ff */
[----:B------:R0:W-:Y:S04]  /*290e0*/  STL [R1+0x1034], R60 ;  /* 0x0010343c01007387 */ /* 0x0001e80000100800 */
[----:B------:R-:W-:Y:S01]  /*290f0*/  STL [R1+0x103c], R55 ;  /* 0x00103c3701007387 */ /* 0x000fe20000100800 */
[--C-:B------:R-:W-:Y:S01]  /*29100*/  IMAD.X R46, R46, 0x1, R2.reuse, P3 ;  /* 0x000000012e2e7824 */ /* 0x100fe200018e0602 */
[-C--:B------:R-:W-:Y:S01]  /*29110*/  IADD3 R47, P3, PT, R47, R34.reuse, RZ ;  /* 0x000000222f2f7210 */ /* 0x080fe20007f7e0ff */
[--C-:B------:R-:W-:Y:S01]  /*29120*/  IMAD.X R53, R53, 0x1, R2.reuse, P4 ;  /* 0x0000000135357824 */ /* 0x100fe200020e0602 */
[----:B------:R-:W-:Y:S01]  /*29130*/  IADD3 R52, P4, PT, R52, R34, RZ ;  /* 0x0000002234347210 */ /* 0x000fe20007f9e0ff */
[----:B0-----:R-:W4:Y:S04]  /*29140*/  LDL.LU R60, [R1+0xfd8] ;  /* 0x000fd800013c7983 */ /* 0x001f280000300800 */
[----:B------:R-:W-:Y:S04]  /*29150*/  STL [R1+0x1010], R35 ;  /* 0x0010102301007387 */ /* 0x000fe80000100800 */
[----:B------:R-:W-:Y:S04]  /*29160*/  STL [R1+0x1008], R38 ;  /* 0x0010082601007387 */ /* 0x000fe80000100800 */
[----:B------:R-:W-:Y:S04]  /*29170*/  STL [R1+0x102c], R39 ;  /* 0x00102c2701007387 */ /* 0x000fe80000100800 */
[----:B------:R-:W-:Y:S04]  /*29180*/  STL [R1+0x1000], R42 ;  /* 0x0010002a01007387 */ /* 0x000fe80000100800 */
[----:B------:R-:W-:Y:S01]  /*29190*/  STL [R1+0x1024], R46 ;  /* 0x0010242e01007387 */ /* 0x000fe20000100800 */
[----:B------:R-:W-:-:S03]  /*291a0*/  IMAD.X R28, R28, 0x1, R2, P5 ;  /* 0x000000011c1c7824 */ /* 0x000fc600028e0602 */
[----:B------:R-:W-:Y:S04]  /*291b0*/  STL [R1+0xff8], R47 ;  /* 0x000ff82f01007387 */ /* 0x000fe80000100800 */
[----:B------:R-:W-:Y:S01]  /*291c0*/  STL [R1+0x101c], R53 ;  /* 0x00101c3501007387 */ /* 0x000fe20000100800 */
[----:B------:R-:W-:-:S03]  /*291d0*/  IADD3 R3, P5, PT, R3, R34, RZ ;  /* 0x0000002203037210 */ /* 0x000fc60007fbe0ff */
        /* <DEDUP_REMOVED lines=11> */
[----:B------:R-:W4:Y:S04]  /*29290*/  LDL.LU R59, [R1+0xfdc] ;  /* 0x000fdc00013b7983 */ /* 0x000f280000300800 */
[----:B0-----:R-:W4:Y:S04]  /*292a0*/  LDL.LU R3, [R1+0xfb0] ;  /* 0x000fb00001037983 */ /* 0x001f280000300800 */
[----:B------:R-:W4:Y:S01]  /*292b0*/  LDL.LU R28, [R1+0xfd4] ;  /* 0x000fd400011c7983 */ /* 0x000f220000300800 */
[----:B--2---:R-:W-:-:S05]  /*292c0*/  IMAD.X R21, R21, 0x1, R2, P6 ;  /* 0x0000000115157824 */ /* 0x004fca00030e0602 */
[----:B------:R0:W-:Y:S04]  /*292d0*/  STL [R1+0x100c], R21 ;  /* 0x00100c1501007387 */ /* 0x0001e80000100800 */
[----:B0-----:R-:W2:Y:S04]  /*292e0*/  LDL.LU R21, [R1+0xfa8] ;  /* 0x000fa80001157983 */ /* 0x001ea80000300800 */
[----:B------:R-:W2:Y:S01]  /*292f0*/  LDL.LU R30, [R1+0xfcc] ;  /* 0x000fcc00011e7983 */ /* 0x000ea20000300800 */
[----:B------:R-:W-:-:S03]  /*29300*/  IADD3 R29, P6, PT, R29, R34, RZ ;  /* 0x000000221d1d7210 */ /* 0x000fc60007fde0ff */
[----:B------:R-:W2:Y:S04]  /*29310*/  LDL.LU R31, [R1+0xfa0] ;  /* 0x000fa000011f7983 */ /* 0x000ea80000300800 */
[----:B------:R-:W-:Y:S04]  /*29320*/  STL [R1+0xfe0], R29 ;  /* 0x000fe01d01007387 */ /* 0x000fe80000100800 */
[----:B------:R-:W2:Y:S01]  /*29330*/  LDL.LU R54, [R1+0xfc4] ;  /* 0x000fc40001367983 */ /* 0x000ea20000300800 */
[----:B---3--:R-:W-:-:S05]  /*29340*/  IMAD.X R20, R20, 0x1, R2, P1 ;  /* 0x0000000114147824 */ /* 0x008fca00008e0602 */
[----:B------:R0:W-:Y:S04]  /*29350*/  STL [R1+0x1004], R20 ;  /* 0x0010041401007387 */ /* 0x0001e80000100800 */
[----:B------:R-:W3:Y:S04]  /*29360*/  LDL.LU R55, [R1+0xf98] ;  /* 0x000f980001377983 */ /* 0x000ee80000300800 */
[----:B------:R-:W3:Y:S04]  /*29370*/  LDL.LU R35, [R1+0xfbc] ;  /* 0x000fbc0001237983 */ /* 0x000ee80000300800 */
[----:B0-----:R-:W3:Y:S04]  /*29380*/  LDL.LU R20, [R1+0xf90] ;  /* 0x000f900001147983 */ /* 0x001ee80000300800 */
[----:B------:R-:W3:Y:S04]  /*29390*/  LDL.LU R38, [R1+0xfb4] ;  /* 0x000fb40001267983 */ /* 0x000ee80000300800 */
[----:B------:R-:W3:Y:S04]  /*293a0*/  LDL.LU R39, [R1+0xf88] ;  /* 0x000f880001277983 */ /* 0x000ee80000300800 */
[----:B------:R-:W3:Y:S01]  /*293b0*/  LDL.LU R42, [R1+0xfac] ;  /* 0x000fac00012a7983 */ /* 0x000ee20000300800 */
[----:B----4-:R-:W-:-:S05]  /*293c0*/  IADD3 R60, P1, PT, R60, R34, RZ ;  /* 0x000000223c3c7210 */ /* 0x010fca0007f3e0ff */
[----:B------:R0:W-:Y:S04]  /*293d0*/  STL [R1+0xfd8], R60 ;  /* 0x000fd83c01007387 */ /* 0x0001e80000100800 */
[----:B------:R-:W4:Y:S04]  /*293e0*/  LDL.LU R46, [R1+0xf80] ;  /* 0x000f8000012e7983 */ /* 0x000f280000300800 */
[----:B------:R-:W4:Y:S04]  /*293f0*/  LDL.LU R47, [R1+0xfa4] ;  /* 0x000fa400012f7983 */ /* 0x000f280000300800 */
[----:B------:R-:W4:Y:S04]  /*29400*/  LDL.LU R53, [R1+0xf78] ;  /* 0x000f780001357983 */ /* 0x000f280000300800 */
[----:B------:R-:W4:Y:S04]  /*29410*/  LDL.LU R52, [R1+0xf9c] ;  /* 0x000f9c0001347983 */ /* 0x000f280000300800 */
[----:B------:R-:W4:Y:S01]  /*29420*/  LDL.LU R29, [R1+0xf70] ;  /* 0x000f7000011d7983 */ /* 0x000f220000300800 */
[--C-:B------:R-:W-:Y:S01]  /*29430*/  IMAD.X R48, R48, 0x1, R2.reuse, P2 ;  /* 0x0000000130307824 */ /* 0x100fe200010e0602 */
[-C--:B------:R-:W-:Y:S01]  /*29440*/  IADD3 R49, P2, PT, R49, R34.reuse, RZ ;  /* 0x0000002231317210 */ /* 0x080fe20007f5e0ff */
[--C-:B------:R-:W-:Y:S01]  /*29450*/  IMAD.X R50, R50, 0x1, R2.reuse, P3 ;  /* 0x0000000132327824 */ /* 0x100fe200018e0602 */
[----:B0-----:R-:W4:Y:S01]  /*29460*/  LDL.LU R60, [R1+0xf94] ;  /* 0x000f9400013c7983 */ /* 0x001f220000300800 */
[----:B------:R-:W-:Y:S01]  /*29470*/  IADD3 R51, P3, PT, R51, R34, RZ ;  /* 0x0000002233337210 */ /* 0x000fe20007f7e0ff */
[----:B------:R-:W-:-:S02]  /*29480*/  IMAD.X R27, R27, 0x1, R2, P4 ;  /* 0x000000011b1b7824 */ /* 0x000fc400020e0602 */
        /* <DEDUP_REMOVED lines=15> */
[----:B0-----:R-:W4:Y:S04]  /*29580*/  LDL.LU R3, [R1+0xf68] ;  /* 0x000f680001037983 */ /* 0x001f280000300800 */
[----:B------:R-:W-:Y:S04]  /*29590*/  STL [R1+0xfdc], R59 ;  /* 0x000fdc3b01007387 */ /* 0x000fe80000100800 */
[----:B------:R0:W-:Y:S04]  /*295a0*/  STL [R1+0xfd4], R28 ;  /* 0x000fd41c01007387 */ /* 0x0001e80000100800 */
[----:B0-----:R-:W4:Y:S01]  /*295b0*/  LDL.LU R28, [R1+0xf8c] ;  /* 0x000f8c00011c7983 */ /* 0x001f220000300800 */
[----:B--2---:R-:W-:-:S05]  /*295c0*/  IADD3 R21, P1, PT, R21, R34, RZ ;  /* 0x0000002215157210 */ /* 0x004fca0007f3e0ff */
[----:B------:R0:W-:Y:S04]  /*295d0*/  STL [R1+0xfa8], R21 ;  /* 0x000fa81501007387 */ /* 0x0001e80000100800 */
[----:B0-----:R-:W2:Y:S01]  /*295e0*/  LDL.LU R21, [R1+0xf60] ;  /* 0x000f600001157983 */ /* 0x001ea20000300800 */
[--C-:B------:R-:W-:Y:S01]  /*295f0*/  IMAD.X R30, R30, 0x1, R2.reuse, P2 ;  /* 0x000000011e1e7824 */ /* 0x100fe200010e0602 */
[----:B------:R-:W-:Y:S01]  /*29600*/  IADD3 R31, P2, PT, R31, R34, RZ ;  /* 0x000000221f1f7210 */ /* 0x000fe20007f5e0ff */
[----:B------:R-:W-:-:S03]  /*29610*/  IMAD.X R54, R54, 0x1, R2, P3 ;  /* 0x0000000136367824 */ /* 0x000fc600018e0602 */
[----:B------:R-:W-:Y:S04]  /*29620*/  STL [R1+0xfcc], R30 ;  /* 0x000fcc1e01007387 */ /* 0x000fe80000100800 */
[----:B------:R-:W-:Y:S01]  /*29630*/  STL [R1+0xfa0], R31 ;  /* 0x000fa01f01007387 */ /* 0x000fe20000100800 */
[--C-:B---3--:R-:W-:Y:S01]  /*29640*/  IMAD.X R35, R35, 0x1, R2.reuse, P4 ;  /* 0x0000000123237824 */ /* 0x108fe200020e0602 */
[-C--:B------:R-:W-:Y:S02]  /*29650*/  IADD3 R55, P3, PT, R55, R34.reuse, RZ ;  /* 0x0000002237377210 */ /* 0x080fe40007f7e0ff */
[----:B------:R-:W-:Y:S01]  /*29660*/  STL [R1+0xfc4], R54 ;  /* 0x000fc43601007387 */ /* 0x000fe20000100800 */
[-C--:B------:R-:W-:Y:S01]  /*29670*/  IADD3 R20, P4, PT, R20, R34.reuse, RZ ;  /* 0x0000002214147210 */ /* 0x080fe20007f9e0ff */
[--C-:B------:R-:W-:Y:S01]  /*29680*/  IMAD.X R38, R38, 0x1, R2.reuse, P5 ;  /* 0x0000000126267824 */ /* 0x100fe200028e0602 */
[----:B------:R-:W-:Y:S01]  /*29690*/  IADD3 R39, P5, PT, R39, R34, RZ ;  /* 0x0000002227277210 */ /* 0x000fe20007fbe0ff */
[----:B------:R-:W-:-:S02]  /*296a0*/  IMAD.X R42, R42, 0x1, R2, P6 ;  /* 0x000000012a2a7824 */ /* 0x000fc400030e0602 */
[----:B------:R0:W-:Y:S04]  /*296b0*/  STL [R1+0xf90], R20 ;  /* 0x000f901401007387 */ /* 0x0001e80000100800 */
[----:B------:R-:W-:Y:S01]  /*296c0*/  STL [R1+0xf98], R55 ;  /* 0x000f983701007387 */ /* 0x000fe20000100800 */
[----:B----4-:R-:W-:-:S03]  /*296d0*/  IADD3 R46, P6, PT, R46, R34, RZ ;  /* 0x000000222e2e7210 */ /* 0x010fc60007fde0ff */
[----:B0-----:R-:W3:Y:S04]  /*296e0*/  LDL.LU R20, [R1+0xf84] ;  /* 0x000f840001147983 */ /* 0x001ee80000300800 */
[----:B------:R-:W-:Y:S01]  /*296f0*/  STL [R1+0xfbc], R35 ;  /* 0x000fbc2301007387 */ /* 0x000fe20000100800 */
[----:B------:R-:W-:-:S03]  /*29700*/  IMAD.X R47, R47, 0x1, R2, P1 ;  /* 0x000000012f2f7824 */ /* 0x000fc600008e0602 */
[----:B------:R-:W-:Y:S01]  /*29710*/  STL [R1+0xfb4], R38 ;  /* 0x000fb42601007387 */ /* 0x000fe20000100800 */
[----:B------:R-:W-:-:S03]  /*29720*/  IADD3 R53, P1, PT, R53, R34, RZ ;  /* 0x0000002235357210 */ /* 0x000fc60007f3e0ff */
        /* <DEDUP_REMOVED lines=22> */
[----:B------:R-:W-:-:S05]  /*29890*/  IADD3 R3, P3, PT, R3, R34, RZ ;  /* 0x0000002203037210 */ /* 0x000fca0007f7e0ff */
        /* <DEDUP_REMOVED lines=42> */
[----:B------:R-:W-:Y:S04]  /*29b40*/  STL [R1+0xf64], R58 ;  /* 0x000f643a01007387 */ /* 0x000fe80000100800 */
[----:B0-----:R-:W4:Y:S04]  /*29b50*/  LDL.LU R60, [R1+0xf14] ;  /* 0x000f1400013c7983 */ /* 0x001f280000300800 */
[----:B------:R-:W-:Y:S04]  /*29b60*/  STL [R1+0xf38], R59 ;  /* 0x000f383b01007387 */ /* 0x000fe80000100800 */
[----:B------:R0:W-:Y:S01]  /*29b70*/  STL [R1+0xf30], R29 ;  /* 0x000f301d01007387 */ /* 0x0001e20000100800 */
[--C-:B------:R-:W-:Y:S01]  /*29b80*/  IMAD.X R3, R3, 0x1, R2.reuse, P5 ;  /* 0x0000000103037824 */ /* 0x100fe200028e0602 */
        /* <DEDUP_REMOVED lines=17> */
[----:B------:R-:W-:Y:S01]  /*29ca0*/  IADD3 R42, P3, PT, R42, R34, RZ ;  /* 0x000000222a2a7210 */ /* 0x000fe20007f7e0ff */
[----:B------:R-:W-:Y:S04]  /*29cb0*/  STL [R1+0xf18], R35 ;  /* 0x000f182301007387 */ /* 0x000fe80000100800 */
[----:B------:R-:W-:Y:S01]  /*29cc0*/  STL [R1+0xf10], R38 ;  /* 0x000f102601007387 */ /* 0x000fe20000100800 */
[----:B---3--:R-:W-:-:S03]  /*29cd0*/  IMAD.X R46, R46, 0x1, R2, P4 ;  /* 0x000000012e2e7824 */ /* 0x008fc600020e0602 */
[----:B------:R-:W-:Y:S01]  /*29ce0*/  STL [R1+0xf34], R39 ;  /* 0x000f342701007387 */ /* 0x000fe20000100800 */
[----:B------:R-:W-:Y:S01]  /*29cf0*/  IMAD.X R53, R53, 0x1, R2, P5 ;  /* 0x0000000135357824 */ /* 0x000fe200028e0602 */
[-C--:B------:R-:W-:Y:S02]  /*29d00*/  IADD3 R47, P4, PT, R47, R34.reuse, RZ ;  /* 0x000000222f2f7210 */ /* 0x080fe40007f9e0ff */
[----:B------:R-:W-:Y:S01]  /*29d10*/  STL [R1+0xf08], R42 ;  /* 0x000f082a01007387 */ /* 0x000fe20000100800 */
[----:B------:R-:W-:-:S03]  /*29d20*/  IADD3 R52, P5, PT, R52, R34, RZ ;  /* 0x0000002234347210 */ /* 0x000fc60007fbe0ff */
[----:B------:R-:W-:Y:S01]  /*29d30*/  STL [R1+0xf2c], R46 ;  /* 0x000f2c2e01007387 */ /* 0x000fe20000100800 */
[----:B------:R-:W-:-:S03]  /*29d40*/  IMAD.X R28, R28, 0x1, R2, P6 ;  /* 0x000000011c1c7824 */ /* 0x000fc600030e0602 */
[----:B------:R-:W-:Y:S04]  /*29d50*/  STL [R1+0xf00], R47 ;  /* 0x000f002f01007387 */ /* 0x000fe80000100800 */
[----:B------:R-:W-:Y:S04]  /*29d60*/  STL [R1+0xf24], R53 ;  /* 0x000f243501007387 */ /* 0x000fe80000100800 */
[----:B------:R-:W3:Y:S01]  /*29d70*/  LDL.LU R48, [R1+0xf04] ;  /* 0x000f040001307983 */ /* 0x000ee20000300800 */
[----:B----4-:R-:W-:-:S03]  /*29d80*/  IADD3 R20, P6, PT, R20, R34, RZ ;  /* 0x0000002214147210 */ /* 0x010fc60007fde0ff */
        /* <DEDUP_REMOVED lines=13> */
[----:B------:R-:W-:-:S05]  /*29e60*/  IMAD.X R60, R60, 0x1, R2, P1 ;  /* 0x000000013c3c7824 */ /* 0x000fca00008e0602 */
        /* <DEDUP_REMOVED lines=46> */
[----:B0-----:R-:W4:Y:S01]  /*2a150*/  LDL.LU R28, [R1+0xe94] ;  /* 0x000e9400011c7983 */ /* 0x001f220000300800 */
[-C--:B------:R-:W-:Y:S01]  /*2a160*/  IADD3 R60, P2, PT, R60, R34.reuse, RZ ;  /* 0x000000223c3c7210 */ /* 0x080fe20007f5e0ff */
[----:B------:R-:W-:Y:S01]  /*2a170*/  IMAD.X R30, R30, 0x1, R2, P3 ;  /* 0x000000011e1e7824 */ /* 0x000fe200018e0602 */
[----:B------:R-:W-:-:S03]  /*2a180*/  IADD3 R31, P3, PT, R31, R34, RZ ;  /* 0x000000221f1f7210 */ /* 0x000fc60007f7e0ff */
[----:B------:R0:W-:Y:S01]  /*2a190*/  STL [R1+0xeb0], R60 ;  /* 0x000eb03c01007387 */ /* 0x0001e20000100800 */
[----:B------:R-:W-:-:S03]  /*2a1a0*/  IMAD.X R54, R54, 0x1, R2, P4 ;  /* 0x0000000136367824 */ /* 0x000fc600020e0602 */
[----:B0-----:R-:W4:Y:S01]  /*2a1b0*/  LDL.LU R60, [R1+0xe68] ;  /* 0x000e6800013c7983 */ /* 0x001f220000300800 */
[----:B------:R-:W-:Y:S01]  /*2a1c0*/  IMAD.X R35, R35, 0x1, R2, P5 ;  /* 0x0000000123237824 */ /* 0x000fe200028e0602 */
[-C--:B------:R-:W-:Y:S02]  /*2a1d0*/  IADD3 R55, P4, PT, R55, R34.reuse, RZ ;  /* 0x0000002237377210 */ /* 0x080fe40007f9e0ff */
[----:B------:R-:W-:Y:S04]  /*2a1e0*/  STL [R1+0xed4], R30 ;  /* 0x000ed41e01007387 */ /* 0x000fe80000100800 */
[----:B------:R-:W-:Y:S01]  /*2a1f0*/  STL [R1+0xea8], R31 ;  /* 0x000ea81f01007387 */ /* 0x000fe20000100800 */
[----:B------:R-:W-:-:S03]  /*2a200*/  IADD3 R3, P5, PT, R3, R34, RZ ;  /* 0x0000002203037210 */ /* 0x000fc60007fbe0ff */
[----:B------:R-:W-:Y:S01]  /*2a210*/  STL [R1+0xecc], R54 ;  /* 0x000ecc3601007387 */ /* 0x000fe20000100800 */
[--C-:B------:R-:W-:Y:S01]  /*2a220*/  IMAD.X R38, R38, 0x1, R2.reuse, P6 ;  /* 0x0000000126267824 */ /* 0x100fe200030e0602 */
[-C--:B------:R-:W-:Y:S01]  /*2a230*/  IADD3 R39, P6, PT, R39, R34.reuse, RZ ;  /* 0x0000002227277210 */ /* 0x080fe20007fde0ff */
[--C-:B------:R-:W-:Y:S01]  /*2a240*/  IMAD.X R42, R42, 0x1, R2.reuse, P1 ;  /* 0x000000012a2a7824 */ /* 0x100fe200008e0602 */
[----:B------:R0:W-:Y:S04]  /*2a250*/  STL [R1+0xe98], R3 ;  /* 0x000e980301007387 */ /* 0x0001e80000100800 */
[----:B------:R-:W-:Y:S04]  /*2a260*/  STL [R1+0xea0], R55 ;  /* 0x000ea03701007387 */ /* 0x000fe80000100800 */
        /* <DEDUP_REMOVED lines=40> */
[----:B0-----:R-:W4:Y:S04]  /*2a4f0*/  LDL.LU R60, [R1+0xe44] ;  /* 0x000e4400013c7983 */ /* 0x001f280000300800 */
[----:B------:R-:W4:Y:S04]  /*2a500*/  LDL.LU R38, [R1+0xe18] ;  /* 0x000e180001267983 */ /* 0x000f280000300800 */
[----:B------:R-:W4:Y:S04]  /*2a510*/  LDL.LU R39, [R1+0xe3c] ;  /* 0x000e3c0001277983 */ /* 0x000f280000300800 */
[----:B------:R-:W4:Y:S01]  /*2a520*/  LDL.LU R42, [R1+0xe10] ;  /* 0x000e1000012a7983 */ /* 0x000f220000300800 */
[----:B------:R-:W-:-:S05]  /*2a530*/  IMAD.X R3, R3, 0x1, R2, P6 ;  /* 0x0000000103037824 */ /* 0x000fca00030e0602 */
        /* <DEDUP_REMOVED lines=36> */
[----:B0-----:R-:W3:Y:S04]  /*2a780*/  LDL.LU R20, [R1+0xe14] ;  /* 0x000e140001147983 */ /* 0x001ee80000300800 */
[----:B------:R-:W-:Y:S01]  /*2a790*/  STL [R1+0xe30], R30 ;  /* 0x000e301e01007387 */ /* 0x000fe20000100800 */
[----:B------:R-:W-:-:S03]  /*2a7a0*/  IMAD.X R55, R55, 0x1, R2, P2 ;  /* 0x0000000137377824 */ /* 0x000fc600010e0602 */
[----:B------:R-:W-:Y:S04]  /*2a7b0*/  STL [R1+0xe54], R31 ;  /* 0x000e541f01007387 */ /* 0x000fe80000100800 */
[----:B------:R-:W-:Y:S01]  /*2a7c0*/  STL [R1+0xe28], R54 ;  /* 0x000e283601007387 */ /* 0x000fe20000100800 */
[-C--:B------:R-:W-:Y:S01]  /*2a7d0*/  IADD3 R35, P2, PT, R35, R34.reuse, RZ ;  /* 0x0000002223237210 */ /* 0x080fe20007f5e0ff */
[--C-:B------:R-:W-:Y:S01]  /*2a7e0*/  IMAD.X R60, R60, 0x1, R2.reuse, P3 ;  /* 0x000000013c3c7824 */ /* 0x100fe200018e0602 */
[-C--:B------:R-:W-:Y:S01]  /*2a7f0*/  IADD3 R38, P3, PT, R38, R34.reuse, RZ ;  /* 0x0000002226267210 */ /* 0x080fe20007f7e0ff */
[--C-:B------:R-:W-:Y:S01]  /*2a800*/  IMAD.X R39, R39, 0x1, R2.reuse, P4 ;  /* 0x0000000127277824 */ /* 0x100fe200020e0602 */
[----:B------:R-:W-:Y:S02]  /*2a810*/  IADD3 R42, P4, PT, R42, R34, RZ ;  /* 0x000000222a2a7210 */ /* 0x000fe40007f9e0ff */
[----:B------:R0:W-:Y:S04]  /*2a820*/  STL [R1+0xe44], R60 ;  /* 0x000e443c01007387 */ /* 0x0001e80000100800 */
[----:B------:R-:W-:Y:S01]  /*2a830*/  STL [R1+0xe4c], R55 ;  /* 0x000e4c3701007387 */ /* 0x000fe20000100800 */
[----:B------:R-:W-:-:S03]  /*2a840*/  IMAD.X R46, R46, 0x1, R2, P5 ;  /* 0x000000012e2e7824 */ /* 0x000fc600028e0602 */
[----:B0-----:R-:W4:Y:S04]  /*2a850*/  LDL.LU R60, [R1+0xde8] ;  /* 0x000de800013c7983 */ /* 0x001f280000300800 */
        /* <DEDUP_REMOVED lines=49> */
[----:B------:R-:W-:-:S03]  /*2ab70*/  IMAD.X R48, R48, 0x1, R2, P4 ;  /* 0x0000000130307824 */ /* 0x000fc600020e0602 */
[----:B0-----:R-:W4:Y:S01]  /*2ab80*/  LDL.LU R60, [R1+0xda4] ;  /* 0x000da400013c7983 */ /* 0x001f220000300800 */
[-C--:B------:R-:W-:Y:S01]  /*2ab90*/  IADD3 R49, P4, PT, R49, R34.reuse, RZ ;  /* 0x0000002231317210 */ /* 0x080fe20007f9e0ff */
        /* <DEDUP_REMOVED lines=38> */
[----:B------:R-:W-:Y:S04]  /*2ae00*/  STL [R1+0xda8], R55 ;  /* 0x000da83701007387 */ /* 0x000fe80000100800 */
[----:B0-----:R-:W3:Y:S04]  /*2ae10*/  LDL.LU R20, [R1+0xd94] ;  /* 0x000d940001147983 */ /* 0x001ee80000300800 */
[----:B------:R-:W-:Y:S04]  /*2ae20*/  STL [R1+0xdcc], R35 ;  /* 0x000dcc2301007387 */ /* 0x000fe80000100800 */
[----:B------:R-:W-:Y:S01]  /*2ae30*/  STL [R1+0xdc4], R38 ;  /* 0x000dc42601007387 */ /* 0x000fe20000100800 */
[----:B----4-:R-:W-:Y:S01]  /*2ae40*/  IMAD.X R47, R47, 0x1, R2, P3 ;  /* 0x000000012f2f7824 */ /* 0x010fe200018e0602 */
[----:B------:R-:W-:-:S02]  /*2ae50*/  IADD3 R46, P2, PT, R46, R34, RZ ;  /* 0x000000222e2e7210 */ /* 0x000fc40007f5e0ff */
[----:B------:R-:W-:Y:S01]  /*2ae60*/  STL [R1+0xd98], R39 ;  /* 0x000d982701007387 */ /* 0x000fe20000100800 */
[----:B------:R-:W-:-:S03]  /*2ae70*/  IADD3 R53, P3, PT, R53, R34, RZ ;  /* 0x0000002235357210 */ /* 0x000fc60007f7e0ff */
        /* <DEDUP_REMOVED lines=68> */
[----:B------:R-:W-:-:S03]  /*2b2c0*/  IMAD.X R3, R3, 0x1, R2, P1 ;  /* 0x0000000103037824 */ /* 0x000fc600008e0602 */
[----:B0-----:R-:W4:Y:S01]  /*2b2d0*/  LDL.LU R29, [R1+0xcf4] ;  /* 0x000cf400011d7983 */ /* 0x001f220000300800 */
[-C--:B------:R-:W-:Y:S01]  /*2b2e0*/  IADD3 R30, P1, PT, R30, R34.reuse, RZ ;  /* 0x000000221e1e7210 */ /* 0x080fe20007f3e0ff */
[----:B------:R-:W-:Y:S02]  /*2b2f0*/  IMAD.X R31, R31, 0x1, R2, P2 ;  /* 0x000000011f1f7824 */ /* 0x000fe400010e0602 */
[----:B------:R0:W-:Y:S01]  /*2b300*/  STL [R1+0xd64], R3 ;  /* 0x000d640301007387 */ /* 0x0001e20000100800 */
[----:B------:R-:W-:-:S03]  /*2b310*/  IADD3 R54, P2, PT, R54, R34, RZ ;  /* 0x0000002236367210 */ /* 0x000fc60007f5e0ff */
        /* <DEDUP_REMOVED lines=13> */
[----:B------:R-:W-:Y:S04]  /*2b3f0*/  STL [R1+0xd24], R35 ;  /* 0x000d242301007387 */ /* 0x000fe80000100800 */
[----:B------:R-:W-:Y:S04]  /*2b400*/  STL [R1+0xd1c], R38 ;  /* 0x000d1c2601007387 */ /* 0x000fe80000100800 */
[----:B------:R-:W-:Y:S01]  /*2b410*/  STL [R1+0xd44], R39 ;  /* 0x000d442701007387 */ /* 0x000fe20000100800 */
[--C-:B---3--:R-:W-:Y:S01]  /*2b420*/  IMAD.X R46, R46, 0x1, R2.reuse, P6 ;  /* 0x000000012e2e7824 */ /* 0x108fe200030e0602 */
[-C--:B------:R-:W-:Y:S01]  /*2b430*/  IADD3 R47, P6, PT, R47, R34.reuse, RZ ;  /* 0x000000222f2f7210 */ /* 0x080fe20007fde0ff */
[----:B------:R-:W-:Y:S01]  /*2b440*/  IMAD.X R53, R53, 0x1, R2, P1 ;  /* 0x0000000135357824 */ /* 0x000fe200008e0602 */
        /* <DEDUP_REMOVED lines=74> */
[----:B0-----:R-:W4:Y:S04]  /*2b8f0*/  LDL.LU R60, [R1+0xc74] ;  /* 0x000c7400013c7983 */ /* 0x001f280000300800 */
[----:B------:R-:W-:Y:S01]  /*2b900*/  STL [R1+0xce0], R30 ;  /* 0x000ce01e01007387 */ /* 0x000fe20000100800 */
[--C-:B------:R-:W-:Y:S01]  /*2b910*/  IMAD.X R35, R35, 0x1, R2.reuse, P1 ;  /* 0x0000000123237824 */ /* 0x100fe200008e0602 */
[-C--:B------:R-:W-:Y:S02]  /*2b920*/  IADD3 R55, P6, PT, R55, R34.reuse, RZ ;  /* 0x0000002237377210 */ /* 0x080fe40007fde0ff */
[----:B------:R-:W-:Y:S04]  /*2b930*/  STL [R1+0xcb4], R31 ;  /* 0x000cb41f01007387 */ /* 0x000fe80000100800 */
[----:B------:R-:W-:Y:S01]  /*2b940*/  STL [R1+0xcd8], R54 ;  /* 0x000cd83601007387 */ /* 0x000fe20000100800 */
[-C--:B------:R-:W-:Y:S01]  /*2b950*/  IADD3 R3, P1, PT, R3, R34.reuse, RZ ;  /* 0x0000002203037210 */ /* 0x080fe20007f3e0ff */
[--C-:B------:R-:W-:Y:S01]  /*2b960*/  IMAD.X R38, R38, 0x1, R2.reuse, P2 ;  /* 0x0000000126267824 */ /* 0x100fe200010e0602 */
[----:B------:R-:W-:Y:S01]  /*2b970*/  IADD3 R39, P2, PT, R39, R34, RZ ;  /* 0x0000002227277210 */ /* 0x000fe20007f5e0ff */
[----:B------:R-:W-:-:S02]  /*2b980*/  IMAD.X R42, R42, 0x1, R2, P3 ;  /* 0x000000012a2a7824 */ /* 0x000fc400018e0602 */
        /* <DEDUP_REMOVED lines=94> */
[----:B------:R-:W-:Y:S04]  /*2bf70*/  STL [R1+0xc58], R55 ;  /* 0x000c583701007387 */ /* 0x000fe80000100800 */
[----:B0-----:R-:W4:Y:S04]  /*2bf80*/  LDL.LU R60, [R1+0xbf0] ;  /* 0x000bf000013c7983 */ /* 0x001f280000300800 */
[----:B------:R-:W-:Y:S01]  /*2bf90*/  STL [R1+0xc28], R35 ;  /* 0x000c282301007387 */ /* 0x000fe20000100800 */
[----:B------:R-:W-:-:S03]  /*2bfa0*/  IMAD.X R46, R46, 0x1, R2, P1 ;  /* 0x000000012e2e7824 */ /* 0x000fc600008e0602 */
[----:B------:R-:W-:Y:S01]  /*2bfb0*/  STL [R1+0xc20], R38 ;  /* 0x000c202601007387 */ /* 0x000fe20000100800 */
[-C--:B------:R-:W-:Y:S01]  /*2bfc0*/  IADD3 R47, P1, PT, R47, R34.reuse, RZ ;  /* 0x000000222f2f7210 */ /* 0x080fe20007f3e0ff */
[----:B------:R-:W-:Y:S02]  /*2bfd0*/  IMAD.X R53, R53, 0x1, R2, P2 ;  /* 0x0000000135357824 */ /* 0x000fe400010e0602 */
        /* <DEDUP_REMOVED lines=77> */
[----:B------:R-:W-:Y:S04]  /*2c4b0*/  STL [R1+0xbb8], R31 ;  /* 0x000bb81f01007387 */ /* 0x000fe80000100800 */
[----:B------:R-:W-:Y:S01]  /*2c4c0*/  STL [R1+0xbdc], R54 ;  /* 0x000bdc3601007387 */ /* 0x000fe20000100800 */
[----:B---3--:R-:W-:Y:S01]  /*2c4d0*/  IMAD.X R35, R35, 0x1, R2, P2 ;  /* 0x0000000123237824 */ /* 0x008fe200010e0602 */
[----:B------:R-:W-:-:S02]  /*2c4e0*/  IADD3 R55, P1, PT, R55, R34, RZ ;  /* 0x0000002237377210 */ /* 0x000fc40007f3e0ff */
[-C--:B------:R-:W-:Y:S01]  /*2c4f0*/  IADD3 R20, P2, PT, R20, R34.reuse, RZ ;  /* 0x0000002214147210 */ /* 0x080fe20007f5e0ff */
[--C-:B------:R-:W-:Y:S01]  /*2c500*/  IMAD.X R38, R38, 0x1, R2.reuse, P3 ;  /* 0x0000000126267824 */ /* 0x100fe200018e0602 */
[-C--:B------:R-:W-:Y:S01]  /*2c510*/  IADD3 R39, P3, PT, R39, R34.reuse, RZ ;  /* 0x0000002227277210 */ /* 0x080fe20007f7e0ff */
[--C-:B------:R-:W-:Y:S02]  /*2c520*/  IMAD.X R42, R42, 0x1, R2.reuse, P4 ;  /* 0x000000012a2a7824 */ /* 0x100fe400020e0602 */
        /* <DEDUP_REMOVED lines=36> */
[----:B------:R0:W-:Y:S04]  /*2c770*/  STL [R1+0xba4], R28 ;  /* 0x000ba41c01007387 */ /* 0x0001e80000100800 */
        /* <DEDUP_REMOVED lines=15> */
[----:B-1----:R-:W3:Y:S01]  /*2c870*/  LDL.LU R21, [R1+0xb34] ;  /* 0x000b340001157983 */ /* 0x002ee20000300800 */
        /* <DEDUP_REMOVED lines=23> */
[----:B------:R0:W-:Y:S04]  /*2c9f0*/  STL [R1+0xb48], R29 ;  /* 0x000b481d01007387 */ /* 0x0001e80000100800 */
[----:B0-----:R-:W4:Y:S01]  /*2ca00*/  LDL.LU R29, [R1+0xb00] ;  /* 0x000b0000011d7983 */ /* 0x001f220000300800 */
[--C-:B------:R-:W-:Y:S01]  /*2ca10*/  IMAD.X R3, R3, 0x1, R2.reuse, P3 ;  /* 0x0000000103037824 */ /* 0x100fe200018e0602 */
[----:B------:R-:W-:Y:S01]  /*2ca20*/  IADD3 R30, P3, PT, R30, R34, RZ ;  /* 0x000000221e1e7210 */ /* 0x000fe20007f7e0ff */
[----:B------:R-:W-:-:S03]  /*2ca30*/  IMAD.X R31, R31, 0x1, R2, P4 ;  /* 0x000000011f1f7824 */ /* 0x000fc600020e0602 */
        /* <DEDUP_REMOVED lines=17> */
[----:B------:R-:W-:Y:S04]  /*2cb50*/  STL [R1+0xb4c], R39 ;  /* 0x000b4c2701007387 */ /* 0x000fe80000100800 */
[----:B------:R-:W-:Y:S01]  /*2cb60*/  STL [R1+0xb20], R42 ;  /* 0x000b202a01007387 */ /* 0x000fe20000100800 */
[--C-:B---3--:R-:W-:Y:S01]  /*2cb70*/  IMAD.X R46, R46, 0x1, R2.reuse, P2 ;  /* 0x000000012e2e7824 */ /* 0x108fe200010e0602 */
[-C--:B------:R-:W-:Y:S01]  /*2cb80*/  IADD3 R47, P2, PT, R47, R34.reuse, RZ ;  /* 0x000000222f2f7210 */ /* 0x080fe20007f5e0ff */
[--C-:B------:R-:W-:Y:S01]  /*2cb90*/  IMAD.X R53, R53, 0x1, R2.reuse, P3 ;  /* 0x0000000135357824 */ /* 0x100fe200018e0602 */
[-C--:B------:R-:W-:Y:S01]  /*2cba0*/  IADD3 R52, P3, PT, R52, R34.reuse, RZ ;  /* 0x0000002234347210 */ /* 0x080fe20007f7e0ff */
[----:B------:R-:W-:Y:S01]  /*2cbb0*/  IMAD.X R21, R21, 0x1, R2, P4 ;  /* 0x0000000115157824 */ /* 0x000fe200020e0602 */
[----:B------:R-:W-:Y:S04]  /*2cbc0*/  STL [R1+0xb44], R46 ;  /* 0x000b442e01007387 */ /* 0x000fe80000100800 */
[----:B------:R-:W-:Y:S04]  /*2cbd0*/  STL [R1+0xb18], R47 ;  /* 0x000b182f01007387 */ /* 0x000fe80000100800 */
[----:B------:R-:W-:Y:S04]  /*2cbe0*/  STL [R1+0xb3c], R53 ;  /* 0x000b3c3501007387 */ /* 0x000fe80000100800 */
[----:B------:R-:W3:Y:S01]  /*2cbf0*/  LDL.LU R48, [R1+0xb1c] ;  /* 0x000b1c0001307983 */ /* 0x000ee20000300800 */
[----:B----4-:R-:W-:-:S03]  /*2cc00*/  IADD3 R20, P4, PT, R20, R34, RZ ;  /* 0x0000002214147210 */ /* 0x010fc60007f9e0ff */
[----:B------:R-:W-:Y:S04]  /*2cc10*/  STL [R1+0xb10], R52 ;  /* 0x000b103401007387 */ /* 0x000fe80000100800 */
[----:B------:R-:W4:Y:S04]  /*2cc20*/  LDL.LU R49, [R1+0xaf0] ;  /* 0x000af00001317983 */ /* 0x000f280000300800 */
[----:B------:R0:W-:Y:S04]  /*2cc30*/  STL [R1+0xb34], R21 ;  /* 0x000b341501007387 */ /* 0x0001e80000100800 */
        /* <DEDUP_REMOVED lines=9> */
[----:B-1----:R-:W4:Y:S01]  /*2ccd0*/  LDL.LU R20, [R1+0xaf4] ;  /* 0x000af40001147983 */ /* 0x002f220000300800 */
        /* <DEDUP_REMOVED lines=33> */
[----:B------:R-:W-:Y:S01]  /*2cef0*/  IMAD.X R59, R59, 0x1, R2, P5 ;  /* 0x000000013b3b7824 */ /* 0x000fe200028e0602 */
[----:B------:R-:W-:Y:S01]  /*2cf00*/  STL [R1+0xb14], R50 ;  /* 0x000b143201007387 */ /* 0x000fe20000100800 */
[----:B------:R-:W-:-:S03]  /*2cf10*/  IADD3 R21, P5, PT, R21, R34, RZ ;  /* 0x0000002215157210 */ /* 0x000fc60007fbe0ff */
[----:B------:R-:W-:Y:S01]  /*2cf20*/  STL [R1+0xae8], R51 ;  /* 0x000ae83301007387 */ /* 0x000fe20000100800 */
[----:B------:R-:W-:-:S03]  /*2cf30*/  IADD3 R58, P4, PT, R58, R34, RZ ;  /* 0x000000223a3a7210 */ /* 0x000fc60007f9e0ff */
[----:B------:R-:W-:Y:S04]  /*2cf40*/  STL [R1+0xb0c], R27 ;  /* 0x000b0c1b01007387 */ /* 0x000fe80000100800 */
[----:B------:R-:W-:Y:S04]  /*2cf50*/  STL [R1+0xae0], R56 ;  /* 0x000ae03801007387 */ /* 0x000fe80000100800 */
[----:B------:R-:W-:Y:S01]  /*2cf60*/  STL [R1+0xb04], R57 ;  /* 0x000b043901007387 */ /* 0x000fe20000100800 */
[----:B------:R-:W-:-:S03]  /*2cf70*/  IMAD.X R20, R20, 0x1, R2, P6 ;  /* 0x0000000114147824 */ /* 0x000fc600030e0602 */
[----:B------:R0:W-:Y:S04]  /*2cf80*/  STL [R1+0xad0], R21 ;  /* 0x000ad01501007387 */ /* 0x0001e80000100800 */
[----:B------:R-:W-:Y:S04]  /*2cf90*/  STL [R1+0xad8], R58 ;  /* 0x000ad83a01007387 */ /* 0x000fe80000100800 */
[----:B0-----:R-:W3:Y:S04]  /*2cfa0*/  LDL.LU R21, [R1+0xa88] ;  /* 0x000a880001157983 */ /* 0x001ee80000300800 */
[----:B------:R-:W-:Y:S04]  /*2cfb0*/  STL [R1+0xafc], R59 ;  /* 0x000afc3b01007387 */ /* 0x000fe80000100800 */
[----:B------:R0:W-:Y:S04]  /*2cfc0*/  STL [R1+0xaf4], R20 ;  /* 0x000af41401007387 */ /* 0x0001e80000100800 */
[----:B0-----:R-:W4:Y:S01]  /*2cfd0*/  LDL.LU R20, [R1+0xaac] ;  /* 0x000aac0001147983 */ /* 0x001f220000300800 */
[-C--:B------:R-:W-:Y:S01]  /*2cfe0*/  IADD3 R60, P6, PT, R60, R34.reuse, RZ ;  /* 0x000000223c3c7210 */ /* 0x080fe20007fde0ff */
[--C-:B------:R-:W-:Y:S01]  /*2cff0*/  IMAD.X R30, R30, 0x1, R2.reuse, P1 ;  /* 0x000000011e1e7824 */ /* 0x100fe200008e0602 */
[----:B------:R-:W-:Y:S01]  /*2d000*/  IADD3 R31, P1, PT, R31, R34, RZ ;  /* 0x000000221f1f7210 */ /* 0x000fe20007f3e0ff */
[----:B------:R-:W-:-:S02]  /*2d010*/  IMAD.X R54, R54, 0x1, R2, P2 ;  /* 0x0000000136367824 */ /* 0x000fc400010e0602 */
[----:B------:R0:W-:Y:S04]  /*2d020*/  STL [R1+0xac8], R60 ;  /* 0x000ac83c01007387 */ /* 0x0001e80000100800 */
[----:B0-----:R-:W4:Y:S04]  /*2d030*/  LDL.LU R60, [R1+0xa80] ;  /* 0x000a8000013c7983 */ /* 0x001f280000300800 */
[----:B------:R-:W-:Y:S01]  /*2d040*/  STL [R1+0xaec], R30 ;  /* 0x000aec1e01007387 */ /* 0x000fe20000100800 */
[----:B------:R-:W-:Y:S01]  /*2d050*/  IMAD.X R35, R35, 0x1, R2, P3 ;  /* 0x0000000123237824 */ /* 0x000fe200018e0602 */
[----:B------:R-:W-:-:S02]  /*2d060*/  IADD3 R55, P2, PT, R55, R34, RZ ;  /* 0x0000002237377210 */ /* 0x000fc40007f5e0ff */
[----:B------:R-:W-:Y:S04]  /*2d070*/  STL [R1+0xac0], R31 ;  /* 0x000ac01f01007387 */ /* 0x000fe80000100800 */
[----:B------:R-:W-:Y:S01]  /*2d080*/  STL [R1+0xae4], R54 ;  /* 0x000ae43601007387 */ /* 0x000fe20000100800 */
[-C--:B------:R-:W-:Y:S01]  /*2d090*/  IADD3 R3, P3, PT, R3, R34.reuse, RZ ;  /* 0x0000002203037210 */ /* 0x080fe20007f7e0ff */
[--C-:B------:R-:W-:Y:S01]  /*2d0a0*/  IMAD.X R38, R38, 0x1, R2.reuse, P4 ;  /* 0x0000000126267824 */ /* 0x100fe200020e0602 */
[-C--:B------:R-:W-:Y:S01]  /*2d0b0*/  IADD3 R39, P4, PT, R39, R34.reuse, RZ ;  /* 0x0000002227277210 */ /* 0x080fe20007f9e0ff */
[--C-:B------:R-:W-:Y:S02]  /*2d0c0*/  IMAD.X R42, R42, 0x1, R2.reuse, P5 ;  /* 0x000000012a2a7824 */ /* 0x100fe400028e0602 */
[----:B------:R0:W-:Y:S04]  /*2d0d0*/  STL [R1+0xab0], R3 ;  /* 0x000ab00301007387 */ /* 0x0001e80000100800 */
[----:B------:R1:W-:Y:S04]  /*2d0e0*/  STL [R1+0xab8], R55 ;  /* 0x000ab83701007387 */ /* 0x0003e80000100800 */
[----:B0-----:R-:W4:Y:S04]  /*2d0f0*/  LDL.LU R3, [R1+0xaa4] ;  /* 0x000aa40001037983 */ /* 0x001f280000300800 */
[----:B------:R0:W-:Y:S04]  /*2d100*/  STL [R1+0xadc], R35 ;  /* 0x000adc2301007387 */ /* 0x0001e80000100800 */
[----:B------:R0:W-:Y:S04]  /*2d110*/  STL [R1+0xad4], R38 ;  /* 0x000ad42601007387 */ /* 0x0001e80000100800 */
[----:B------:R0:W-:Y:S04]  /*2d120*/  STL [R1+0xaa8], R39 ;  /* 0x000aa82701007387 */ /* 0x0001e80000100800 */
[----:B------:R0:W-:Y:S01]  /*2d130*/  STL [R1+0xacc], R42 ;  /* 0x000acc2a01007387 */ /* 0x0001e20000100800 */
[-C--:B--2---:R-:W-:Y:S01]  /*2d140*/  IADD3 R46, P5, PT, R46, R34.reuse, RZ ;  /* 0x000000222e2e7210 */ /* 0x084fe20007fbe0ff */
[--C-:B------:R-:W-:Y:S01]  /*2d150*/  IMAD.X R47, R47, 0x1, R2.reuse, P6 ;  /* 0x000000012f2f7824 */ /* 0x100fe200030e0602 */
[-C--:B------:R-:W-:Y:S01]  /*2d160*/  IADD3 R53, P6, PT, R53, R34.reuse, RZ ;  /* 0x0000002235357210 */ /* 0x080fe20007fde0ff */
[--C-:B------:R-:W-:Y:S01]  /*2d170*/  IMAD.X R52, R52, 0x1, R2.reuse, P1 ;  /* 0x0000000134347824 */ /* 0x100fe200008e0602 */
[----:B------:R-:W-:Y:S01]  /*2d180*/  IADD3 R29, P1, PT, R29, R34, RZ ;  /* 0x000000221d1d7210 */ /* 0x000fe20007f3e0ff */
[----:B------:R2:W-:Y:S04]  /*2d190*/  STL [R1+0xaa0], R46 ;  /* 0x000aa02e01007387 */ /* 0x0005e80000100800 */
[----:B------:R0:W-:Y:S04]  /*2d1a0*/  STL [R1+0xac4], R47 ;  /* 0x000ac42f01007387 */ /* 0x0001e80000100800 */
[----:B------:R0:W-:Y:S01]  /*2d1b0*/  STL [R1+0xa98], R53 ;  /* 0x000a983501007387 */ /* 0x0001e20000100800 */
[----:B------:R-:W-:-:S03]  /*2d1c0*/  IMAD.X R28, R28, 0x1, R2, P2 ;  /* 0x000000011c1c7824 */ /* 0x000fc600010e0602 */
[----:B------:R-:W4:Y:S04]  /*2d1d0*/  LDL.LU R48, [R1+0xa78] ;  /* 0x000a780001307983 */ /* 0x000f280000300800 */
[----:B------:R0:W-:Y:S04]  /*2d1e0*/  STL [R1+0xabc], R52 ;  /* 0x000abc3401007387 */ /* 0x0001e80000100800 */
        /* <DEDUP_REMOVED lines=13> */
[----:B---3--:R-:W-:-:S05]  /*2d2c0*/  IADD3 R21, P2, PT, R21, R34, RZ ;  /* 0x0000002215157210 */ /* 0x008fca0007f5e0ff */
[----:B------:R3:W-:Y:S04]  /*2d2d0*/  STL [R1+0xa88], R21 ;  /* 0x000a881501007387 */ /* 0x0007e80000100800 */
[----:B-1----:R-:W4:Y:S04]  /*2d2e0*/  LDL.LU R55, [R1+0xa6c] ;  /* 0x000a6c0001377983 */ /* 0x002f280000300800 */
[----:B0-----:R-:W4:Y:S02]  /*2d2f0*/  LDL.LU R35, [R1+0xa40] ;  /* 0x000a400001237983 */ /* 0x001f240000300800 */
[----:B----4-:R-:W-:-:S05]  /*2d300*/  IMAD.X R20, R20, 0x1, R2, P3 ;  /* 0x0000000114147824 */ /* 0x010fca00018e0602 */
[----:B------:R0:W-:Y:S04]  /*2d310*/  STL [R1+0xaac], R20 ;  /* 0x000aac1401007387 */ /* 0x0001e80000100800 */
[----:B------:R-:W4:Y:S01]  /*2d320*/  LDL.LU R38, [R1+0xa64] ;  /* 0x000a640001267983 */ /* 0x000f220000300800 */
[----:B------:R-:W-:-:S05]  /*2d330*/  IADD3 R60, P3, PT, R60, R34, RZ ;  /* 0x000000223c3c7210 */ /* 0x000fca0007f7e0ff */
[----:B------:R1:W-:Y:S04]  /*2d340*/  STL [R1+0xa80], R60 ;  /* 0x000a803c01007387 */ /* 0x0003e80000100800 */
[----:B------:R-:W4:Y:S04]  /*2d350*/  LDL.LU R39, [R1+0xa38] ;  /* 0x000a380001277983 */ /* 0x000f280000300800 */
[----:B------:R-:W4:Y:S04]  /*2d360*/  LDL.LU R42, [R1+0xa5c] ;  /* 0x000a5c00012a7983 */ /* 0x000f280000300800 */
[----:B--2---:R-:W2:Y:S04]  /*2d370*/  LDL.LU R46, [R1+0xa30] ;  /* 0x000a3000012e7983 */ /* 0x004ea80000300800 */
[----:B------:R-:W2:Y:S04]  /*2d380*/  LDL.LU R47, [R1+0xa28] ;  /* 0x000a2800012f7983 */ /* 0x000ea80000300800 */
[----:B------:R-:W2:Y:S04]  /*2d390*/  LDL.LU R53, [R1+0xa4c] ;  /* 0x000a4c0001357983 */ /* 0x000ea80000300800 */
[----:B------:R-:W2:Y:S01]  /*2d3a0*/  LDL.LU R52, [R1+0xa20] ;  /* 0x000a200001347983 */ /* 0x000ea20000300800 */
[----:B------:R-:W-:-:S05]  /*2d3b0*/  IMAD.X R3, R3, 0x1, R2, P4 ;  /* 0x0000000103037824 */ /* 0x000fca00020e0602 */
[----:B------:R0:W-:Y:S04]  /*2d3c0*/  STL [R1+0xaa4], R3 ;  /* 0x000aa40301007387 */ /* 0x0001e80000100800 */
[----:B------:R-:W2:Y:S04]  /*2d3d0*/  LDL.LU R29, [R1+0xa44] ;  /* 0x000a4400011d7983 */ /* 0x000ea80000300800 */
[----:B------:R-:W2:Y:S04]  /*2d3e0*/  LDL.LU R28, [R1+0xa18] ;  /* 0x000a1800011c7983 */ /* 0x000ea80000300800 */
[----:B---3--:R-:W3:Y:S04]  /*2d3f0*/  LDL.LU R21, [R1+0xa3c] ;  /* 0x000a3c0001157983 */ /* 0x008ee80000300800 */
[----:B0-----:R-:W2:Y:S04]  /*2d400*/  LDL.LU R20, [R1+0xa10] ;  /* 0x000a100001147983 */ /* 0x001ea80000300800 */
[----:B-1----:R-:W2:Y:S04]  /*2d410*/  LDL.LU R60, [R1+0xa34] ;  /* 0x000a3400013c7983 */ /* 0x002ea80000300800 */
[----:B------:R-:W2:Y:S01]  /*2d420*/  LDL.LU R3, [R1+0xa08] ;  /* 0x000a080001037983 */ /* 0x000ea20000300800 */
[-C--:B------:R-:W-:Y:S01]  /*2d430*/  IADD3 R48, P4, PT, R48, R34.reuse, RZ ;  /* 0x0000002230307210 */ /* 0x080fe20007f9e0ff */
        /* <DEDUP_REMOVED lines=8> */
[----:B------:R-:W-:Y:S01]  /*2d4c0*/  STL [R1+0xa70], R50 ;  /* 0x000a703201007387 */ /* 0x000fe20000100800 */
[----:B------:R-:W-:-:S03]  /*2d4d0*/  IMAD.X R54, R54, 0x1, R2, P3 ;  /* 0x0000000136367824 */ /* 0x000fc600018e0602 */
[----:B------:R-:W-:Y:S01]  /*2d4e0*/  STL [R1+0xa94], R51 ;  /* 0x000a943301007387 */ /* 0x000fe20000100800 */
[----:B------:R-:W-:-:S03]  /*2d4f0*/  IMAD.X R58, R58, 0x1, R2, P2 ;  /* 0x000000013a3a7824 */ /* 0x000fc600010e0602 */
[----:B------:R-:W-:Y:S01]  /*2d500*/  STL [R1+0xa68], R27 ;  /* 0x000a681b01007387 */ /* 0x000fe20000100800 */
[-C--:B------:R-:W-:Y:S01]  /*2d510*/  IADD3 R59, P2, PT, R59, R34.reuse, RZ ;  /* 0x000000223b3b7210 */ /* 0x080fe20007f5e0ff */
[----:B------:R-:W-:Y:S02]  /*2d520*/  IMAD.X R31, R31, 0x1, R2, P4 ;  /* 0x000000011f1f7824 */ /* 0x000fe400020e0602 */
[----:B------:R-:W-:Y:S01]  /*2d530*/  STL [R1+0xa8c], R56 ;  /* 0x000a8c3801007387 */ /* 0x000fe20000100800 */
[----:B------:R-:W-:-:S03]  /*2d540*/  IADD3 R0, P4, PT, R0, R34, RZ ;  /* 0x0000002200007210 */ /* 0x000fc60007f9e0ff */
[----:B------:R-:W-:Y:S01]  /*2d550*/  STL [R1+0xa60], R57 ;  /* 0x000a603901007387 */ /* 0x000fe20000100800 */
[----:B------:R-:W-:-:S03]  /*2d560*/  IADD3 R30, P3, PT, R30, R34, RZ ;  /* 0x000000221e1e7210 */ /* 0x000fc60007f7e0ff */
[----:B------:R0:W-:Y:S04]  /*2d570*/  STL [R1+0xa7c], R54 ;  /* 0x000a7c3601007387 */ /* 0x0001e80000100800 */
[----:B------:R-:W-:Y:S04]  /*2d580*/  STL [R1+0xa84], R58 ;  /* 0x000a843a01007387 */ /* 0x000fe80000100800 */
[----:B------:R-:W-:Y:S04]  /*2d590*/  STL [R1+0xa58], R59 ;  /* 0x000a583b01007387 */ /* 0x000fe80000100800 */
[----:B------:R1:W-:Y:S04]  /*2d5a0*/  STL [R1+0xa48], R0 ;  /* 0x000a480001007387 */ /* 0x0003e80000100800 */
[----:B------:R-:W-:Y:S01]  /*2d5b0*/  STL [R1+0xa50], R30 ;  /* 0x000a501e01007387 */ /* 0x000fe20000100800 */
[----:B0-----:R-:W0:Y:S03]  /*2d5c0*/  LDC R54, c[0x0][0x3ac] ;  /* 0x0000eb00ff367b82 */ /* 0x001e260000000800 */
[----:B-1----:R-:W2:Y:S04]  /*2d5d0*/  LDL.LU R0, [R1+0x1388] ;  /* 0x0013880001007983 */ /* 0x002ea80000300800 */
[----:B------:R-:W-:Y:S01]  /*2d5e0*/  STL [R1+0xa74], R31 ;  /* 0x000a741f01007387 */ /* 0x000fe20000100800 */
[----:B------:R-:W-:-:S02]  /*2d5f0*/  IMAD.X R55, R55, 0x1, R2, P5 ;  /* 0x0000000137377824 */ /* 0x000fc400028e0602 */
[----:B0-----:R-:W-:Y:S01]  /*2d600*/  IMAD.SHL.U32 R4, R54, 0x40, RZ ;  /* 0x0000004036047824 */ /* 0x001fe200078e00ff */
[----:B------:R-:W-:-:S03]  /*2d610*/  IADD3 R35, P5, PT, R35, R34, RZ ;  /* 0x0000002223237210 */ /* 0x000fc60007fbe0ff */
[----:B------:R-:W-:Y:S02]  /*2d620*/  IMAD.SHL.U32 R4, R4, 0x2, RZ ;  /* 0x0000000204047824 */ /* 0x000fe400078e00ff */
[--C-:B----4-:R-:W-:Y:S01]  /*2d630*/  IMAD.X R38, R38, 0x1, R2.reuse, P6 ;  /* 0x0000000126267824 */ /* 0x110fe200030e0602 */
[----:B------:R-:W-:Y:S04]  /*2d640*/  STL [R1+0xa6c], R55 ;  /* 0x000a6c3701007387 */ /* 0x000fe80000100800 */
[----:B------:R-:W-:Y:S04]  /*2d650*/  STL [R1+0xa40], R35 ;  /* 0x000a402301007387 */ /* 0x000fe80000100800 */
[----:B------:R-:W-:Y:S01]  /*2d660*/  STL [R1+0xa64], R38 ;  /* 0x000a642601007387 */ /* 0x000fe20000100800 */
[----:B------:R-:W-:Y:S01]  /*2d670*/  IADD3 R39, P6, PT, R39, R4, RZ ;  /* 0x0000000427277210 */ /* 0x000fe20007fde0ff */
[----:B------:R-:W-:-:S04]  /*2d680*/  IMAD.X R42, R42, 0x1, R2, P1 ;  /* 0x000000012a2a7824 */ /* 0x000fc800008e0602 */
[----:B------:R-:W-:Y:S01]  /*2d690*/  STL [R1+0xa38], R39 ;  /* 0x000a382701007387 */ /* 0x000fe20000100800 */
[----:B--2---:R-:W-:-:S05]  /*2d6a0*/  IMAD.X R0, R0, 0x1, R2, P2 ;  /* 0x0000000100007824 */ /* 0x004fca00010e0602 */
[----:B------:R0:W-:Y:S04]  /*2d6b0*/  STL [R1+0xa54], R0 ;  /* 0x000a540001007387 */ /* 0x0001e80000100800 */
[----:B------:R1:W-:Y:S04]  /*2d6c0*/  STL [R1+0xa5c], R42 ;  /* 0x000a5c2a01007387 */ /* 0x0003e80000100800 */
[----:B0-----:R-:W2:Y:S01]  /*2d6d0*/  LDL.LU R0, [R1+0x1384] ;  /* 0x0013840001007983 */ /* 0x001ea20000300800 */
[-C--:B------:R-:W-:Y:S02]  /*2d6e0*/  IADD3 R46, P1, PT, R46, R4.reuse, RZ ;  /* 0x000000042e2e7210 */ /* 0x080fe40007f3e0ff */
[-C--:B------:R-:W-:Y:S01]  /*2d6f0*/  IADD3 R47, P2, PT, R47, R4.reuse, RZ ;  /* 0x000000042f2f7210 */ /* 0x080fe20007f5e0ff */
[--C-:B------:R-:W-:Y:S01]  /*2d700*/  IMAD.X R53, R53, 0x1, R2.reuse, P3 ;  /* 0x0000000135357824 */ /* 0x100fe200018e0602 */
[-C--:B------:R-:W-:Y:S01]  /*2d710*/  IADD3 R52, P3, PT, R52, R4.reuse, RZ ;  /* 0x0000000434347210 */ /* 0x080fe20007f7e0ff */
[----:B------:R-:W-:Y:S01]  /*2d720*/  IMAD.X R29, R29, 0x1, R2, P4 ;  /* 0x000000011d1d7824 */ /* 0x000fe200020e0602 */
[----:B------:R0:W-:Y:S01]  /*2d730*/  STL [R1+0xa30], R46 ;  /* 0x000a302e01007387 */ /* 0x0001e20000100800 */
[----:B------:R-:W-:-:S03]  /*2d740*/  IADD3 R28, P4, PT, R28, R4, RZ ;  /* 0x000000041c1c7210 */ /* 0x000fc60007f9e0ff */
[----:B------:R4:W-:Y:S01]  /*2d750*/  STL [R1+0xa28], R47 ;  /* 0x000a282f01007387 */ /* 0x0009e20000100800 */
[----:B---3--:R-:W-:-:S03]  /*2d760*/  IMAD.X R21, R21, 0x1, R2, P5 ;  /* 0x0000000115157824 */ /* 0x008fc600028e0602 */
[----:B------:R3:W-:Y:S04]  /*2d770*/  STL [R1+0xa4c], R53 ;  /* 0x000a4c3501007387 */ /* 0x0007e80000100800 */
[----:B------:R0:W-:Y:S01]  /*2d780*/  STL [R1+0xa20], R52 ;  /* 0x000a203401007387 */ /* 0x0001e20000100800 */
[----:B------:R-:W-:-:S03]  /*2d790*/  IADD3 R20, P5, PT, R20, R4, RZ ;  /* 0x0000000414147210 */ /* 0x000fc60007fbe0ff */
[----:B------:R0:W-:Y:S04]  /*2d7a0*/  STL [R1+0xa44], R29 ;  /* 0x000a441d01007387 */ /* 0x0001e80000100800 */
[----:B------:R0:W-:Y:S04]  /*2d7b0*/  STL [R1+0xa18], R28 ;  /* 0x000a181c01007387 */ /* 0x0001e80000100800 */
[----:B------:R0:W-:Y:S04]  /*2d7c0*/  STL [R1+0xa3c], R21 ;  /* 0x000a3c1501007387 */ /* 0x0001e80000100800 */
[----:B------:R-:W3:Y:S04]  /*2d7d0*/  LDL.LU R7, [R1+0xa2c] ;  /* 0x000a2c0001077983 */ /* 0x000ee80000300800 */
[----:B------:R0:W-:Y:S04]  /*2d7e0*/  STL [R1+0xa10], R20 ;  /* 0x000a101401007387 */ /* 0x0001e80000100800 */
[----:B------:R-:W3:Y:S01]  /*2d7f0*/  LDL.LU R5, [R1+0xa00] ;  /* 0x000a000001057983 */ /* 0x000ee20000300800 */
[----:B--2---:R-:W-:Y:S01]  /*2d800*/  IMAD.X R60, R60, 0x1, R0, P6 ;  /* 0x000000013c3c7824 */ /* 0x004fe200030e0600 */
[----:B------:R-:W-:-:S04]  /*2d810*/  IADD3 R3, P6, PT, R3, R4, RZ ;  /* 0x0000000403037210 */ /* 0x000fc80007fde0ff */
[----:B------:R2:W-:Y:S04]  /*2d820*/  STL [R1+0xa34], R60 ;  /* 0x000a343c01007387 */ /* 0x0005e80000100800 */
        /* <DEDUP_REMOVED lines=19> */
[----:B-1----:R-:W2:Y:S04]  /*2d960*/  LDL.LU R42, [R1+0x9dc] ;  /* 0x0009dc00012a7983 */ /* 0x002ea80000300800 */
[----:B0-----:R-:W2:Y:S04]  /*2d970*/  LDL.LU R46, [R1+0x9b0] ;  /* 0x0009b000012e7983 */ /* 0x001ea80000300800 */
[----:B----4-:R-:W4:Y:S04]  /*2d980*/  LDL.LU R47, [R1+0x9d4] ;  /* 0x0009d400012f7983 */ /* 0x010f280000300800 */
[----:B---3--:R-:W3:Y:S04]  /*2d990*/  LDL.LU R53, [R1+0x9a8] ;  /* 0x0009a80001357983 */ /* 0x008ee80000300800 */
[----:B------:R-:W3:Y:S04]  /*2d9a0*/  LDL.LU R52, [R1+0x9cc] ;  /* 0x0009cc0001347983 */ /* 0x000ee80000300800 */
[----:B------:R-:W3:Y:S04]  /*2d9b0*/  LDL.LU R29, [R1+0x9a0] ;  /* 0x0009a000011d7983 */ /* 0x000ee80000300800 */
[----:B------:R-:W3:Y:S04]  /*2d9c0*/  LDL.LU R28, [R1+0x9c4] ;  /* 0x0009c400011c7983 */ /* 0x000ee80000300800 */
[----:B------:R-:W3:Y:S04]  /*2d9d0*/  LDL.LU R21, [R1+0x998] ;  /* 0x0009980001157983 */ /* 0x000ee80000300800 */
[----:B------:R-:W3:Y:S04]  /*2d9e0*/  LDL.LU R20, [R1+0x9bc] ;  /* 0x0009bc0001147983 */ /* 0x000ee80000300800 */
[----:B--2---:R-:W2:Y:S04]  /*2d9f0*/  LDL.LU R60, [R1+0x990] ;  /* 0x00099000013c7983 */ /* 0x004ea80000300800 */
[----:B------:R-:W2:Y:S01]  /*2da00*/  LDL.LU R3, [R1+0x9b4] ;  /* 0x0009b40001037983 */ /* 0x000ea20000300800 */
[----:B------:R-:W-:Y:S01]  /*2da10*/  IMAD.X R7, R7, 0x1, R0, P1 ;  /* 0x0000000107077824 */ /* 0x000fe200008e0600 */
[----:B------:R-:W-:-:S04]  /*2da20*/  IADD3 R5, P1, PT, R5, R4, RZ ;  /* 0x0000000405057210 */ /* 0x000fc80007f3e0ff */
[----:B------:R0:W-:Y:S04]  /*2da30*/  STL [R1+0xa2c], R7 ;  /* 0x000a2c0701007387 */ /* 0x0001e80000100800 */
[----:B------:R1:W-:Y:S01]  /*2da40*/  STL [R1+0xa00], R5 ;  /* 0x000a000501007387 */ /* 0x0003e20000100800 */
[--C-:B------:R-:W-:Y:S01]  /*2da50*/  IMAD.X R6, R6, 0x1, R0.reuse, P2 ;  /* 0x0000000106067824 */ /* 0x100fe200010e0600 */
[-C--:B------:R-:W-:Y:S01]  /*2da60*/  IADD3 R48, P2, PT, R48, R4.reuse, RZ ;  /* 0x0000000430307210 */ /* 0x080fe20007f5e0ff */
[--C-:B------:R-:W-:Y:S01]  /*2da70*/  IMAD.X R49, R49, 0x1, R0.reuse, P3 ;  /* 0x0000000131317824 */ /* 0x100fe200018e0600 */
[-C--:B------:R-:W-:Y:S01]  /*2da80*/  IADD3 R50, P3, PT, R50, R4.reuse, RZ ;  /* 0x0000000432327210 */ /* 0x080fe20007f7e0ff */
[----:B------:R-:W-:Y:S01]  /*2da90*/  IMAD.X R51, R51, 0x1, R0, P4 ;  /* 0x0000000133337824 */ /* 0x000fe200020e0600 */
[----:B------:R0:W-:Y:S01]  /*2daa0*/  STL [R1+0xa24], R6 ;  /* 0x000a240601007387 */ /* 0x0001e20000100800 */
[----:B------:R-:W-:-:S03]  /*2dab0*/  IADD3 R27, P4, PT, R27, R4, RZ ;  /* 0x000000041b1b7210 */ /* 0x000fc60007f9e0ff */
[----:B------:R0:W-:Y:S01]  /*2dac0*/  STL [R1+0x9f8], R48 ;  /* 0x0009f83001007387 */ /* 0x0001e20000100800 */
[----:B------:R-:W-:-:S03]  /*2dad0*/  IMAD.X R56, R56, 0x1, R0, P5 ;  /* 0x0000000138387824 */ /* 0x000fc600028e0600 */
        /* <DEDUP_REMOVED lines=27> */
[----:B----4-:R-:W-:-:S03]  /*2dc90*/  IMAD.X R47, R47, 0x1, R0, P6 ;  /* 0x000000012f2f7824 */ /* 0x010fc600030e0600 */
[----:B------:R4:W-:Y:S01]  /*2dca0*/  STL [R1+0x9e4], R38 ;  /* 0x0009e42601007387 */ /* 0x0009e20000100800 */
[----:B---3--:R-:W-:-:S03]  /*2dcb0*/  IADD3 R53, P6, PT, R53, R4, RZ ;  /* 0x0000000435357210 */ /* 0x008fc60007fde0ff */
        /* <DEDUP_REMOVED lines=8> */
[----:B------:R0:W-:Y:S04]  /*2dd40*/  STL [R1+0x9a8], R53 ;  /* 0x0009a83501007387 */ /* 0x0001e80000100800 */
[----:B------:R0:W-:Y:S01]  /*2dd50*/  STL [R1+0x9cc], R52 ;  /* 0x0009cc3401007387 */ /* 0x0001e20000100800 */
[----:B------:R-:W-:-:S03]  /*2dd60*/  IMAD.X R20, R20, 0x1, R0, P3 ;  /* 0x0000000114147824 */ /* 0x000fc600018e0600 */
[----:B------:R0:W-:Y:S01]  /*2dd70*/  STL [R1+0x9a0], R29 ;  /* 0x0009a01d01007387 */ /* 0x0001e20000100800 */
[----:B--2---:R-:W-:-:S03]  /*2dd80*/  IADD3 R60, P3, PT, R60, R4, RZ ;  /* 0x000000043c3c7210 */ /* 0x004fc60007f7e0ff */
[----:B------:R2:W-:Y:S04]  /*2dd90*/  STL [R1+0x9c4], R28 ;  /* 0x0009c41c01007387 */ /* 0x0005e80000100800 */
[----:B------:R1:W-:Y:S01]  /*2dda0*/  STL [R1+0x998], R21 ;  /* 0x0009981501007387 */ /* 0x0003e20000100800 */
[----:B------:R-:W-:-:S03]  /*2ddb0*/  IMAD.X R3, R3, 0x1, R0, P4 ;  /* 0x0000000103037824 */ /* 0x000fc600020e0600 */
[----:B0-----:R-:W2:Y:S04]  /*2ddc0*/  LDL.LU R7, [R1+0x988] ;  /* 0x0009880001077983 */ /* 0x001ea80000300800 */
[----:B------:R0:W-:Y:S04]  /*2ddd0*/  STL [R1+0x9bc], R20 ;  /* 0x0009bc1401007387 */ /* 0x0001e80000100800 */
[----:B-1----:R-:W2:Y:S04]  /*2dde0*/  LDL.LU R5, [R1+0x9ac] ;  /* 0x0009ac0001057983 */ /* 0x002ea80000300800 */
        /* <DEDUP_REMOVED lines=18> */
[----:B----4-:R-:W4:Y:S04]  /*2df10*/  LDL.LU R38, [R1+0x940] ;  /* 0x0009400001267983 */ /* 0x010f280000300800 */
[----:B---3--:R-:W3:Y:S04]  /*2df20*/  LDL.LU R39, [R1+0x964] ;  /* 0x0009640001277983 */ /* 0x008ee80000300800 */
[----:B------:R-:W3:Y:S04]  /*2df30*/  LDL.LU R42, [R1+0x938] ;  /* 0x00093800012a7983 */ /* 0x000ee80000300800 */
[----:B------:R-:W3:Y:S04]  /*2df40*/  LDL.LU R46, [R1+0x95c] ;  /* 0x00095c00012e7983 */ /* 0x000ee80000300800 */
[----:B------:R-:W3:Y:S04]  /*2df50*/  LDL.LU R47, [R1+0x930] ;  /* 0x00093000012f7983 */ /* 0x000ee80000300800 */
[----:B------:R-:W3:Y:S04]  /*2df60*/  LDL.LU R53, [R1+0x954] ;  /* 0x0009540001357983 */ /* 0x000ee80000300800 */
[----:B------:R-:W3:Y:S04]  /*2df70*/  LDL.LU R52, [R1+0x928] ;  /* 0x0009280001347983 */ /* 0x000ee80000300800 */
[----:B------:R-:W3:Y:S04]  /*2df80*/  LDL.LU R29, [R1+0x94c] ;  /* 0x00094c00011d7983 */ /* 0x000ee80000300800 */
[----:B--2---:R-:W2:Y:S04]  /*2df90*/  LDL.LU R28, [R1+0x920] ;  /* 0x00092000011c7983 */ /* 0x004ea80000300800 */
[----:B------:R-:W2:Y:S04]  /*2dfa0*/  LDL.LU R21, [R1+0x944] ;  /* 0x0009440001157983 */ /* 0x000ea80000300800 */
        /* <DEDUP_REMOVED lines=35> */
[----:B----4-:R-:W-:-:S03]  /*2e1e0*/  IADD3 R38, P1, PT, R38, R4, RZ ;  /* 0x0000000426267210 */ /* 0x010fc60007f3e0ff */
[----:B------:R4:W-:Y:S01]  /*2e1f0*/  STL [R1+0x950], R54 ;  /* 0x0009503601007387 */ /* 0x0009e20000100800 */
[----:B---3--:R-:W-:-:S03]  /*2e200*/  IMAD.X R39, R39, 0x1, R0, P2 ;  /* 0x0000000127277824 */ /* 0x008fc600010e0600 */
        /* <DEDUP_REMOVED lines=13> */
[----:B--2---:R-:W-:-:S03]  /*2e2e0*/  IADD3 R28, P5, PT, R28, R4, RZ ;  /* 0x000000041c1c7210 */ /* 0x004fc60007fbe0ff */
[----:B------:R2:W-:Y:S01]  /*2e2f0*/  STL [R1+0x930], R47 ;  /* 0x0009302f01007387 */ /* 0x0005e20000100800 */
[----:B------:R-:W-:-:S03]  /*2e300*/  IMAD.X R21, R21, 0x1, R0, P6 ;  /* 0x0000000115157824 */ /* 0x000fc600030e0600 */
[----:B------:R0:W-:Y:S04]  /*2e310*/  STL [R1+0x954], R53 ;  /* 0x0009543501007387 */ /* 0x0001e80000100800 */
[----:B------:R0:W-:Y:S01]  /*2e320*/  STL [R1+0x928], R52 ;  /* 0x0009283401007387 */ /* 0x0001e20000100800 */
[----:B------:R-:W-:-:S03]  /*2e330*/  IADD3 R20, P6, PT, R20, R4, RZ ;  /* 0x0000000414147210 */ /* 0x000fc60007fde0ff */
[----:B------:R0:W-:Y:S01]  /*2e340*/  STL [R1+0x94c], R29 ;  /* 0x00094c1d01007387 */ /* 0x0001e20000100800 */
[----:B------:R-:W-:-:S03]  /*2e350*/  IMAD.X R60, R60, 0x1, R0, P1 ;  /* 0x000000013c3c7824 */ /* 0x000fc600008e0600 */
[----:B------:R1:W-:Y:S04]  /*2e360*/  STL [R1+0x920], R28 ;  /* 0x0009201c01007387 */ /* 0x0003e80000100800 */
[----:B------:R1:W-:Y:S01]  /*2e370*/  STL [R1+0x944], R21 ;  /* 0x0009441501007387 */ /* 0x0003e20000100800 */
[----:B------:R-:W-:-:S03]  /*2e380*/  IADD3 R3, P1, PT, R3, R4, RZ ;  /* 0x0000000403037210 */ /* 0x000fc60007f3e0ff */
        /* <DEDUP_REMOVED lines=27> */
[----:B------:R-:W2:Y:S04]  /*2e540*/  LDL.LU R52, [R1+0x8d4] ;  /* 0x0008d40001347983 */ /* 0x000ea80000300800 */
[----:B------:R-:W2:Y:S04]  /*2e550*/  LDL.LU R29, [R1+0x8a8] ;  /* 0x0008a800011d7983 */ /* 0x000ea80000300800 */
[----:B------:R-:W2:Y:S04]  /*2e560*/  LDL.LU R28, [R1+0x8cc] ;  /* 0x0008cc00011c7983 */ /* 0x000ea80000300800 */
[----:B------:R-:W2:Y:S04]  /*2e570*/  LDL.LU R21, [R1+0x8a0] ;  /* 0x0008a00001157983 */ /* 0x000ea80000300800 */
[----:B0-----:R-:W2:Y:S04]  /*2e580*/  LDL.LU R20, [R1+0x8c4] ;  /* 0x0008c40001147983 */ /* 0x001ea80000300800 */
[----:B-1----:R-:W2:Y:S04]  /*2e590*/  LDL.LU R60, [R1+0x898] ;  /* 0x00089800013c7983 */ /* 0x002ea80000300800 */
[----:B------:R-:W2:Y:S01]  /*2e5a0*/  LDL.LU R3, [R1+0x8bc] ;  /* 0x0008bc0001037983 */ /* 0x000ea20000300800 */
        /* <DEDUP_REMOVED lines=40> */
[----:B--2---:R-:W-:-:S03]  /*2e830*/  IMAD.X R47, R47, 0x1, R0, P1 ;  /* 0x000000012f2f7824 */ /* 0x004fc600008e0600 */
        /* <DEDUP_REMOVED lines=14> */
[----:B------:R-:W-:-:S03]  /*2e920*/  IADD3 R60, P4, PT, R60, R4, RZ ;  /* 0x000000043c3c7210 */ /* 0x000fc60007f9e0ff */
        /* <DEDUP_REMOVED lines=193> */
[----:B----4-:R-:W4:Y:S04]  /*2f540*/  LDL.LU R6, [R1+0x790] ;  /* 0x0007900001067983 */ /* 0x010f280000300800 */
[----:B------:R0:W-:Y:S04]  /*2f550*/  STL [R1+0x7c4], R3 ;  /* 0x0007c40301007387 */ /* 0x0001e80000100800 */
        /* <DEDUP_REMOVED lines=30> */
[-C--:B----4-:R-:W-:Y:S01]  /*2f740*/  IADD3 R6, P1, PT, R6, R4.reuse, RZ ;  /* 0x0000000406067210 */ /* 0x090fe20007f3e0ff */
[--C-:B---3--:R-:W-:Y:S01]  /*2f750*/  IMAD.X R48, R48, 0x1, R0.reuse, P2 ;  /* 0x0000000130307824 */ /* 0x108fe200010e0600 */
        /* <DEDUP_REMOVED lines=59> */
[----:B---3--:R-:W3:Y:S04]  /*2fb10*/  LDL.LU R6, [R1+0x124c] ;  /* 0x00124c0001067983 */ /* 0x008ee80000300800 */
[----:B------:R0:W-:Y:S04]  /*2fb20*/  STL [R1+0x1278], R3 ;  /* 0x0012780301007387 */ /* 0x0001e80000100800 */
[----:B----4-:R-:W4:Y:S04]  /*2fb30*/  LDL.LU R48, [R1+0x1288] ;  /* 0x0012880001307983 */ /* 0x010f280000300800 */
[----:B------:R-:W4:Y:S04]  /*2fb40*/  LDL.LU R49, [R1+0x1254] ;  /* 0x0012540001317983 */ /* 0x000f280000300800 */
[----:B------:R-:W4:Y:S04]  /*2fb50*/  LDL.LU R50, [R1+0x1290] ;  /* 0x0012900001327983 */ /* 0x000f280000300800 */
        /* <DEDUP_REMOVED lines=27> */
[--C-:B---3--:R-:W-:Y:S01]  /*2fd10*/  IMAD.X R6, R6, 0x1, R0.reuse, P5 ;  /* 0x0000000106067824 */ /* 0x108fe200028e0600 */
[-C--:B----4-:R-:W-:Y:S01]  /*2fd20*/  IADD3 R48, P5, PT, R48, R4.reuse, RZ ;  /* 0x0000000430307210 */ /* 0x090fe20007fbe0ff */
[----:B------:R-:W-:Y:S01]  /*2fd30*/  IMAD.X R49, R49, 0x1, R0, P6 ;  /* 0x0000000131317824 */ /* 0x000fe200030e0600 */
[----:B------:R-:W-:Y:S01]  /*2fd40*/  STL [R1+0x1244], R7 ;  /* 0x0012440701007387 */ /* 0x000fe20000100800 */
[----:B------:R-:W-:-:S03]  /*2fd50*/  IADD3 R50, P6, PT, R50, R4, RZ ;  /* 0x0000000432327210 */ /* 0x000fc60007fde0ff */
[----:B------:R-:W-:Y:S01]  /*2fd60*/  STL [R1+0x1280], R5 ;  /* 0x0012800501007387 */ /* 0x000fe20000100800 */
[----:B--2---:R-:W-:-:S03]  /*2fd70*/  IMAD.X R51, R51, 0x1, R0, P1 ;  /* 0x0000000133337824 */ /* 0x004fc600008e0600 */
[----:B------:R-:W-:Y:S01]  /*2fd80*/  STL [R1+0x124c], R6 ;  /* 0x00124c0601007387 */ /* 0x000fe20000100800 */
[----:B------:R-:W-:-:S03]  /*2fd90*/  IADD3 R27, P1, PT, R27, R4, RZ ;  /* 0x000000041b1b7210 */ /* 0x000fc60007f3e0ff */
[----:B------:R-:W-:Y:S01]  /*2fda0*/  STL [R1+0x1288], R48 ;  /* 0x0012883001007387 */ /* 0x000fe20000100800 */
[----:B------:R-:W-:-:S03]  /*2fdb0*/  IMAD.X R56, R56, 0x1, R0, P2 ;  /* 0x0000000138387824 */ /* 0x000fc600010e0600 */
        /* <DEDUP_REMOVED lines=38> */
[----:B------:R-:W-:Y:S04]  /*30020*/  STL [R1+0x12d8], R53 ;  /* 0x0012d83501007387 */ /* 0x000fe80000100800 */
[----:B------:R0:W-:Y:S01]  /*30030*/  STL [R1+0x12a4], R52 ;  /* 0x0012a43401007387 */ /* 0x0001e20000100800 */
[----:B------:R-:W-:-:S03]  /*30040*/  IMAD.X R20, R20, 0x1, R0, P6 ;  /* 0x0000000114147824 */ /* 0x000fc600030e0600 */
[----:B------:R-:W-:Y:S01]  /*30050*/  STL [R1+0x12e0], R29 ;  /* 0x0012e01d01007387 */ /* 0x000fe20000100800 */
[----:B------:R-:W-:-:S03]  /*30060*/  IADD3 R60, P6, PT, R60, R4, RZ ;  /* 0x000000043c3c7210 */ /* 0x000fc60007fde0ff */
[----:B------:R1:W-:Y:S04]  /*30070*/  STL [R1+0x12ac], R28 ;  /* 0x0012ac1c01007387 */ /* 0x0003e80000100800 */
[----:B------:R-:W-:Y:S01]  /*30080*/  STL [R1+0x12e8], R21 ;  /* 0x0012e81501007387 */ /* 0x000fe20000100800 */
[----:B------:R-:W-:-:S03]  /*30090*/  IMAD.X R3, R3, 0x1, R0, P1 ;  /* 0x0000000103037824 */ /* 0x000fc600008e0600 */
[----:B0-----:R-:W2:Y:S04]  /*300a0*/  LDL.LU R52, [R1+0x12f8] ;  /* 0x0012f80001347983 */ /* 0x001ea80000300800 */
[----:B------:R0:W-:Y:S04]  /*300b0*/  STL [R1+0x12b4], R20 ;  /* 0x0012b41401007387 */ /* 0x0001e80000100800 */
[----:B------:R-:W3:Y:S04]  /*300c0*/  LDL.LU R53, [R1+0x12c4] ;  /* 0x0012c40001357983 */ /* 0x000ee80000300800 */
[----:B------:R4:W-:Y:S04]  /*300d0*/  STL [R1+0x12f0], R60 ;  /* 0x0012f03c01007387 */ /* 0x0009e80000100800 */
[----:B-1----:R-:W3:Y:S04]  /*300e0*/  LDL.LU R28, [R1+0x1300] ;  /* 0x00130000011c7983 */ /* 0x002ee80000300800 */
[----:B------:R1:W-:Y:S04]  /*300f0*/  STL [R1+0x12bc], R3 ;  /* 0x0012bc0301007387 */ /* 0x0003e80000100800 */
[----:B------:R-:W3:Y:S04]  /*30100*/  LDL.LU R29, [R1+0x12cc] ;  /* 0x0012cc00011d7983 */ /* 0x000ee80000300800 */
[----:B0-----:R-:W3:Y:S04]  /*30110*/  LDL.LU R20, [R1+0x1308] ;  /* 0x0013080001147983 */ /* 0x001ee80000300800 */
[----:B------:R-:W3:Y:S04]  /*30120*/  LDL.LU R21, [R1+0x12d4] ;  /* 0x0012d40001157983 */ /* 0x000ee80000300800 */
[----:B----4-:R-:W4:Y:S04]  /*30130*/  LDL.LU R60, [R1+0x1310] ;  /* 0x00131000013c7983 */ /* 0x010f280000300800 */
[----:B-1----:R-:W4:Y:S04]  /*30140*/  LDL.LU R3, [R1+0x12dc] ;  /* 0x0012dc0001037983 */ /* 0x002f280000300800 */
        /* <DEDUP_REMOVED lines=23> */
[-C--:B--2---:R-:W-:Y:S01]  /*302c0*/  IADD3 R52, P1, PT, R52, R4.reuse, RZ ;  /* 0x0000000434347210 */ /* 0x084fe20007f3e0ff */
[----:B---3--:R-:W-:Y:S01]  /*302d0*/  IMAD.X R53, R53, 0x1, R0, P2 ;  /* 0x0000000135357824 */ /* 0x008fe200010e0600 */
[----:B------:R-:W-:-:S03]  /*302e0*/  IADD3 R28, P2, PT, R28, R4, RZ ;  /* 0x000000041c1c7210 */ /* 0x000fc60007f5e0ff */
[----:B------:R0:W-:Y:S01]  /*302f0*/  STL [R1+0x12f8], R52 ;  /* 0x0012f83401007387 */ /* 0x0001e20000100800 */
[--C-:B------:R-:W-:Y:S01]  /*30300*/  IMAD.X R29, R29, 0x1, R0.reuse, P3 ;  /* 0x000000011d1d7824 */ /* 0x100fe200018e0600 */
[-C--:B------:R-:W-:Y:S02]  /*30310*/  IADD3 R20, P3, PT, R20, R4.reuse, RZ ;  /* 0x0000000414147210 */ /* 0x080fe40007f7e0ff */
[----:B0-----:R0:W5:Y:S04]  /*30320*/  LDL.LU R52, [R1+0x1380] ;  /* 0x0013800001347983 */ /* 0x0011680000300800 */
[----:B------:R1:W-:Y:S01]  /*30330*/  STL [R1+0x12c4], R53 ;  /* 0x0012c43501007387 */ /* 0x0003e20000100800 */
[--C-:B------:R-:W-:Y:S01]  /*30340*/  IMAD.X R21, R21, 0x1, R0.reuse, P4 ;  /* 0x0000000115157824 */ /* 0x100fe200020e0600 */
[-C--:B----4-:R-:W-:Y:S01]  /*30350*/  IADD3 R60, P4, PT, R60, R4.reuse, RZ ;  /* 0x000000043c3c7210 */ /* 0x090fe20007f9e0ff */
[--C-:B------:R-:W-:Y:S01]  /*30360*/  IMAD.X R3, R3, 0x1, R0.reuse, P5 ;  /* 0x0000000103037824 */ /* 0x100fe200028e0600 */
[----:B-1----:R0:W5:Y:S04]  /*30370*/  LDL.LU R53, [R1+0x137c] ;  /* 0x00137c0001357983 */ /* 0x0021680000300800 */
[----:B------:R1:W-:Y:S01]  /*30380*/  STL [R1+0x1300], R28 ;  /* 0x0013001c01007387 */ /* 0x0003e20000100800 */
[-C--:B------:R-:W-:Y:S01]  /*30390*/  IADD3 R7, P5, PT, R7, R4.reuse, RZ ;  /* 0x0000000407077210 */ /* 0x080fe20007fbe0ff */
[--C-:B------:R-:W-:Y:S01]  /*303a0*/  IMAD.X R5, R5, 0x1, R0.reuse, P6 ;  /* 0x0000000105057824 */ /* 0x100fe200030e0600 */
[-C--:B------:R-:W-:Y:S01]  /*303b0*/  IADD3 R6, P6, PT, R6, R4.reuse, RZ ;  /* 0x0000000406067210 */ /* 0x080fe20007fde0ff */
[----:B-1----:R0:W5:Y:S04]  /*303c0*/  LDL.LU R28, [R1+0x1378] ;  /* 0x00137800011c7983 */ /* 0x0021680000300800 */
[----:B------:R1:W-:Y:S01]  /*303d0*/  STL [R1+0x12cc], R29 ;  /* 0x0012cc1d01007387 */ /* 0x0003e20000100800 */
[----:B------:R-:W-:Y:S01]  /*303e0*/  IMAD.X R48, R48, 0x1, R0, P1 ;  /* 0x0000000130307824 */ /* 0x000fe200008e0600 */
[----:B------:R-:W-:-:S02]  /*303f0*/  IADD3 R49, P1, PT, R49, R4, RZ ;  /* 0x0000000431317210 */ /* 0x000fc40007f3e0ff */
[----:B-1----:R0:W5:Y:S04]  /*30400*/  LDL.LU R29, [R1+0x1374] ;  /* 0x00137400011d7983 */ /* 0x0021680000300800 */
[----:B------:R1:W-:Y:S01]  /*30410*/  STL [R1+0x1308], R20 ;  /* 0x0013081401007387 */ /* 0x0003e20000100800 */
[--C-:B------:R-:W-:Y:S01]  /*30420*/  IMAD.X R50, R50, 0x1, R0.reuse, P2 ;  /* 0x0000000132327824 */ /* 0x100fe200010e0600 */
[-C--:B------:R-:W-:Y:S02]  /*30430*/  IADD3 R51, P2, PT, R51, R4.reuse, RZ ;  /* 0x0000000433337210 */ /* 0x080fe40007f5e0ff */
        /* <DEDUP_REMOVED lines=9> */
[----:B------:R1:W-:Y:S04]  /*304d0*/  STL [R1+0x12dc], R3 ;  /* 0x0012dc0301007387 */ /* 0x0003e80000100800 */
[----:B------:R-:W-:Y:S04]  /*304e0*/  STL [R1+0x1318], R7 ;  /* 0x0013180701007387 */ /* 0x000fe80000100800 */
[----:B------:R2:W-:Y:S04]  /*304f0*/  STL [R1+0x12e4], R5 ;  /* 0x0012e40501007387 */ /* 0x0005e80000100800 */
[----:B------:R3:W-:Y:S04]  /*30500*/  STL [R1+0x1320], R6 ;  /* 0x0013200601007387 */ /* 0x0007e80000100800 */
[----:B------:R0:W-:Y:S04]  /*30510*/  STL [R1+0x12ec], R48 ;  /* 0x0012ec3001007387 */ /* 0x0001e80000100800 */
[----:B------:R0:W-:Y:S04]  /*30520*/  STL [R1+0x1328], R49 ;  /* 0x0013283101007387 */ /* 0x0001e80000100800 */
[----:B------:R0:W-:Y:S04]  /*30530*/  STL [R1+0x12f4], R50 ;  /* 0x0012f43201007387 */ /* 0x0001e80000100800 */
[----:B------:R0:W-:Y:S01]  /*30540*/  STL [R1+0x1330], R51 ;  /* 0x0013303301007387 */ /* 0x0001e20000100800 */
[----:B------:R-:W-:Y:S01]  /*30550*/  IMAD.X R59, R59, 0x1, R0, P5 ;  /* 0x000000013b3b7824 */ /* 0x000fe200028e0600 */
[----:B-1----:R-:W1:Y:S02]  /*30560*/  S2R R3, SR_TID.X ;  /* 0x0000000000037919 */ /* 0x002e640000002100 */
        /* <DEDUP_REMOVED lines=21> */
[----:B------:R-:W-:Y:S02]  /*306c0*/  IMAD.MOV.U32 R4, RZ, RZ, R9 ;  /* 0x000000ffff047224 */ /* 0x000fe400078e0009 */
[----:B--2---:R-:W-:Y:S01]  /*306d0*/  IMAD.MOV.U32 R5, RZ, RZ, R11 ;  /* 0x000000ffff057224 */ /* 0x004fe200078e000b */
[----:B------:R0:W-:Y:S01]  /*306e0*/  STL [R1+0x132c], R38 ;  /* 0x00132c2601007387 */ /* 0x0001e20000100800 */
[----:B------:R-:W-:-:S03]  /*306f0*/  IMAD.X R47, R47, 0x1, R0, P1 ;  /* 0x000000012f2f7824 */ /* 0x000fc600008e0600 */
[----:B------:R0:W-:Y:S01]  /*30700*/  STL [R1+0x1334], R39 ;  /* 0x0013342701007387 */ /* 0x0001e20000100800 */
[----:B---3--:R-:W-:Y:S02]  /*30710*/  IMAD.MOV.U32 R6, RZ, RZ, R8 ;  /* 0x000000ffff067224 */ /* 0x008fe400078e0008 */
[----:B------:R-:W-:Y:S01]  /*30720*/  IMAD.MOV.U32 R7, RZ, RZ, R10 ;  /* 0x000000ffff077224 */ /* 0x000fe200078e000a */
[----:B------:R0:W-:Y:S04]  /*30730*/  STL [R1+0x133c], R42 ;  /* 0x00133c2a01007387 */ /* 0x0001e80000100800 */
[----:B------:R0:W-:Y:S04]  /*30740*/  STL [R1+0x1344], R46 ;  /* 0x0013442e01007387 */ /* 0x0001e80000100800 */
[----:B------:R0:W-:Y:S04]  /*30750*/  STL.64 [R1+0x548], R4 ;  /* 0x0005480401007387 */ /* 0x0001e80000100a00 */
[----:B------:R0:W-:Y:S04]  /*30760*/  STL [R1+0x134c], R47 ;  /* 0x00134c2f01007387 */ /* 0x0001e80000100800 */
[----:B------:R0:W-:Y:S01]  /*30770*/  STL.64 [R1+0x550], R6 ;  /* 0x0005500601007387 */ /* 0x0001e20000100a00 */
[----:B-1----:R-:W-:-:S05]  /*30780*/  LOP3.LUT R3, R3, 0x1f, RZ, 0xc0, !PT ;  /* 0x0000001f03037812 */ /* 0x002fca00078ec0ff */
[----:B------:R-:W-:Y:S01]  /*30790*/  IMAD.SHL.U32 R3, R3, 0x2, RZ ;  /* 0x0000000203037824 */ /* 0x000fe200078e00ff */
[----:B------:R-:W-:Y:S06]  /*307a0*/  @P0 BRA `(.L_x_1) ;  /* 0xfffffdc800680947 */ /* 0x000fec000383ffff */
[----:B------:R-:W2:Y:S04]  /*307b0*/  LDL.LU R8, [R1+0x3ec] ;  /* 0x0003ec0001087983 */ /* 0x000ea80000300800 */
[----:B------:R-:W2:Y:S04]  /*307c0*/  LDL.LU R10, [R1+0x11c] ;  /* 0x00011c00010a7983 */ /* 0x000ea80000300800 */
[----:B0-----:R-:W3:Y:S04]  /*307d0*/  LDL.LU R7, [R1+0x3e4] ;  /* 0x0003e40001077983 */ /* 0x001ee80000300800 */
        /* <DEDUP_REMOVED lines=23> */
[----:B-----5:R-:W-:Y:S04]  /*30950*/  STL [R1+0x1428], R17 ;  /* 0x0014281101007387 */ /* 0x020fe80000100800 */
[----:B------:R-:W-:Y:S04]  /*30960*/  STL [R1+0x1424], R16 ;  /* 0x0014241001007387 */ /* 0x000fe80000100800 */
[----:B------:R-:W-:Y:S04]  /*30970*/  STL [R1+0x141c], R13 ;  /* 0x00141c0d01007387 */ /* 0x000fe80000100800 */
[----:B------:R-:W-:Y:S04]  /*30980*/  STL [R1+0x1418], R12 ;  /* 0x0014180c01007387 */ /* 0x000fe80000100800 */
[----:B------:R-:W-:Y:S04]  /*30990*/  STL [R1+0x136c], R60 ;  /* 0x00136c3c01007387 */ /* 0x000fe80000100800 */
[----:B------:R-:W-:Y:S01]  /*309a0*/  STL [R1+0x1368], R61 ;  /* 0x0013683d01007387 */ /* 0x000fe20000100800 */
[----:B--2---:R-:W-:-:S05]  /*309b0*/  F2FP.BF16.F32.PACK_AB R2, R8, R10 ;  /* 0x0000000a0802723e */ /* 0x004fca00000010ff */
[----:B------:R0:W-:Y:S01]  /*309c0*/  STL [R1+0x16c], R2 ;  /* 0x00016c0201007387 */ /* 0x0001e20000100800 */
[----:B---3--:R-:W-:-:S05]  /*309d0*/  F2FP.BF16.F32.PACK_AB R0, R7, R5 ;  /* 0x000000050700723e */ /* 0x008fca00000010ff */
[----:B------:R1:W-:Y:S01]  /*309e0*/  STL [R1+0x168], R0 ;  /* 0x0001680001007387 */ /* 0x0003e20000100800 */
[----:B----4-:R-:W-:-:S05]  /*309f0*/  F2FP.BF16.F32.PACK_AB R3, R4, R6 ;  /* 0x000000060403723e */ /* 0x010fca00000010ff */
[----:B------:R2:W-:Y:S01]  /*30a00*/  STL [R1+0x164], R3 ;  /* 0x0001640301007387 */ /* 0x0005e20000100800 */
[----:B0-----:R-:W-:-:S05]  /*30a10*/  F2FP.BF16.F32.PACK_AB R2, R48, R49 ;  /* 0x000000313002723e */ /* 0x001fca00000010ff */
[----:B------:R0:W-:Y:S01]  /*30a20*/  STL [R1+0x160], R2 ;  /* 0x0001600201007387 */ /* 0x0001e20000100800 */
[----:B-1----:R-:W-:-:S05]  /*30a30*/  F2FP.BF16.F32.PACK_AB R0, R50, R51 ;  /* 0x000000333200723e */ /* 0x002fca00000010ff */
[----:B------:R1:W-:Y:S01]  /*30a40*/  STL [R1+0x15c], R0 ;  /* 0x00015c0001007387 */ /* 0x0003e20000100800 */
[----:B--2---:R-:W-:-:S05]  /*30a50*/  F2FP.BF16.F32.PACK_AB R3, R27, R56 ;  /* 0x000000381b03723e */ /* 0x004fca00000010ff */
[----:B------:R2:W-:Y:S01]  /*30a60*/  STL [R1+0x158], R3 ;  /* 0x0001580301007387 */ /* 0x0005e20000100800 */
[----:B0-----:R-:W-:-:S05]  /*30a70*/  F2FP.BF16.F32.PACK_AB R2, R57, R58 ;  /* 0x0000003a3902723e */ /* 0x001fca00000010ff */
[----:B------:R0:W-:Y:S01]  /*30a80*/  STL [R1+0x154], R2 ;  /* 0x0001540201007387 */ /* 0x0001e20000100800 */
[----:B-1----:R-:W-:Y:S02]  /*30a90*/  F2FP.BF16.F32.PACK_AB R0, R59, R30 ;  /* 0x0000001e3b00723e */ /* 0x002fe400000010ff */
[----:B--2---:R-:W-:-:S03]  /*30aa0*/  F2FP.BF16.F32.PACK_AB R3, R26, R31 ;  /* 0x0000001f1a03723e */ /* 0x004fc600000010ff */
[----:B------:R1:W-:Y:S01]  /*30ab0*/  STL [R1+0x150], R0 ;  /* 0x0001500001007387 */ /* 0x0003e20000100800 */
[----:B0-----:R-:W-:-:S03]  /*30ac0*/  F2FP.BF16.F32.PACK_AB R2, R23, R54 ;  /* 0x000000361702723e */ /* 0x001fc600000010ff */
[----:B------:R0:W-:Y:S04]  /*30ad0*/  STL [R1+0x10c], R3 ;  /* 0x00010c0301007387 */ /* 0x0001e80000100800 */
[----:B------:R2:W-:Y:S01]  /*30ae0*/  STL [R1+0x108], R2 ;  /* 0x0001080201007387 */ /* 0x0005e20000100800 */
[----:B-1----:R-:W-:-:S05]  /*30af0*/  F2FP.BF16.F32.PACK_AB R0, R55, R34 ;  /* 0x000000223700723e */ /* 0x002fca00000010ff */
[----:B------:R1:W-:Y:S01]  /*30b00*/  STL [R1+0x104], R0 ;  /* 0x0001040001007387 */ /* 0x0003e20000100800 */
[----:B0-----:R-:W-:Y:S02]  /*30b10*/  F2FP.BF16.F32.PACK_AB R3, R35, R38 ;  /* 0x000000262303723e */ /* 0x001fe400000010ff */
[----:B--2---:R-:W-:-:S03]  /*30b20*/  F2FP.BF16.F32.PACK_AB R2, R33, R39 ;  /* 0x000000272102723e */ /* 0x004fc600000010ff */
[----:B------:R0:W-:Y:S01]  /*30b30*/  STL [R1+0x100], R3 ;  /* 0x0001000301007387 */ /* 0x0001e20000100800 */
[----:B-1----:R-:W-:-:S03]  /*30b40*/  F2FP.BF16.F32.PACK_AB R0, R32, R42 ;  /* 0x0000002a2000723e */ /* 0x002fc600000010ff */
[----:B------:R-:W2:Y:S04]  /*30b50*/  LDL.LU R33, [R1+0x13c] ;  /* 0x00013c0001217983 */ /* 0x000ea80000300800 */
[----:B------:R-:W-:Y:S04]  /*30b60*/  STL [R1+0xfc], R2 ;  /* 0x0000fc0201007387 */ /* 0x000fe80000100800 */
[----:B------:R-:W3:Y:S04]  /*30b70*/  LDL.LU R34, [R1+0x134] ;  /* 0x0001340001227983 */ /* 0x000ee80000300800 */
[----:B------:R1:W-:Y:S04]  /*30b80*/  STL [R1+0xf8], R0 ;  /* 0x0000f80001007387 */ /* 0x0003e80000100800 */
[----:B------:R-:W4:Y:S04]  /*30b90*/  LDL.LU R35, [R1+0x40c] ;  /* 0x00040c0001237983 */ /* 0x000f280000300800 */
[----:B------:R-:W4:Y:S04]  /*30ba0*/  LDL.LU R38, [R1+0x42c] ;  /* 0x00042c0001267983 */ /* 0x000f280000300800 */
[----:B------:R-:W4:Y:S01]  /*30bb0*/  LDL.LU R39, [R1+0x404] ;  /* 0x0004040001277983 */ /* 0x000f220000300800 */
[----:B0-----:R-:W-:-:S03]  /*30bc0*/  F2FP.BF16.F32.PACK_AB R3, R44, R46 ;  /* 0x0000002e2c03723e */ /* 0x001fc600000010ff */
[----:B------:R-:W4:Y:S01]  /*30bd0*/  LDL.LU R42, [R1+0x424] ;  /* 0x00042400012a7983 */ /* 0x000f220000300800 */
[----:B-1----:R-:W-:-:S03]  /*30be0*/  F2FP.BF16.F32.PACK_AB R0, R43, R47 ;  /* 0x0000002f2b00723e */ /* 0x002fc600000010ff */
        /* <DEDUP_REMOVED lines=27> */
[----:B--2---:R-:W-:-:S05]  /*30da0*/  F2FP.BF16.F32.PACK_AB R0, R22, R33 ;  /* 0x000000211600723e */ /* 0x004fca00000010ff */
[----:B------:R0:W-:Y:S01]  /*30db0*/  STL [R1+0xec], R0 ;  /* 0x0000ec0001007387 */ /* 0x0001e20000100800 */
[----:B---3--:R-:W-:-:S05]  /*30dc0*/  F2FP.BF16.F32.PACK_AB R12, R19, R34 ;  /* 0x00000022130c723e */ /* 0x008fca00000010ff */
[----:B------:R-:W-:Y:S04]  /*30dd0*/  STL [R1+0xe8], R12 ;  /* 0x0000e80c01007387 */ /* 0x000fe80000100800 */
[----:B------:R-:W2:Y:S01]  /*30de0*/  LDL.LU R19, [R1+0x2d4] ;  /* 0x0002d40001137983 */ /* 0x000ea20000300800 */
[----:B----4-:R-:W-:-:S05]  /*30df0*/  F2FP.BF16.F32.PACK_AB R3, R35, R38 ;  /* 0x000000262303723e */ /* 0x010fca00000010ff */
[----:B------:R-:W-:Y:S01]  /*30e00*/  STL [R1+0xe4], R3 ;  /* 0x0000e40301007387 */ /* 0x000fe20000100800 */
[----:B0-----:R-:W-:-:S03]  /*30e10*/  F2FP.BF16.F32.PACK_AB R0, R39, R42 ;  /* 0x0000002a2700723e */ /* 0x001fc600000010ff */
[----:B------:R-:W3:Y:S04]  /*30e20*/  LDL.LU R22, [R1+0x44c] ;  /* 0x00044c0001167983 */ /* 0x000ee80000300800 */
[----:B------:R0:W-:Y:S04]  /*30e30*/  STL [R1+0xe0], R0 ;  /* 0x0000e00001007387 */ /* 0x0001e80000100800 */
[----:B------:R-:W3:Y:S04]  /*30e40*/  LDL.LU R23, [R1+0x47c] ;  /* 0x00047c0001177983 */ /* 0x000ee80000300800 */
[----:B------:R-:W4:Y:S04]  /*30e50*/  LDL.LU R54, [R1+0x444] ;  /* 0x0004440001367983 */ /* 0x000f280000300800 */
[----:B------:R-:W4:Y:S01]  /*30e60*/  LDL.LU R55, [R1+0x474] ;  /* 0x0004740001377983 */ /* 0x000f220000300800 */
[----:B0-----:R-:W-:-:S03]  /*30e70*/  F2FP.BF16.F32.PACK_AB R0, R2, R9 ;  /* 0x000000090200723e */ /* 0x001fc600000010ff */
[----:B------:R-:W4:Y:S04]  /*30e80*/  LDL.LU R32, [R1+0x48c] ;  /* 0x00048c0001207983 */ /* 0x000f280000300800 */
[----:B------:R-:W4:Y:S01]  /*30e90*/  LDL.LU R33, [R1+0x45c] ;  /* 0x00045c0001217983 */ /* 0x000f220000300800 */
[----:B------:R-:W-:-:S03]  /*30ea0*/  F2FP.BF16.F32.PACK_AB R3, R11, R8 ;  /* 0x000000080b03723e */ /* 0x000fc600000010ff */
[----:B------:R-:W4:Y:S04]  /*30eb0*/  LDL.LU R34, [R1+0x484] ;  /* 0x0004840001227983 */ /* 0x000f280000300800 */
[----:B------:R-:W4:Y:S01]  /*30ec0*/  LDL.LU R35, [R1+0x454] ;  /* 0x0004540001237983 */ /* 0x000f220000300800 */
[----:B------:R-:W-:-:S03]  /*30ed0*/  F2FP.BF16.F32.PACK_AB R2, R10, R7 ;  /* 0x000000070a02723e */ /* 0x000fc600000010ff */
[----:B------:R-:W4:Y:S04]  /*30ee0*/  LDL.LU R38, [R1+0x2ec] ;  /* 0x0002ec0001267983 */ /* 0x000f280000300800 */
[----:B------:R-:W4:Y:S04]  /*30ef0*/  LDL.LU R39, [R1+0x2e4] ;  /* 0x0002e40001277983 */ /* 0x000f280000300800 */
[----:B------:R-:W4:Y:S04]  /*30f00*/  LDL.LU R42, [R1+0x2d8] ;  /* 0x0002d800012a7983 */ /* 0x000f280000300800 */
[----:B------:R0:W-:Y:S04]  /*30f10*/  STL [R1+0xdc], R0 ;  /* 0x0000dc0001007387 */ /* 0x0001e80000100800 */
[----:B------:R-:W-:Y:S01]  /*30f20*/  STL [R1+0xd8], R3 ;  /* 0x0000d80301007387 */ /* 0x000fe20000100800 */
[----:B0-----:R-:W-:-:S03]  /*30f30*/  F2FP.BF16.F32.PACK_AB R0, R43, R44 ;  /* 0x0000002c2b00723e */ /* 0x001fc600000010ff */
[----:B------:R-:W4:Y:S04]  /*30f40*/  LDL.LU R43, [R1+0x2d0] ;  /* 0x0002d000012b7983 */ /* 0x000f280000300800 */
[----:B------:R0:W-:Y:S04]  /*30f50*/  STL [R1+0xd4], R2 ;  /* 0x0000d40201007387 */ /* 0x0001e80000100800 */
[----:B------:R-:W4:Y:S04]  /*30f60*/  LDL.LU R44, [R1+0x478] ;  /* 0x00047800012c7983 */ /* 0x000f280000300800 */
[----:B------:R1:W-:Y:S01]  /*30f70*/  STL [R1+0xd0], R0 ;  /* 0x0000d00001007387 */ /* 0x0003e20000100800 */
[----:B0-----:R-:W-:-:S02]  /*30f80*/  F2FP.BF16.F32.PACK_AB R2, R5, R4 ;  /* 0x000000040502723e */ /* 0x001fc400000010ff */
[----:B-1----:R-:W-:Y:S02]  /*30f90*/  F2FP.BF16.F32.PACK_AB R0, R45, R47 ;  /* 0x0000002f2d00723e */ /* 0x002fe400000010ff */
[----:B------:R-:W4:Y:S04]  /*30fa0*/  LDL.LU R45, [R1+0x470] ;  /* 0x00047000012d7983 */ /* 0x000f280000300800 */
[----:B------:R0:W-:Y:S04]  /*30fb0*/  STL [R1+0xcc], R2 ;  /* 0x0000cc0201007387 */ /* 0x0001e80000100800 */
[----:B------:R-:W4:Y:S04]  /*30fc0*/  LDL.LU R47, [R1+0x458] ;  /* 0x00045800012f7983 */ /* 0x000f280000300800 */
[----:B------:R1:W-:Y:S01]  /*30fd0*/  STL [R1+0xc8], R0 ;  /* 0x0000c80001007387 */ /* 0x0003e20000100800 */
[----:B0-----:R-:W-:-:S03]  /*30fe0*/  F2FP.BF16.F32.PACK_AB R2, R49, R46 ;  /* 0x0000002e3102723e */ /* 0x001fc600000010ff */
[----:B------:R-:W4:Y:S01]  /*30ff0*/  LDL.LU R46, [R1+0x450] ;  /* 0x00045000012e7983 */ /* 0x000f220000300800 */
[----:B-1----:R-:W-:-:S05]  /*31000*/  F2FP.BF16.F32.PACK_AB R0, R6, R48 ;  /* 0x000000300600723e */ /* 0x002fca00000010ff */
[----:B------:R0:W-:Y:S01]  /*31010*/  STL [R1+0xc4], R0 ;  /* 0x0000c40001007387 */ /* 0x0001e20000100800 */
[----:B------:R-:W-:-:S03]  /*31020*/  F2FP.BF16.F32.PACK_AB R3, R26, R27 ;  /* 0x0000001b1a03723e */ /* 0x000fc600000010ff */
[----:B------:R1:W-:Y:S01]  /*31030*/  STL [R1+0xc0], R2 ;  /* 0x0000c00201007387 */ /* 0x0003e20000100800 */
[----:B0-----:R-:W-:Y:S02]  /*31040*/  F2FP.BF16.F32.PACK_AB R0, R50, R51 ;  /* 0x000000333200723e */ /* 0x001fe400000010ff */
[----:B-1----:R-:W-:-:S03]  /*31050*/  F2FP.BF16.F32.PACK_AB R2, R56, R57 ;  /* 0x000000393802723e */ /* 0x002fc600000010ff */
[----:B------:R0:W-:Y:S04]  /*31060*/  STL [R1+0xbc], R0 ;  /* 0x0000bc0001007387 */ /* 0x0001e80000100800 */
[----:B------:R-:W-:Y:S01]  /*31070*/  STL [R1+0xb8], R3 ;  /* 0x0000b80301007387 */ /* 0x000fe20000100800 */
[----:B0-----:R-:W-:Y:S02]  /*31080*/  F2FP.BF16.F32.PACK_AB R0, R58, R59 ;  /* 0x0000003b3a00723e */ /* 0x001fe400000010ff */
[----:B------:R-:W-:Y:S01]  /*31090*/  F2FP.BF16.F32.PACK_AB R59, R30, R31 ;  /* 0x0000001f1e3b723e */ /* 0x000fe200000010ff */
[----:B------:R-:W-:Y:S04]  /*310a0*/  STL [R1+0xb4], R2 ;  /* 0x0000b40201007387 */ /* 0x000fe80000100800 */
[----:B------:R-:W-:Y:S04]  /*310b0*/  STL [R1+0x1370], R59 ;  /* 0x0013703b01007387 */ /* 0x000fe80000100800 */
[----:B------:R-:W-:Y:S01]  /*310c0*/  STL [R1+0xb0], R0 ;  /* 0x0000b00001007387 */ /* 0x000fe20000100800 */
[----:B--2---:R-:W-:-:S05]  /*310d0*/  F2FP.BF16.F32.PACK_AB R58, R18, R19 ;  /* 0x00000013123a723e */ /* 0x004fca00000010ff */
[----:B------:R-:W-:Y:S01]  /*310e0*/  STL [R1+0x1374], R58 ;  /* 0x0013743a01007387 */ /* 0x000fe20000100800 */
[----:B---3--:R-:W-:Y:S02]  /*310f0*/  F2FP.BF16.F32.PACK_AB R57, R22, R23 ;  /* 0x000000171639723e */ /* 0x008fe400000010ff */
[----:B----4-:R-:W-:-:S03]  /*31100*/  F2FP.BF16.F32.PACK_AB R56, R54, R55 ;  /* 0x000000373638723e */ /* 0x010fc600000010ff */
[----:B------:R-:W-:Y:S01]  /*31110*/  STL [R1+0x1378], R57 ;  /* 0x0013783901007387 */ /* 0x000fe20000100800 */
[----:B------:R-:W-:-:S03]  /*31120*/  F2FP.BF16.F32.PACK_AB R55, R32, R33 ;  /* 0x000000212037723e */ /* 0x000fc600000010ff */
        /* <DEDUP_REMOVED lines=8> */
[----:B------:R-:W-:Y:S04]  /*311b0*/  STL [R1+0x138c], R52 ;  /* 0x00138c3401007387 */ /* 0x000fe80000100800 */
[----:B------:R-:W-:Y:S01]  /*311c0*/  STL [R1+0x1390], R51 ;  /* 0x0013903301007387 */ /* 0x000fe20000100800 */
[----:B------:R-:W-:Y:S02]  /*311d0*/  F2FP.BF16.F32.PACK_AB R50, R14, R43 ;  /* 0x0000002b0e32723e */ /* 0x000fe400000010ff */
[----:B------:R-:W-:-:S03]  /*311e0*/  F2FP.BF16.F32.PACK_AB R49, R41, R44 ;  /* 0x0000002c2931723e */ /* 0x000fc600000010ff */
[----:B------:R-:W-:Y:S04]  /*311f0*/  STL [R1+0x1394], R50 ;  /* 0x0013943201007387 */ /* 0x000fe80000100800 */
[----:B------:R-:W-:Y:S01]  /*31200*/  STL [R1+0x1398], R49 ;  /* 0x0013983101007387 */ /* 0x000fe20000100800 */
[----:B------:R-:W-:Y:S02]  /*31210*/  F2FP.BF16.F32.PACK_AB R48, R40, R45 ;  /* 0x0000002d2830723e */ /* 0x000fe400000010ff */
[----:B------:R-:W-:-:S03]  /*31220*/  F2FP.BF16.F32.PACK_AB R47, R37, R47 ;  /* 0x0000002f252f723e */ /* 0x000fc600000010ff */
[----:B------:R-:W-:Y:S04]  /*31230*/  STL [R1+0x139c], R48 ;  /* 0x00139c3001007387 */ /* 0x000fe80000100800 */
[----:B------:R-:W-:Y:S04]  /*31240*/  STL [R1+0x13a0], R47 ;  /* 0x0013a02f01007387 */ /* 0x000fe80000100800 */
[----:B------:R-:W2:Y:S04]  /*31250*/  LDL.LU R22, [R1+0x2e8] ;  /* 0x0002e80001167983 */ /* 0x000ea80000300800 */
[----:B------:R-:W2:Y:S04]  /*31260*/  LDL.LU R45, [R1+0x468] ;  /* 0x00046800012d7983 */ /* 0x000ea80000300800 */
[----:B------:R-:W3:Y:S04]  /*31270*/  LDL.LU R23, [R1+0x2e0] ;  /* 0x0002e00001177983 */ /* 0x000ee80000300800 */
        /* <DEDUP_REMOVED lines=12> */
[----:B------:R-:W-:-:S03]  /*31340*/  F2FP.BF16.F32.PACK_AB R46, R36, R46 ;  /* 0x0000002e242e723e */ /* 0x000fc600000010ff */
        /* <DEDUP_REMOVED lines=17> */
[----:B------:R-:W-:Y:S01]  /*31460*/  STL [R1+0x13a4], R46 ;  /* 0x0013a42e01007387 */ /* 0x000fe20000100800 */
[----:B--2---:R-:W-:-:S05]  /*31470*/  F2FP.BF16.F32.PACK_AB R45, R22, R45 ;  /* 0x0000002d162d723e */ /* 0x004fca00000010ff */
[----:B------:R-:W-:Y:S04]  /*31480*/  STL [R1+0x13a8], R45 ;  /* 0x0013a82d01007387 */ /* 0x000fe80000100800 */
[----:B------:R-:W2:Y:S01]  /*31490*/  LDL.LU R22, [R1+0x4b8] ;  /* 0x0004b80001167983 */ /* 0x000ea20000300800 */
[----:B---3--:R-:W-:-:S03]  /*314a0*/  F2FP.BF16.F32.PACK_AB R44, R23, R44 ;  /* 0x0000002c172c723e */ /* 0x008fc600000010ff */
[----:B------:R-:W3:Y:S01]  /*314b0*/  LDL.LU R23, [R1+0x4b0] ;  /* 0x0004b00001177983 */ /* 0x000ee20000300800 */
        /* <DEDUP_REMOVED lines=29> */
[----:B--2---:R-:W-:-:S05]  /*31690*/  F2FP.BF16.F32.PACK_AB R29, R22, R29 ;  /* 0x0000001d161d723e */ /* 0x004fca00000010ff */
[----:B------:R0:W-:Y:S04]  /*316a0*/  STL [R1+0x13e8], R29 ;  /* 0x0013e81d01007387 */ /* 0x0001e80000100800 */
[----:B------:R-:W2:Y:S04]  /*316b0*/  LDL.LU R17, [R1+0x4ac] ;  /* 0x0004ac0001117983 */ /* 0x000ea80000300800 */
[----:B------:R-:W2:Y:S01]  /*316c0*/  LDL.LU R27, [R1+0x37c] ;  /* 0x00037c00011b7983 */ /* 0x000ea20000300800 */
[----:B---3--:R-:W-:-:S03]  /*316d0*/  F2FP.BF16.F32.PACK_AB R28, R23, R28 ;  /* 0x0000001c171c723e */ /* 0x008fc600000010ff */
[----:B------:R-:W3:Y:S04]  /*316e0*/  LDL.LU R16, [R1+0x4a4] ;  /* 0x0004a40001107983 */ /* 0x000ee80000300800 */
[----:B------:R-:W3:Y:S04]  /*316f0*/  LDL.LU R26, [R1+0x374] ;  /* 0x00037400011a7983 */ /* 0x000ee80000300800 */
        /* <DEDUP_REMOVED lines=52> */
[----:B------:R0:W-:Y:S04]  /*31a40*/  STL [R1+0x13ec], R28 ;  /* 0x0013ec1c01007387 */ /* 0x0001e80000100800 */
[----:B0-----:R-:W4:Y:S01]  /*31a50*/  LDL.LU R28, [R1+0x4e4] ;  /* 0x0004e400011c7983 */ /* 0x001f220000300800 */
[----:B--2---:R-:W-:-:S03]  /*31a60*/  F2FP.BF16.F32.PACK_AB R27, R17, R27 ;  /* 0x0000001b111b723e */ /* 0x004fc600000010ff */
[----:B------:R-:W2:Y:S04]  /*31a70*/  LDL.LU R17, [R1+0x1428] ;  /* 0x0014280001117983 */ /* 0x000ea80000300800 */
[----:B------:R0:W-:Y:S04]  /*31a80*/  STL [R1+0x13f0], R27 ;  /* 0x0013f01b01007387 */ /* 0x0001e80000100800 */
[----:B0-----:R-:W2:Y:S01]  /*31a90*/  LDL.LU R27, [R1+0x4ec] ;  /* 0x0004ec00011b7983 */ /* 0x001ea20000300800 */
[----:B---3--:R-:W-:Y:S02]  /*31aa0*/  F2FP.BF16.F32.PACK_AB R26, R16, R26 ;  /* 0x0000001a101a723e */ /* 0x008fe400000010ff */
[----:B----4-:R-:W-:Y:S01]  /*31ab0*/  F2FP.BF16.F32.PACK_AB R23, R29, R23 ;  /* 0x000000171d17723e */ /* 0x010fe200000010ff */
[----:B------:R-:W3:Y:S01]  /*31ac0*/  LDL.LU R16, [R1+0x1424] ;  /* 0x0014240001107983 */ /* 0x000ee20000300800 */
[----:B------:R-:W-:-:S03]  /*31ad0*/  F2FP.BF16.F32.PACK_AB R22, R30, R22 ;  /* 0x000000161e16723e */ /* 0x000fc600000010ff */
[----:B------:R-:W-:Y:S01]  /*31ae0*/  STL [R1+0x13f4], R26 ;  /* 0x0013f41a01007387 */ /* 0x000fe20000100800 */
[----:B------:R-:W-:Y:S02]  /*31af0*/  F2FP.BF16.F32.PACK_AB R21, R31, R21 ;  /* 0x000000151f15723e */ /* 0x000fe400000010ff */
[----:B------:R-:W-:Y:S02]  /*31b00*/  F2FP.BF16.F32.PACK_AB R20, R32, R20 ;  /* 0x000000142014723e */ /* 0x000fe400000010ff */
[----:B------:R-:W-:Y:S02]  /*31b10*/  F2FP.BF16.F32.PACK_AB R19, R33, R19 ;  /* 0x000000132113723e */ /* 0x000fe400000010ff */
[----:B------:R-:W-:Y:S02]  /*31b20*/  F2FP.BF16.F32.PACK_AB R18, R34, R18 ;  /* 0x000000122212723e */ /* 0x000fe400000010ff */
[----:B------:R-:W-:Y:S02]  /*31b30*/  F2FP.BF16.F32.PACK_AB R24, R28, R24 ;  /* 0x000000181c18723e */ /* 0x000fe400000010ff */
[----:B--2---:R-:W-:-:S02]  /*31b40*/  F2FP.BF16.F32.PACK_AB R17, R35, R17 ;  /* 0x000000112311723e */ /* 0x004fc400000010ff */
[----:B------:R-:W-:-:S05]  /*31b50*/  F2FP.BF16.F32.PACK_AB R25, R27, R25 ;  /* 0x000000191b19723e */ /* 0x000fca00000010ff */
        /* <DEDUP_REMOVED lines=8> */
[----:B------:R1:W-:Y:S01]  /*31be0*/  STL [R1+0x1420], R17 ;  /* 0x0014201101007387 */ /* 0x0003e20000100800 */
[----:B0-----:R-:W-:-:S02]  /*31bf0*/  F2FP.BF16.F32.PACK_AB R19, R39, R40 ;  /* 0x000000282713723e */ /* 0x001fc400000010ff */
[----:B-1----:R-:W-:Y:S02]  /*31c00*/  F2FP.BF16.F32.PACK_AB R17, R37, R38 ;  /* 0x000000262511723e */ /* 0x002fe400000010ff */
[----:B------:R-:W-:-:S03]  /*31c10*/  F2FP.BF16.F32.PACK_AB R18, R41, R42 ;  /* 0x0000002a2912723e */ /* 0x000fc600000010ff */
[----:B------:R0:W-:Y:S04]  /*31c20*/  STL [R1+0x5c], R17 ;  /* 0x00005c1101007387 */ /* 0x0001e80000100800 */
[----:B------:R1:W-:Y:S01]  /*31c30*/  STL [R1+0x58], R19 ;  /* 0x0000581301007387 */ /* 0x0003e20000100800 */
[----:B0-----:R-:W-:-:S03]  /*31c40*/  F2FP.BF16.F32.PACK_AB R17, R43, R44 ;  /* 0x0000002c2b11723e */ /* 0x001fc600000010ff */
[----:B------:R0:W-:Y:S01]  /*31c50*/  STL [R1+0x54], R18 ;  /* 0x0000541201007387 */ /* 0x0001e20000100800 */
[----:B-1----:R-:W-:-:S03]  /*31c60*/  F2FP.BF16.F32.PACK_AB R19, R45, R46 ;  /* 0x0000002e2d13723e */ /* 0x002fc600000010ff */
[----:B------:R1:W-:Y:S01]  /*31c70*/  STL [R1+0x50], R17 ;  /* 0x0000501101007387 */ /* 0x0003e20000100800 */
[----:B0-----:R-:W-:-:S03]  /*31c80*/  F2FP.BF16.F32.PACK_AB R18, R47, R48 ;  /* 0x000000302f12723e */ /* 0x001fc600000010ff */
[----:B------:R0:W-:Y:S01]  /*31c90*/  STL [R1+0x6c], R19 ;  /* 0x00006c1301007387 */ /* 0x0001e20000100800 */
[----:B-1----:R-:W-:-:S03]  /*31ca0*/  F2FP.BF16.F32.PACK_AB R17, R49, R50 ;  /* 0x000000323111723e */ /* 0x002fc600000010ff */
[----:B------:R1:W-:Y:S04]  /*31cb0*/  STL [R1+0x68], R18 ;  /* 0x0000681201007387 */ /* 0x0003e80000100800 */
[----:B------:R2:W-:Y:S01]  /*31cc0*/  STL [R1+0x64], R17 ;  /* 0x0000641101007387 */ /* 0x0005e20000100800 */
[----:B0-----:R-:W-:Y:S02]  /*31cd0*/  F2FP.BF16.F32.PACK_AB R19, R51, R52 ;  /* 0x000000343313723e */ /* 0x001fe400000010ff */
[----:B-1----:R-:W-:-:S03]  /*31ce0*/  F2FP.BF16.F32.PACK_AB R18, R53, R54 ;  /* 0x000000363512723e */ /* 0x002fc600000010ff */
[----:B------:R0:W-:Y:S01]  /*31cf0*/  STL [R1+0x60], R19 ;  /* 0x0000601301007387 */ /* 0x0001e20000100800 */
[----:B--2---:R-:W-:-:S03]  /*31d00*/  F2FP.BF16.F32.PACK_AB R17, R55, R56 ;  /* 0x000000383711723e */ /* 0x004fc600000010ff */
[----:B------:R1:W-:Y:S04]  /*31d10*/  STL [R1+0x7c], R18 ;  /* 0x00007c1201007387 */ /* 0x0003e80000100800 */
[----:B------:R2:W-:Y:S01]  /*31d20*/  STL [R1+0x78], R17 ;  /* 0x0000781101007387 */ /* 0x0005e20000100800 */
[----:B0-----:R-:W-:Y:S02]  /*31d30*/  F2FP.BF16.F32.PACK_AB R19, R57, R58 ;  /* 0x0000003a3913723e */ /* 0x001fe400000010ff */
[----:B-1----:R-:W-:-:S03]  /*31d40*/  F2FP.BF16.F32.PACK_AB R18, R59, R61 ;  /* 0x0000003d3b12723e */ /* 0x002fc600000010ff */
[----:B------:R-:W-:Y:S01]  /*31d50*/  STL [R1+0x74], R19 ;  /* 0x0000741301007387 */ /* 0x000fe20000100800 */
[----:B--2---:R-:W-:Y:S02]  /*31d60*/  F2FP.BF16.F32.PACK_AB R17, R60, R12 ;  /* 0x0000000c3c11723e */ /* 0x004fe400000010ff */
[----:B------:R-:W-:Y:S02]  /*31d70*/  F2FP.BF16.F32.PACK_AB R12, R13, R3 ;  /* 0x000000030d0c723e */ /* 0x000fe400000010ff */
[----:B------:R-:W-:Y:S01]  /*31d80*/  F2FP.BF16.F32.PACK_AB R3, R0, R2 ;  /* 0x000000020003723e */ /* 0x000fe200000010ff */
[----:B------:R-:W-:Y:S01]  /*31d90*/  STL [R1+0x70], R18 ;  /* 0x0000701201007387 */ /* 0x000fe20000100800 */
[----:B------:R-:W-:Y:S02]  /*31da0*/  F2FP.BF16.F32.PACK_AB R2, R9, R11 ;  /* 0x0000000b0902723e */ /* 0x000fe400000010ff */
[----:B------:R-:W-:Y:S01]  /*31db0*/  F2FP.BF16.F32.PACK_AB R0, R8, R10 ;  /* 0x0000000a0800723e */ /* 0x000fe200000010ff */
[----:B------:R-:W-:Y:S04]  /*31dc0*/  STL [R1+0x8c], R17 ;  /* 0x00008c1101007387 */ /* 0x000fe80000100800 */
[----:B------:R-:W-:Y:S04]  /*31dd0*/  STL [R1+0x88], R12 ;  /* 0x0000880c01007387 */ /* 0x000fe80000100800 */
[----:B------:R0:W-:Y:S04]  /*31de0*/  STL [R1+0x84], R3 ;  /* 0x0000840301007387 */ /* 0x0001e80000100800 */
[----:B------:R1:W-:Y:S01]  /*31df0*/  STL [R1+0x80], R2 ;  /* 0x0000800201007387 */ /* 0x0003e20000100800 */
[----:B0-----:R-:W-:-:S03]  /*31e00*/  F2FP.BF16.F32.PACK_AB R3, R7, R5 ;  /* 0x000000050703723e */ /* 0x001fc600000010ff */
[----:B------:R0:W-:Y:S01]  /*31e10*/  STL [R1+0x9c], R0 ;  /* 0x00009c0001007387 */ /* 0x0001e20000100800 */
[----:B-1----:R-:W-:-:S03]  /*31e20*/  F2FP.BF16.F32.PACK_AB R2, R4, R6 ;  /* 0x000000060402723e */ /* 0x002fc600000010ff */
[----:B------:R1:W-:Y:S04]  /*31e30*/  STL [R1+0x98], R3 ;  /* 0x0000980301007387 */ /* 0x0003e80000100800 */
[----:B------:R-:W2:Y:S01]  /*31e40*/  LDL.LU R17, [R1+0x5fc] ;  /* 0x0005fc0001117983 */ /* 0x000ea20000300800 */
[----:B0-----:R-:W-:-:S03]  /*31e50*/  F2FP.BF16.F32.PACK_AB R0, R14, R15 ;  /* 0x0000000f0e00723e */ /* 0x001fc600000010ff */
[----:B------:R-:W-:Y:S04]  /*31e60*/  STL [R1+0x94], R2 ;  /* 0x0000940201007387 */ /* 0x000fe80000100800 */
[----:B------:R-:W2:Y:S04]  /*31e70*/  LDL.LU R15, [R1+0x64c] ;  /* 0x00064c00010f7983 */ /* 0x000ea80000300800 */
        /* <DEDUP_REMOVED lines=26> */
[----:B---3--:R-:W-:-:S03]  /*32020*/  F2FP.BF16.F32.PACK_AB R16, R36, R16 ;  /* 0x000000102410723e */ /* 0x008fc600000010ff */
        /* <DEDUP_REMOVED lines=30> */
[----:B-1----:R-:W3:Y:S04]  /*32210*/  LDL.LU R3, [R1+0x6e0] ;  /* 0x0006e00001037983 */ /* 0x002ee80000300800 */
[----:B0-----:R-:W3:Y:S04]  /*32220*/  LDL.LU R0, [R1+0x6d8] ;  /* 0x0006d80001007983 */ /* 0x001ee80000300800 */
[----:B------:R-:W3:Y:S01]  /*32230*/  LDL.LU R2, [R1+0x678] ;  /* 0x0006780001027983 */ /* 0x000ee20000300800 */
[----:B--2---:R-:W-:-:S03]  /*32240*/  F2FP.BF16.F32.PACK_AB R15, R17, R15 ;  /* 0x0000000f110f723e */ /* 0x004fc600000010ff */
[----:B------:R0:W5:Y:S01]  /*32250*/  LDL.LU R17, [R1+0x1420] ;  /* 0x0014200001117983 */ /* 0x0001620000300800 */
[----:B----4-:R-:W-:-:S03]  /*32260*/  F2FP.BF16.F32.PACK_AB R14, R13, R14 ;  /* 0x0000000e0d0e723e */ /* 0x010fc600000010ff */
[----:B------:R-:W2:Y:S02]  /*32270*/  LDL.LU R13, [R1+0x141c] ;  /* 0x00141c00010d7983 */ /* 0x000ea40000300800 */
[----:B--2---:R-:W-:Y:S02]  /*32280*/  F2FP.BF16.F32.PACK_AB R13, R12, R13 ;  /* 0x0000000d0c0d723e */ /* 0x004fe400000010ff */
[----:B------:R-:W2:Y:S01]  /*32290*/  LDL.LU R12, [R1+0x1418] ;  /* 0x00141800010c7983 */ /* 0x000ea20000300800 */
[----:B------:R-:W-:Y:S02]  /*322a0*/  F2FP.BF16.F32.PACK_AB R11, R19, R11 ;  /* 0x0000000b130b723e */ /* 0x000fe400000010ff */
[----:B------:R-:W-:Y:S02]  /*322b0*/  F2FP.BF16.F32.PACK_AB R10, R20, R10 ;  /* 0x0000000a140a723e */ /* 0x000fe400000010ff */
[----:B------:R-:W-:Y:S02]  /*322c0*/  F2FP.BF16.F32.PACK_AB R9, R21, R9 ;  /* 0x000000091509723e */ /* 0x000fe400000010ff */
[----:B------:R-:W-:-:S02]  /*322d0*/  F2FP.BF16.F32.PACK_AB R8, R22, R8 ;  /* 0x000000081608723e */ /* 0x000fc400000010ff */
[----:B------:R-:W-:Y:S02]  /*322e0*/  F2FP.BF16.F32.PACK_AB R7, R23, R7 ;  /* 0x000000071707723e */ /* 0x000fe400000010ff */
[----:B------:R-:W-:Y:S02]  /*322f0*/  F2FP.BF16.F32.PACK_AB R6, R24, R6 ;  /* 0x000000061806723e */ /* 0x000fe400000010ff */
[----:B------:R-:W-:Y:S02]  /*32300*/  F2FP.BF16.F32.PACK_AB R28, R27, R28 ;  /* 0x0000001c1b1c723e */ /* 0x000fe400000010ff */
[----:B------:R-:W-:Y:S02]  /*32310*/  F2FP.BF16.F32.PACK_AB R5, R25, R5 ;  /* 0x000000051905723e */ /* 0x000fe400000010ff */
[----:B------:R-:W-:Y:S02]  /*32320*/  F2FP.BF16.F32.PACK_AB R4, R26, R4 ;  /* 0x000000041a04723e */ /* 0x000fe400000010ff */
[----:B------:R-:W-:-:S02]  /*32330*/  F2FP.BF16.F32.PACK_AB R30, R29, R30 ;  /* 0x0000001e1d1e723e */ /* 0x000fc400000010ff */
[----:B---3--:R-:W-:Y:S02]  /*32340*/  F2FP.BF16.F32.PACK_AB R32, R31, R32 ;  /* 0x000000201f20723e */ /* 0x008fe400000010ff */
[----:B------:R-:W-:Y:S02]  /*32350*/  F2FP.BF16.F32.PACK_AB R34, R33, R34 ;  /* 0x000000222122723e */ /* 0x000fe400000010ff */
        /* <DEDUP_REMOVED lines=14> */
[----:B--2---:R-:W-:Y:S02]  /*32440*/  F2FP.BF16.F32.PACK_AB R12, R18, R12 ;  /* 0x0000000c120c723e */ /* 0x004fe400000010ff */
[----:B------:R0:W5:Y:S04]  /*32450*/  LDL.LU R18, [R1+0x1414] ;  /* 0x0014140001127983 */ /* 0x0001680000300800 */
        /* <DEDUP_REMOVED lines=9> */
[----:B------:R1:W-:Y:S04]  /*324f0*/  STL [R1+0xc], R28 ;  /* 0x00000c1c01007387 */ /* 0x0003e80000100800 */
[----:B-1----:R0:W5:Y:S04]  /*32500*/  LDL.LU R28, [R1+0x13ec] ;  /* 0x0013ec00011c7983 */ /* 0x0021680000300800 */
[----:B------:R0:W5:Y:S04]  /*32510*/  LDL.LU R29, [R1+0x13e8] ;  /* 0x0013e800011d7983 */ /* 0x0001680000300800 */
[----:B------:R1:W-:Y:S04]  /*32520*/  STL [R1+0x8], R30 ;  /* 0x0000081e01007387 */ /* 0x0003e80000100800 */
[----:B-1----:R0:W5:Y:S04]  /*32530*/  LDL.LU R30, [R1+0x13e4] ;  /* 0x0013e400011e7983 */ /* 0x0021680000300800 */
[----:B------:R0:W5:Y:S04]  /*32540*/  LDL.LU R31, [R1+0x13e0] ;  /* 0x0013e000011f7983 */ /* 0x0001680000300800 */
[----:B------:R1:W-:Y:S04]  /*32550*/  STL [R1+0x4], R32 ;  /* 0x0000042001007387 */ /* 0x0003e80000100800 */
[----:B-1----:R0:W5:Y:S04]  /*32560*/  LDL.LU R32, [R1+0x13dc] ;  /* 0x0013dc0001207983 */ /* 0x0021680000300800 */
[----:B------:R0:W5:Y:S04]  /*32570*/  LDL.LU R33, [R1+0x13d8] ;  /* 0x0013d80001217983 */ /* 0x0001680000300800 */
[----:B------:R1:W-:Y:S04]  /*32580*/  STL [R1], R34 ;  /* 0x0000002201007387 */ /* 0x0003e80000100800 */
        /* <DEDUP_REMOVED lines=39> */
[----:B-1----:R-:W2:Y:S04]  /*32800*/  LDL.LU R60, [R1+0x136c] ;  /* 0x00136c00013c7983 */ /* 0x002ea80000300800 */
[----:B------:R-:W2:Y:S01]  /*32810*/  LDL.LU R61, [R1+0x1368] ;  /* 0x00136800013d7983 */ /* 0x000ea20000300800 */
[----:B------:R-:W-:-:S03]  /*32820*/  F2FP.BF16.F32.PACK_AB R2, R0, R2 ;  /* 0x000000020002723e */ /* 0x000fc600000010ff */
[----:B------:R0:W-:Y:S01]  /*32830*/  STL [R1+0x48], R3 ;  /* 0x0000480301007387 */ /* 0x0001e20000100800 */
[----:B--2---:R-:W-:-:S05]  /*32840*/  F2FP.BF16.F32.PACK_AB R0, R61, R60 ;  /* 0x0000003c3d00723e */ /* 0x004fca00000010ff */
[----:B------:R0:W-:Y:S04]  /*32850*/  STL [R1+0x40], R0 ;  /* 0x0000400001007387 */ /* 0x0001e80000100800 */
[----:B------:R0:W-:Y:S02]  /*32860*/  STL [R1+0x44], R2 ;  /* 0x0000440201007387 */ /* 0x0001e40000100800 */
.L_x_0:
[----:B-----5:R-:W-:Y:S01]  /*32870*/  STL.64 [R1+0x1420], R42 ;  /* 0x0014202a01007387 */ /* 0x020fe20000100a00 */
[----:B------:R-:W2:Y:S01]  /*32880*/  S2UR UR20, SR_CgaCtaId ;  /* 0x00000000001479c3 */ /* 0x000ea20000008800 */
[----:B------:R-:W3:Y:S02]  /*32890*/  LDCU.64 UR44, c[0x0][0x398] ;  /* 0x00007300ff2c77ac */ /* 0x000ee40008000a00 */
[----:B------:R-:W-:Y:S01]  /*328a0*/  STL.64 [R1+0x1418], R40 ;  /* 0x0014182801007387 */ /* 0x000fe20000100a00 */
[----:B------:R-:W-:Y:S01]  /*328b0*/  UMOV UR19, 0x400 ;  /* 0x0000040000137882 */ /* 0x000fe20000000000 */
[----:B------:R-:W4:Y:S02]  /*328c0*/  LDCU.128 UR24, c[0x0][0x390] ;  /* 0x00007200ff1877ac */ /* 0x000f240008000c00 */
[----:B------:R-:W-:Y:S01]  /*328d0*/  STL.64 [R1+0x1410], R46 ;  /* 0x0014102e01007387 */ /* 0x000fe20000100a00 */
[----:B------:R-:W0:Y:S03]  /*328e0*/  LDCU UR21, c[0x0][0x39c] ;  /* 0x00007380ff1577ac */ /* 0x000e260008000800 */
[----:B------:R-:W-:Y:S01]  /*328f0*/  STL.64 [R1+0x1408], R44 ;  /* 0x0014082c01007387 */ /* 0x000fe20000100a00 */
[----:B------:R-:W1:Y:S03]  /*32900*/  LDCU.64 UR40, c[0x0][0x398] ;  /* 0x00007300ff2877ac */ /* 0x000e660008000a00 */
[----:B------:R-:W-:Y:S01]  /*32910*/  STL.64 [R1+0x1400], R50 ;  /* 0x0014003201007387 */ /* 0x000fe20000100a00 */
[----:B------:R-:W0:Y:S03]  /*32920*/  LDCU.64 UR46, c[0x0][0x398] ;  /* 0x00007300ff2e77ac */ /* 0x000e260008000a00 */
[----:B------:R1:W-:Y:S01]  /*32930*/  STL.64 [R1+0x13f8], R48 ;  /* 0x0013f83001007387 */ /* 0x0003e20000100a00 */
[----:B------:R-:W0:Y:S02]  /*32940*/  LDCU UR4, c[0x0][0x3b8] ;  /* 0x00007700ff0477ac */ /* 0x000e240008000800 */
[----:B0-----:R-:W0:Y:S01]  /*32950*/  S2R R3, SR_TID.X ;  /* 0x0000000000037919 */ /* 0x001e220000002100 */
[----:B------:R-:W0:Y:S01]  /*32960*/  LDCU.64 UR42, c[0x0][0x398] ;  /* 0x00007300ff2a77ac */ /* 0x000e220008000a00 */
[----:B------:R-:W0:Y:S01]  /*32970*/  LDCU.64 UR34, c[0x0][0x398] ;  /* 0x00007300ff2277ac */ /* 0x000e220008000a00 */
[----:B-1----:R-:W3:Y:S01]  /*32980*/  LDL.LU R48, [R1] ;  /* 0x0000000001307983 */ /* 0x002ee20000300800 */
[----:B------:R-:W1:Y:S03]  /*32990*/  LDCU.64 UR36, c[0x0][0x398] ;  /* 0x00007300ff2477ac */ /* 0x000e660008000a00 */
[----:B------:R-:W3:Y:S01]  /*329a0*/  LDL.LU R49, [R1+0x4] ;  /* 0x0000040001317983 */ /* 0x000ee20000300800 */
[----:B------:R-:W0:Y:S03]  /*329b0*/  LDCU.64 UR32, c[0x0][0x398] ;  /* 0x00007300ff2077ac */ /* 0x000e260008000a00 */
[----:B------:R-:W3:Y:S01]  /*329c0*/  LDL.LU R50, [R1+0x8] ;  /* 0x0000080001327983 */ /* 0x000ee20000300800 */
[----:B------:R-:W0:Y:S03]  /*329d0*/  LDCU.64 UR48, c[0x0][0x398] ;  /* 0x00007300ff3077ac */ /* 0x000e260008000a00 */
[----:B------:R-:W3:Y:S01]  /*329e0*/  LDL.LU R51, [R1+0xc] ;  /* 0x00000c0001337983 */ /* 0x000ee20000300800 */
[----:B------:R-:W0:Y:S03]  /*329f0*/  LDCU.64 UR50, c[0x0][0x398] ;  /* 0x00007300ff3277ac */ /* 0x000e260008000a00 */
[----:B------:R-:W-:Y:S01]  /*32a00*/  STL.64 [R1+0x13f0], R54 ;  /* 0x0013f03601007387 */ /* 0x000fe20000100a00 */
[----:B------:R-:W0:Y:S03]  /*32a10*/  LDCU.64 UR52, c[0x0][0x398] ;  /* 0x00007300ff3477ac */ /* 0x000e260008000a00 */
[----:B------:R1:W-:Y:S01]  /*32a20*/  STL.64 [R1+0x13e8], R52 ;  /* 0x0013e83401007387 */ /* 0x0003e20000100a00 */
[----:B------:R-:W0:Y:S01]  /*32a30*/  LDCU UR77, c[0x0][0x398] ;  /* 0x00007300ff4d77ac */ /* 0x000e220008000800 */
[----:B------:R-:W0:Y:S01]  /*32a40*/  LDCU UR76, c[0x0][0x398] ;  /* 0x00007300ff4c77ac */ /* 0x000e220008000800 */
[----:B------:R-:W0:Y:S01]  /*32a50*/  LDCU UR75, c[0x0][0x398] ;  /* 0x00007300ff4b77ac */ /* 0x000e220008000800 */
[----:B-1----:R-:W3:Y:S01]  /*32a60*/  LDL.LU R52, [R1+0x10] ;  /* 0x0000100001347983 */ /* 0x002ee20000300800 */
[----:B------:R-:W1:Y:S03]  /*32a70*/  LDCU UR74, c[0x0][0x398] ;  /* 0x00007300ff4a77ac */ /* 0x000e660008000800 */
[----:B------:R-:W3:Y:S01]  /*32a80*/  LDL.LU R53, [R1+0x14] ;  /* 0x0000140001357983 */ /* 0x000ee20000300800 */
[----:B------:R-:W0:Y:S03]  /*32a90*/  LDCU UR73, c[0x0][0x398] ;  /* 0x00007300ff4977ac */ /* 0x000e260008000800 */
[----:B------:R-:W3:Y:S01]  /*32aa0*/  LDL.LU R54, [R1+0x18] ;  /* 0x0000180001367983 */ /* 0x000ee20000300800 */
[----:B------:R-:W0:Y:S03]  /*32ab0*/  LDCU UR13, c[0x0][0x398] ;  /* 0x00007300ff0d77ac */ /* 0x000e260008000800 */
[----:B------:R-:W3:Y:S01]  /*32ac0*/  LDL.LU R55, [R1+0x1c] ;  /* 0x00001c0001377983 */ /* 0x000ee20000300800 */
[----:B------:R-:W0:Y:S03]  /*32ad0*/  LDCU UR5, c[0x0][0x398] ;  /* 0x00007300ff0577ac */ /* 0x000e260008000800 */
[----:B------:R-:W-:Y:S01]  /*32ae0*/  STL.64 [R1+0x13e0], R58 ;  /* 0x0013e03a01007387 */ /* 0x000fe20000100a00 */
[----:B------:R-:W0:Y:S03]  /*32af0*/  LDCU UR11, c[0x0][0x398] ;  /* 0x00007300ff0b77ac */ /* 0x000e260008000800 */
        /* <DEDUP_REMOVED lines=21> */
[----:B------:R-:W1:Y:S03]  /*32c50*/  LDCU UR55, c[0x0][0x39c] ;  /* 0x00007380ff3777ac */ /* 0x000e660008000800 */
[----:B------:R-:W3:Y:S01]  /*32c60*/  LDL.LU R41, [R1+0x44] ;  /* 0x0000440001297983 */ /* 0x000ee20000300800 */
[----:B------:R-:W1:Y:S03]  /*32c70*/  LDCU UR28, c[0x0][0x398] ;  /* 0x00007300ff1c77ac */ /* 0x000e660008000800 */
[----:B------:R-:W3:Y:S01]  /*32c80*/  LDL.LU R42, [R1+0x48] ;  /* 0x00004800012a7983 */ /* 0x000ee20000300800 */
[----:B------:R-:W1:Y:S03]  /*32c90*/  LDCU UR30, c[0x0][0x398] ;  /* 0x00007300ff1e77ac */ /* 0x000e660008000800 */
[----:B------:R-:W3:Y:S01]  /*32ca0*/  LDL.LU R43, [R1+0x4c] ;  /* 0x00004c00012b7983 */ /* 0x000ee20000300800 */
[----:B------:R-:W1:Y:S03]  /*32cb0*/  LDCU UR31, c[0x0][0x398] ;  /* 0x00007300ff1f77ac */ /* 0x000e660008000800 */
[----:B------:R-:W3:Y:S01]  /*32cc0*/  LDL R2, [R1+0x710] ;  /* 0x0007100001027983 */ /* 0x000ee20000100800 */
[----:B0-----:R-:W-:Y:S01]  /*32cd0*/  LOP3.LUT R60, R3, 0x1f, RZ, 0xc0, !PT ;  /* 0x0000001f033c7812 */ /* 0x001fe200078ec0ff */
[----:B--2---:R-:W-:Y:S01]  /*32ce0*/  ULEA UR20, UR20, UR19, 0x18 ;  /* 0x0000001314147291 */ /* 0x004fe2000f8ec0ff */
[----:B------:R-:W0:Y:S01]  /*32cf0*/  LDCU UR19, c[0x0][0x398] ;  /* 0x00007300ff1377ac */ /* 0x000e220008000800 */
[----:B------:R-:W2:Y:S01]  /*32d00*/  LDCU UR54, c[0x0][0x398] ;  /* 0x00007300ff3677ac */ /* 0x000ea20008000800 */
[----:B------:R-:W0:Y:S01]  /*32d10*/  LDCU UR60, c[0x0][0x39c] ;  /* 0x00007380ff3c77ac */ /* 0x000e220008000800 */
        /* <DEDUP_REMOVED lines=19> */
[----:B------:R-:W-:Y:S01]  /*32e50*/  BAR.SYNC.DEFER_BLOCKING 0x0 ;  /* 0x0000000000007b1d */ /* 0x000fe20000010000 */
[----:B---3--:R-:W-:-:S02]  /*32e60*/  VIADD R0, R2, 0x3f ;  /* 0x0000003f02007836 */ /* 0x008fc40000000000 */
[C---:B------:R-:W-:Y:S02]  /*32e70*/  VIADD R3, R2.reuse, 0x1 ;  /* 0x0000000102037836 */ /* 0x040fe40000000000 */
[----:B------:R-:W-:Y:S01]  /*32e80*/  VIADD R2, R2, 0x2 ;  /* 0x0000000202027836 */ /* 0x000fe20000000000 */
[----:B------:R-:W-:Y:S01]  /*32e90*/  ISETP.GE.AND P0, PT, R0, UR45, PT ;  /* 0x0000002d00007c0c */ /* 0x000fe2000bf06270 */
[----:B------:R-:W3:Y:S01]  /*32ea0*/  LDCU UR45, c[0x0][0x398] ;  /* 0x00007300ff2d77ac */ /* 0x000ee20008000800 */
[----:B------:R-:W-:Y:S02]  /*32eb0*/  LEA R0, R60, UR20, 0x4 ;  /* 0x000000143c007c11 */ /* 0x000fe4000f8e20ff */
[----:B------:R-:W-:Y:S01]  /*32ec0*/  ISETP.GE.AND P3, PT, R2, UR21, PT ;  /* 0x0000001502007c0c */ /* 0x000fe2000bf66270 */
[----:B------:R-:W0:Y:S01]  /*32ed0*/  LDCU UR20, c[0x0][0x39c] ;  /* 0x00007380ff1477ac */ /* 0x000e220008000800 */
[----:B------:R-:W-:Y:S01]  /*32ee0*/  ISETP.GE.AND P2, PT, R3, UR47, PT ;  /* 0x0000002f03007c0c */ /* 0x000fe2000bf46270 */
[----:B------:R-:W-:Y:S01]  /*32ef0*/  STSM.16.M88.4 [R0], R40 ;  /* 0x0000002800007844 */ /* 0x000fe20000000200 */
[----:B------:R-:W-:-:S03]  /*32f00*/  NOP ;  /* 0x0000000000007918 */ /* 0x000fc60000000000 */
[----:B------:R-:W0:Y:S01]  /*32f10*/  LDS.128 R40, [R0] ;  /* 0x0000000000287984 */ /* 0x000e220000000c00 */
[----:B------:R-:W-:-:S03]  /*32f20*/  NOP ;  /* 0x0000000000007918 */ /* 0x000fc60000000000 */
[----:B------:R-:W-:Y:S01]  /*32f30*/  STSM.16.M88.4 [R0], R44 ;  /* 0x0000002c00007844 */ /* 0x000fe20000000200 */
[----:B------:R-:W-:-:S03]  /*32f40*/  NOP ;  /* 0x0000000000007918 */ /* 0x000fc60000000000 */
[----:B------:R-:W1:Y:S01]  /*32f50*/  LDS.128 R44, [R0] ;  /* 0x00000000002c7984 */ /* 0x000e620000000c00 */
        /* <DEDUP_REMOVED lines=11> */
[----:B------:R-:W2:Y:S01]  /*33010*/  LDS.128 R48, [R0] ;  /* 0x0000000000307984 */ /* 0x000ea20000000c00 */
[----:B------:R-:W-:-:S03]  /*33020*/  NOP ;  /* 0x0000000000007918 */ /* 0x000fc60000000000 */
[----:B------:R-:W-:Y:S01]  /*33030*/  STSM.16.M88.4 [R0], R4 ;  /* 0x0000000400007844 */ /* 0x000fe20000000200 */
[----:B------:R-:W-:-:S03]  /*33040*/  NOP ;  /* 0x0000000000007918 */ /* 0x000fc60000000000 */
[----:B------:R-:W2:Y:S01]  /*33050*/  LDS.128 R4, [R0] ;  /* 0x0000000000047984 */ /* 0x000ea20000000c00 */
[----:B0-----:R-:W-:Y:S01]  /*33060*/  IMAD.MOV.U32 R60, RZ, RZ, R40 ;  /* 0x000000ffff3c7224 */ /* 0x001fe200078e0028 */
[----:B------:R-:W-:Y:S02]  /*33070*/  NOP ;  /* 0x0000000000007918 */ /* 0x000fe40000000000 */
[----:B------:R-:W-:Y:S01]  /*33080*/  STL [R1+0xa4], R41 ;  /* 0x0000a42901007387 */ /* 0x000fe20000100800 */
[----:B------:R-:W0:Y:S03]  /*33090*/  LDCU UR21, c[0x0][0x398] ;  /* 0x00007300ff1577ac */ /* 0x000e260008000800 */
[----:B------:R3:W-:Y:S04]  /*330a0*/  STL.64 [R1+0xa8], R42 ;  /* 0x0000a82a01007387 */ /* 0x0007e80000100a00 */
[----:B---3--:R-:W3:Y:S04]  /*330b0*/  LDL.LU.64 R42, [R1+0x1420] ;  /* 0x00142000012a7983 */ /* 0x008ee80000300a00 */
[----:B------:R-:W3:Y:S04]  /*330c0*/  LDL.LU.64 R40, [R1+0x1418] ;  /* 0x0014180001287983 */ /* 0x000ee80000300a00 */
[----:B-1----:R-:W-:Y:S04]  /*330d0*/  STL.64 [R1+0x40], R44 ;  /* 0x0000402c01007387 */ /* 0x002fe80000100a00 */
[----:B------:R1:W-:Y:S04]  /*330e0*/  STL.64 [R1+0x48], R46 ;  /* 0x0000482e01007387 */ /* 0x0003e80000100a00 */
[----:B-1----:R-:W3:Y:S04]  /*330f0*/  LDL.LU.64 R46, [R1+0x1410] ;  /* 0x00141000012e7983 */ /* 0x002ee80000300a00 */
[----:B------:R-:W3:Y:S04]  /*33100*/  LDL.LU.64 R44, [R1+0x1408] ;  /* 0x00140800012c7983 */ /* 0x000ee80000300a00 */
[----:B------:R1:W-:Y:S04]  /*33110*/  STL.64 [R1+0x30], R56 ;  /* 0x0000303801007387 */ /* 0x0003e80000100a00 */
[----:B------:R0:W-:Y:S04]  /*33120*/  STL.64 [R1+0x38], R58 ;  /* 0x0000383a01007387 */ /* 0x0001e80000100a00 */
[----:B------:R-:W-:Y:S04]  /*33130*/  STL.64 [R1+0x20], R52 ;  /* 0x0000203401007387 */ /* 0x000fe80000100a00 */
[----:B------:R-:W-:Y:S04]  /*33140*/  STL.64 [R1+0x28], R54 ;  /* 0x0000283601007387 */ /* 0x000fe80000100a00 */
[----:B--2---:R2:W-:Y:S04]  /*33150*/  STL.64 [R1+0x10], R48 ;  /* 0x0000103001007387 */ /* 0x0045e80000100a00 */
[----:B------:R0:W-:Y:S04]  /*33160*/  STL.64 [R1+0x18], R50 ;  /* 0x0000183201007387 */ /* 0x0001e80000100a00 */
[----:B-1----:R-:W3:Y:S04]  /*33170*/  LDL.LU R56, [R1+0x70] ;  /* 0x0000700001387983 */ /* 0x002ee80000300800 */
[----:B------:R-:W-:Y:S04]  /*33180*/  STL.64 [R1], R4 ;  /* 0x0000000401007387 */ /* 0x000fe80000100a00 */
[----:B------:R-:W-:Y:S01]  /*33190*/  STSM.16.M88.4 [R0], R8 ;  /* 0x0000000800007844 */ /* 0x000fe20000000200 */
[----:B------:R-:W-:-:S03]  /*331a0*/  NOP ;  /* 0x0000000000007918 */ /* 0x000fc60000000000 */
[----:B------:R-:W-:Y:S04]  /*331b0*/  STL.64 [R1+0x8], R6 ;  /* 0x0000080601007387 */ /* 0x000fe80000100a00 */
[----:B------:R-:W1:Y:S01]  /*331c0*/  LDS.128 R4, [R0] ;  /* 0x0000000000047984 */ /* 0x000e620000000c00 */
[----:B------:R-:W-:-:S03]  /*331d0*/  NOP ;  /* 0x0000000000007918 */ /* 0x000fc60000000000 */
[----:B------:R1:W-:Y:S01]  /*331e0*/  STSM.16.M88.4 [R0], R12 ;  /* 0x0000000c00007844 */ /* 0x0003e20000000200 */
[----:B------:R-:W-:-:S03]  /*331f0*/  NOP ;  /* 0x0000000000007918 */ /* 0x000fc60000000000 */
[----:B------:R-:W1:Y:S04]  /*33200*/  LDS.128 R8, [R0] ;  /* 0x0000000000087984 */ /* 0x000e680000000c00 */
[----:B------:R-:W3:Y:S04]  /*33210*/  LDL.LU R57, [R1+0x74] ;  /* 0x0000740001397983 */ /* 0x000ee80000300800 */
[----:B0-----:R-:W3:Y:S04]  /*33220*/  LDL.LU R58, [R1+0x78] ;  /* 0x00007800013a7983 */ /* 0x001ee80000300800 */
[----:B------:R-:W3:Y:S01]  /*33230*/  LDL.LU R59, [R1+0x7c] ;  /* 0x00007c00013b7983 */ /* 0x000ee20000300800 */
[----:B------:R-:W-:-:S03]  /*33240*/  NOP ;  /* 0x0000000000007918 */ /* 0x000fc60000000000 */
[----:B--2---:R-:W2:Y:S04]  /*33250*/  LDL.LU R48, [R1+0x90] ;  /* 0x0000900001307983 */ /* 0x004ea80000300800 */
[----:B------:R-:W2:Y:S04]  /*33260*/  LDL.LU R49, [R1+0x94] ;  /* 0x0000940001317983 */ /* 0x000ea80000300800 */
[----:B------:R-:W2:Y:S04]  /*33270*/  LDL.LU R50, [R1+0x98] ;  /* 0x0000980001327983 */ /* 0x000ea80000300800 */
[----:B------:R-:W2:Y:S04]  /*33280*/  LDL.LU R51, [R1+0x9c] ;  /* 0x00009c0001337983 */ /* 0x000ea80000300800 */
[----:B------:R-:W3:Y:S04]  /*33290*/  LDL.LU R52, [R1+0x80] ;  /* 0x0000800001347983 */ /* 0x000ee80000300800 */
[----:B------:R-:W3:Y:S04]  /*332a0*/  LDL.LU R53, [R1+0x84] ;  /* 0x0000840001357983 */ /* 0x000ee80000300800 */
[----:B------:R-:W3:Y:S04]  /*332b0*/  LDL.LU R54, [R1+0x88] ;  /* 0x0000880001367983 */ /* 0x000ee80000300800 */
[----:B------:R-:W3:Y:S04]  /*332c0*/  LDL.LU R55, [R1+0x8c] ;  /* 0x00008c0001377983 */ /* 0x000ee80000300800 */
[----:B-1----:R-:W-:Y:S04]  /*332d0*/  STL.64 [R1+0x13a0], R4 ;  /* 0x0013a00401007387 */ /* 0x002fe80000100a00 */
[----:B------:R-:W-:Y:S04]  /*332e0*/  STL.64 [R1+0x1388], R6 ;  /* 0x0013880601007387 */ /* 0x000fe80000100a00 */
[----:B------:R-:W-:Y:S04]  /*332f0*/  STL.64 [R1+0x13b8], R6 ;  /* 0x0013b80601007387 */ /* 0x000fe80000100a00 */
[----:B------:R-:W4:Y:S04]  /*33300*/  LDL.LU R12, [R1+0x50] ;  /* 0x00005000010c7983 */ /* 0x000f280000300800 */
[----:B------:R-:W4:Y:S04]  /*33310*/  LDL.LU R13, [R1+0x54] ;  /* 0x00005400010d7983 */ /* 0x000f280000300800 */
[----:B------:R-:W4:Y:S04]  /*33320*/  LDL.LU R14, [R1+0x58] ;  /* 0x00005800010e7983 */ /* 0x000f280000300800 */
[----:B------:R-:W4:Y:S04]  /*33330*/  LDL.LU R15, [R1+0x5c] ;  /* 0x00005c00010f7983 */ /* 0x000f280000300800 */
[----:B------:R-:W-:Y:S04]  /*33340*/  STL.64 [R1+0x1398], R8 ;  /* 0x0013980801007387 */ /* 0x000fe80000100a00 */
[----:B------:R-:W-:Y:S04]  /*33350*/  STL [R1+0x13c4], R8 ;  /* 0x0013c40801007387 */ /* 0x000fe80000100800 */
[----:B------:R-:W-:Y:S04]  /*33360*/  STL.64 [R1+0x1390], R10 ;  /* 0x0013900a01007387 */ /* 0x000fe80000100a00 */
[----:B------:R0:W-:Y:S04]  /*33370*/  STL.64 [R1+0x13d0], R8 ;  /* 0x0013d00801007387 */ /* 0x0001e80000100a00 */
[----:B0-----:R-:W4:Y:S04]  /*33380*/  LDL.LU R8, [R1+0x60] ;  /* 0x0000600001087983 */ /* 0x001f280000300800 */
[----:B------:R-:W4:Y:S04]  /*33390*/  LDL.LU R9, [R1+0x64] ;  /* 0x0000640001097983 */ /* 0x000f280000300800 */
[----:B------:R-:W4:Y:S04]  /*333a0*/  LDL.LU R10, [R1+0x68] ;  /* 0x00006800010a7983 */ /* 0x000f280000300800 */
[----:B------:R-:W4:Y:S04]  /*333b0*/  LDL.LU R11, [R1+0x6c] ;  /* 0x00006c00010b7983 */ /* 0x000f280000300800 */
[----:B--2---:R-:W-:Y:S01]  /*333c0*/  STSM.16.M88.4 [R0], R48 ;  /* 0x0000003000007844 */ /* 0x004fe20000000200 */
[----:B------:R-:W-:-:S03]  /*333d0*/  NOP ;  /* 0x0000000000007918 */ /* 0x000fc60000000000 */
[----:B------:R-:W0:Y:S01]  /*333e0*/  LDS.128 R48, [R0] ;  /* 0x0000000000307984 */ /* 0x000e220000000c00 */
[----:B------:R-:W-:-:S03]  /*333f0*/  NOP ;  /* 0x0000000000007918 */ /* 0x000fc60000000000 */
[----:B---3--:R-:W-:Y:S01]  /*33400*/  STSM.16.M88.4 [R0], R52 ;  /* 0x0000003400007844 */ /* 0x008fe20000000200 */
[----:B------:R-:W-:-:S03]  /*33410*/  NOP ;  /* 0x0000000000007918 */ /* 0x000fc60000000000 */
[----:B------:R-:W1:Y:S01]  /*33420*/  LDS.128 R52, [R0] ;  /* 0x0000000000347984 */ /* 0x000e620000000c00 */
[----:B------:R-:W-:-:S03]  /*33430*/  NOP ;  /* 0x0000000000007918 */ /* 0x000fc60000000000 */
[----:B------:R-:W-:Y:S01]  /*33440*/  STSM.16.M88.4 [R0], R56 ;  /* 0x0000003800007844 */ /* 0x000fe20000000200 */
[----:B------:R-:W-:-:S03]  /*33450*/  NOP ;  /* 0x0000000000007918 */ /* 0x000fc60000000000 */
[----:B------:R-:W2:Y:S01]  /*33460*/  LDS.128 R56, [R0] ;  /* 0x0000000000387984 */ /* 0x000ea20000000c00 */
[----:B------:R-:W-:-:S03]  /*33470*/  NOP ;  /* 0x0000000000007918 */ /* 0x000fc60000000000 */
[----:B0-----:R-:W-:Y:S04]  /*33480*/  STL.64 [R1+0x90], R48 ;  /* 0x0000903001007387 */ /* 0x001fe80000100a00 */
[----:B------:R0:W-:Y:S04]  /*33490*/  STL.64 [R1+0x98], R50 ;  /* 0x0000983201007387 */ /* 0x0001e80000100a00 */
[----:B0-----:R-:W3:Y:S04]  /*334a0*/  LDL.LU.64 R50, [R1+0x1400] ;  /* 0x0014000001327983 */ /* 0x001ee80000300a00 */
[----:B------:R-:W3:Y:S04]  /*334b0*/  LDL.LU.64 R48, [R1+0x13f8] ;  /* 0x0013f80001307983 */ /* 0x000ee80000300a00 */
[----:B-1----:R-:W-:Y:S04]  /*334c0*/  STL.64 [R1+0x80], R52 ;  /* 0x0000803401007387 */ /* 0x002fe80000100a00 */
[----:B------:R0:W-:Y:S04]  /*334d0*/  STL.64 [R1+0x88], R54 ;  /* 0x0000883601007387 */ /* 0x0001e80000100a00 */
[----:B----4-:R-:W-:Y:S01]  /*334e0*/  STSM.16.M88.4 [R0], R8 ;  /* 0x0000000800007844 */ /* 0x010fe20000000200 */
[----:B------:R-:W-:-:S03]  /*334f0*/  NOP ;  /* 0x0000000000007918 */ /* 0x000fc60000000000 */
[----:B------:R-:W1:Y:S01]  /*33500*/  LDS.128 R8, [R0] ;  /* 0x0000000000087984 */ /* 0x000e620000000c00 */
[----:B------:R-:W-:-:S03]  /*33510*/  NOP ;  /* 0x0000000000007918 */ /* 0x000fc60000000000 */
[----:B0-----:R-:W4:Y:S04]  /*33520*/  LDL.LU.64 R54, [R1+0x13f0] ;  /* 0x0013f00001367983 */ /* 0x001f280000300a00 */
[----:B------:R-:W4:Y:S04]  /*33530*/  LDL.LU.64 R52, [R1+0x13e8] ;  /* 0x0013e80001347983 */ /* 0x000f280000300a00 */
[----:B--2---:R-:W-:Y:S04]  /*33540*/  STL.64 [R1+0x70], R56 ;  /* 0x0000703801007387 */ /* 0x004fe80000100a00 */
[----:B------:R0:W-:Y:S04]  /*33550*/  STL.64 [R1+0x78], R58 ;  /* 0x0000783a01007387 */ /* 0x0001e80000100a00 */
[----:B------:R-:W-:Y:S01]  /*33560*/  STSM.16.M88.4 [R0], R12 ;  /* 0x0000000c00007844 */ /* 0x000fe20000000200 */
[----:B------:R-:W-:-:S03]  /*33570*/  NOP ;  /* 0x0000000000007918 */ /* 0x000fc60000000000 */
[----:B0-----:R-:W2:Y:S04]  /*33580*/  LDL.LU.64 R58, [R1+0x13e0] ;  /* 0x0013e000013a7983 */ /* 0x001ea80000300a00 */
[----:B------:R-:W2:Y:S04]  /*33590*/  LDL.LU.64 R56, [R1+0x13d8] ;  /* 0x0013d80001387983 */ /* 0x000ea80000300a00 */
[----:B-1----:R-:W-:Y:S04]  /*335a0*/  STL.64 [R1+0x60], R8 ;  /* 0x0000600801007387 */ /* 0x002fe80000100a00 */
[----:B------:R-:W-:Y:S04]  /*335b0*/  STL.64 [R1+0x68], R10 ;  /* 0x0000680a01007387 */ /* 0x000fe80000100a00 */
[----:B------:R-:W0:Y:S01]  /*335c0*/  LDS.128 R8, [R0] ;  /* 0x0000000000087984 */ /* 0x000e220000000c00 */
[----:B------:R-:W-:-:S03]  /*335d0*/  NOP ;  /* 0x0000000000007918 */ /* 0x000fc60000000000 */
[----:B------:R-:W-:Y:S01]  /*335e0*/  STSM.16.M88.4 [R0], R16 ;  /* 0x0000001000007844 */ /* 0x000fe20000000200 */
[----:B------:R-:W-:-:S03]  /*335f0*/  NOP ;  /* 0x0000000000007918 */ /* 0x000fc60000000000 */
[----:B0-----:R-:W-:Y:S04]  /*33600*/  STL.64 [R1+0x140], R8 ;  /* 0x0001400801007387 */ /* 0x001fe80000100a00 */
[----:B------:R-:W-:Y:S04]  /*33610*/  STL.64 [R1+0x148], R10 ;  /* 0x0001480a01007387 */ /* 0x000fe80000100a00 */
[----:B------:R-:W0:Y:S01]  /*33620*/  LDS.128 R8, [R0] ;  /* 0x0000000000087984 */ /* 0x000e220000000c00 */
[----:B------:R-:W-:-:S03]  /*33630*/  NOP ;  /* 0x0000000000007918 */ /* 0x000fc60000000000 */
[----:B------:R-:W-:Y:S04]  /*33640*/  STSM.16.M88.4 [R0], R20 ;  /* 0x0000001400007844 */ /* 0x000fe80000000200 */
[----:B0-----:R-:W-:Y:S04]  /*33650*/  STL.64 [R1+0x130], R8 ;  /* 0x0001300801007387 */ /* 0x001fe80000100a00 */
[----:B------:R-:W-:Y:S01]  /*33660*/  STL.64 [R1+0x138], R10 ;  /* 0x0001380a01007387 */ /* 0x000fe20000100a00 */
[----:B------:R-:W-:-:S03]  /*33670*/  NOP ;  /* 0x0000000000007918 */ /* 0x000fc60000000000 */
        /* <DEDUP_REMOVED lines=38> */
[----:B------:R-:W2:Y:S04]  /*338e0*/  LDL.LU R24, [R1+0xb0] ;  /* 0x0000b00001187983 */ /* 0x000ea80000300800 */
[----:B0-----:R0:W-:Y:S04]  /*338f0*/  STL.64 [R1+0x1b0], R8 ;  /* 0x0001b00801007387 */ /* 0x0011e80000100a00 */
[----:B------:R1:W-:Y:S04]  /*33900*/  STL.64 [R1+0x1b8], R10 ;  /* 0x0001b80a01007387 */ /* 0x0003e80000100a00 */
[----:B------:R-:W2:Y:S04]  /*33910*/  LDL.LU R25, [R1+0xb4] ;  /* 0x0000b40001197983 */ /* 0x000ea80000300800 */
[----:B------:R-:W2:Y:S04]  /*33920*/  LDL.LU R26, [R1+0xb8] ;  /* 0x0000b800011a7983 */ /* 0x000ea80000300800 */
[----:B------:R-:W2:Y:S04]  /*33930*/  LDL.LU R27, [R1+0xbc] ;  /* 0x0000bc00011b7983 */ /* 0x000ea80000300800 */
[----:B0-----:R-:W2:Y:S04]  /*33940*/  LDL.LU R8, [R1+0xe0] ;  /* 0x0000e00001087983 */ /* 0x001ea80000300800 */
[----:B------:R-:W2:Y:S04]  /*33950*/  LDL.LU R9, [R1+0xe4] ;  /* 0x0000e40001097983 */ /* 0x000ea80000300800 */
        /* <DEDUP_REMOVED lines=10> */
[----:B---3--:R-:W-:Y:S01]  /*33a00*/  STSM.16.M88.4 [R0], R48 ;  /* 0x0000003000007844 */ /* 0x008fe20000000200 */
[----:B------:R-:W-:-:S03]  /*33a10*/  NOP ;  /* 0x0000000000007918 */ /* 0x000fc60000000000 */
[----:B------:R-:W0:Y:S01]  /*33a20*/  LDS.128 R12, [R0] ;  /* 0x00000000000c7984 */ /* 0x000e220000000c00 */
[----:B------:R-:W-:-:S03]  /*33a30*/  NOP ;  /* 0x0000000000007918 */ /* 0x000fc60000000000 */
[----:B----4-:R-:W-:Y:S01]  /*33a40*/  STSM.16.M88.4 [R0], R52 ;  /* 0x0000003400007844 */ /* 0x010fe20000000200 */
[----:B------:R-:W-:-:S03]  /*33a50*/  NOP ;  /* 0x0000000000007918 */ /* 0x000fc60000000000 */
[----:B------:R-:W1:Y:S01]  /*33a60*/  LDS.128 R16, [R0] ;  /* 0x0000000000107984 */ /* 0x000e620000000c00 */
[----:B------:R-:W-:-:S03]  /*33a70*/  NOP ;  /* 0x0000000000007918 */ /* 0x000fc60000000000 */
[----:B--2---:R2:W-:Y:S01]  /*33a80*/  STSM.16.M88.4 [R0], R56 ;  /* 0x0000003800007844 */ /* 0x0045e20000000200 */
[----:B------:R-:W-:-:S03]  /*33a90*/  NOP ;  /* 0x0000000000007918 */ /* 0x000fc60000000000 */
[----:B------:R-:W-:Y:S01]  /*33aa0*/  LDS.128 R48, [R0] ;  /* 0x0000000000307984 */ /* 0x000fe20000000c00 */
[----:B------:R-:W-:Y:S01]  /*33ab0*/  NOP ;  /* 0x0000000000007918 */ /* 0x000fe20000000000 */
[----:B--2---:R-:W2:Y:S02]  /*33ac0*/  LDC R57, c[0x0][0x3b4] ;  /* 0x0000ed00ff397b82 */ /* 0x004ea40000000800 */
[----:B0-----:R-:W-:Y:S04]  /*33ad0*/  STL [R1+0x1380], R13 ;  /* 0x0013800d01007387 */ /* 0x001fe80000100800 */
[----:B------:R-:W-:Y:S04]  /*33ae0*/  STL [R1+0x13c0], R12 ;  /* 0x0013c00c01007387 */ /* 0x000fe80000100800 */
[----:B------:R-:W-:Y:S04]  /*33af0*/  STL [R1+0x137c], R14 ;  /* 0x00137c0e01007387 */ /* 0x000fe80000100800 */
[----:B------:R-:W-:Y:S04]  /*33b00*/  STL [R1+0x1378], R15 ;  /* 0x0013780f01007387 */ /* 0x000fe80000100800 */
[----:B-1----:R-:W-:Y:S04]  /*33b10*/  STL.64 [R1+0x13c8], R18 ;  /* 0x0013c81201007387 */ /* 0x002fe80000100a00 */
[----:B------:R0:W-:Y:S01]  /*33b20*/  STSM.16.M88.4 [R0], R24 ;  /* 0x0000001800007844 */ /* 0x0001e20000000200 */
[----:B------:R-:W-:-:S03]  /*33b30*/  NOP ;  /* 0x0000000000007918 */ /* 0x000fc60000000000 */
[----:B------:R-:W-:Y:S01]  /*33b40*/  LDS.128 R44, [R0] ;  /* 0x00000000002c7984 */ /* 0x000fe20000000c00 */
[----:B------:R-:W-:-:S03]  /*33b50*/  NOP ;  /* 0x0000000000007918 */ /* 0x000fc60000000000 */
[----:B0-----:R-:W3:Y:S04]  /*33b60*/  LDL.LU R24, [R1+0xf0] ;  /* 0x0000f00001187983 */ /* 0x001ee80000300800 */
[----:B------:R-:W3:Y:S04]  /*33b70*/  LDL.LU R25, [R1+0xf4] ;  /* 0x0000f40001197983 */ /* 0x000ee80000300800 */
[----:B------:R-:W3:Y:S04]  /*33b80*/  LDL.LU R26, [R1+0xf8] ;  /* 0x0000f800011a7983 */ /* 0x000ee80000300800 */
[----:B------:R-:W3:Y:S04]  /*33b90*/  LDL.LU R27, [R1+0xfc] ;  /* 0x0000fc00011b7983 */ /* 0x000ee80000300800 */
[----:B------:R0:W-:Y:S01]  /*33ba0*/  STSM.16.M88.4 [R0], R20 ;  /* 0x0000001400007844 */ /* 0x0001e20000000200 */
[----:B------:R-:W-:-:S03]  /*33bb0*/  NOP ;  /* 0x0000000000007918 */ /* 0x000fc60000000000 */
[----:B------:R-:W-:Y:S01]  /*33bc0*/  LDS.128 R40, [R0] ;  /* 0x0000000000287984 */ /* 0x000fe20000000c00 */
[----:B------:R-:W-:-:S03]  /*33bd0*/  NOP ;  /* 0x0000000000007918 */ /* 0x000fc60000000000 */
[----:B0-----:R-:W4:Y:S04]  /*33be0*/  LDL.LU R20, [R1+0x100] ;  /* 0x0001000001147983 */ /* 0x001f280000300800 */
[----:B------:R-:W4:Y:S04]  /*33bf0*/  LDL.LU R21, [R1+0x104] ;  /* 0x0001040001157983 */ /* 0x000f280000300800 */
[----:B------:R-:W4:Y:S04]  /*33c00*/  LDL.LU R22, [R1+0x108] ;  /* 0x0001080001167983 */ /* 0x000f280000300800 */
[----:B------:R-:W4:Y:S04]  /*33c10*/  LDL.LU R23, [R1+0x10c] ;  /* 0x00010c0001177983 */ /* 0x000f280000300800 */
[----:B------:R0:W-:Y:S01]  /*33c20*/  STSM.16.M88.4 [R0], R28 ;  /* 0x0000001c00007844 */ /* 0x0001e20000000200 */
[----:B------:R-:W-:-:S03]  /*33c30*/  NOP ;  /* 0x0000000000007918 */ /* 0x000fc60000000000 */
[----:B------:R-:W-:Y:S01]  /*33c40*/  LDS.128 R36, [R0] ;  /* 0x0000000000247984 */ /* 0x000fe20000000c00 */
[----:B------:R-:W-:-:S03]  /*33c50*/  NOP ;  /* 0x0000000000007918 */ /* 0x000fc60000000000 */
[----:B0-----:R-:W2:Y:S04]  /*33c60*/  LDL.LU R28, [R1+0x150] ;  /* 0x00015000011c7983 */ /* 0x001ea80000300800 */
[----:B------:R-:W2:Y:S04]  /*33c70*/  LDL.LU R29, [R1+0x154] ;  /* 0x00015400011d7983 */ /* 0x000ea80000300800 */
[----:B------:R-:W2:Y:S04]  /*33c80*/  LDL.LU R30, [R1+0x158] ;  /* 0x00015800011e7983 */ /* 0x000ea80000300800 */
[----:B------:R-:W2:Y:S04]  /*33c90*/  LDL.LU R31, [R1+0x15c] ;  /* 0x00015c00011f7983 */ /* 0x000ea80000300800 */
        /* <DEDUP_REMOVED lines=8> */
[----:B---3--:R-:W-:Y:S01]  /*33d20*/  STSM.16.M88.4 [R0], R24 ;  /* 0x0000001800007844 */ /* 0x008fe20000000200 */
[----:B------:R-:W-:-:S03]  /*33d30*/  NOP ;  /* 0x0000000000007918 */ /* 0x000fc60000000000 */
[----:B------:R-:W0:Y:S01]  /*33d40*/  LDS.128 R24, [R0] ;  /* 0x0000000000187984 */ /* 0x000e220000000c00 */
[----:B------:R-:W-:-:S03]  /*33d50*/  NOP ;  /* 0x0000000000007918 */ /* 0x000fc60000000000 */
[----:B0-----:R0:W-:Y:S04]  /*33d60*/  STL [R1+0x1370], R27 ;  /* 0x0013701b01007387 */ /* 0x0011e80000100800 */
[----:B----4-:R-:W-:Y:S01]  /*33d70*/  STSM.16.M88.4 [R0], R20 ;  /* 0x0000001400007844 */ /* 0x010fe20000000200 */
[----:B------:R-:W-:-:S03]  /*33d80*/  NOP ;  /* 0x0000000000007918 */ /* 0x000fc60000000000 */
[----:B------:R-:W1:Y:S01]  /*33d90*/  LDS.128 R20, [R0] ;  /* 0x0000000000147984 */ /* 0x000e620000000c00 */
[----:B------:R-:W-:-:S03]  /*33da0*/  NOP ;  /* 0x0000000000007918 */ /* 0x000fc60000000000 */
[----:B0-----:R-:W3:Y:S04]  /*33db0*/  LDL.LU R27, [R1+0x768] ;  /* 0x00076800011b7983 */ /* 0x001ee80000300800 */
[----:B--2---:R-:W-:Y:S01]  /*33dc0*/  STSM.16.M88.4 [R0], R28 ;  /* 0x0000001c00007844 */ /* 0x004fe20000000200 */
[----:B------:R-:W-:-:S03]  /*33dd0*/  NOP ;  /* 0x0000000000007918 */ /* 0x000fc60000000000 */
[----:B------:R-:W0:Y:S01]  /*33de0*/  LDS.128 R28, [R0] ;  /* 0x00000000001c7984 */ /* 0x000e220000000c00 */
[----:B------:R-:W-:-:S03]  /*33df0*/  NOP ;  /* 0x0000000000007918 */ /* 0x000fc60000000000 */
[----:B-1----:R1:W-:Y:S04]  /*33e00*/  STL [R1+0x1374], R22 ;  /* 0x0013741601007387 */ /* 0x0023e80000100800 */
[----:B-1----:R-:W2:Y:S04]  /*33e10*/  LDL.LU R22, [R1+0x710] ;  /* 0x0007100001167983 */ /* 0x002ea80000300800 */
[----:B------:R-:W-:Y:S04]  /*33e20*/  STL [R1+0x136c], R23 ;  /* 0x00136c1701007387 */ /* 0x000fe80000100800 */
[----:B------:R-:W4:Y:S04]  /*33e30*/  LDL R14, [R1+0x76c] ;  /* 0x00076c00010e7983 */ /* 0x000f280000100800 */
[----:B------:R1:W-:Y:S04]  /*33e40*/  STSM.16.M88.4 [R0], R8 ;  /* 0x0000000800007844 */ /* 0x0003e80000000200 */
[----:B0-----:R0:W-:Y:S04]  /*33e50*/  STL [R1+0x1368], R31 ;  /* 0x0013681f01007387 */ /* 0x0011e80000100800 */
[----:B-1----:R-:W4:Y:S04]  /*33e60*/  LDL.LU.64 R8, [R1+0x13d0] ;  /* 0x0013d00001087983 */ /* 0x002f280000300a00 */
[----:B------:R-:W4:Y:S04]  /*33e70*/  LDL.LU R10, [R1+0x40] ;  /* 0x00004000010a7983 */ /* 0x000f280000300800 */
[----:B------:R-:W4:Y:S04]  /*33e80*/  LDL.LU R23, [R1+0xd34] ;  /* 0x000d340001177983 */ /* 0x000f280000300800 */
[----:B0-----:R-:W4:Y:S04]  /*33e90*/  LDL.LU R31, [R1+0xc54] ;  /* 0x000c5400011f7983 */ /* 0x001f280000300800 */
[----:B------:R-:W4:Y:S04]  /*33ea0*/  LDL.LU R15, [R1+0x30] ;  /* 0x00003000010f7983 */ /* 0x000f280000300800 */
[----:B------:R-:W4:Y:S01]  /*33eb0*/  LDL.LU R11, [R1+0x20] ;  /* 0x00002000010b7983 */ /* 0x000f220000300800 */
[----:B------:R-:W-:Y:S01]  /*33ec0*/  PRMT R12, R60, 0x7632, R12 ;  /* 0x000076323c0c7816 */ /* 0x000fe2000000000c */
[----:B------:R-:W-:Y:S01]  /*33ed0*/  NOP ;  /* 0x0000000000007918 */ /* 0x000fe20000000000 */
[C---:B---3--:R-:W-:Y:S01]  /*33ee0*/  IMAD R55, R27.reuse, R57, RZ ;  /* 0x000000391b377224 */ /* 0x048fe200078e02ff */
[----:B------:R-:W-:-:S04]  /*33ef0*/  ISETP.GE.AND P1, PT, R27, UR26, PT ;  /* 0x0000001a1b007c0c */ /* 0x000fc8000bf26270 */
[----:B------:R-:W-:-:S04]  /*33f00*/  LEA R2, P4, R55, UR24, 0x1 ;  /* 0x0000001837027c11 */ /* 0x000fc8000f8808ff */
[----:B------:R-:W-:Y:S01]  /*33f10*/  LEA.HI.X.SX32 R3, R55, UR25, 0x1, P4 ;  /* 0x0000001937037c11 */ /* 0x000fe2000a0f0eff */
[----:B------:R-:W-:-:S05]  /*33f20*/  IMAD R55, R57, 0x40, R55 ;  /* 0x0000004039377824 */ /* 0x000fca00078e0237 */
[----:B------:R-:W-:Y:S02]  /*33f30*/  LEA R54, P6, R55, UR24, 0x1 ;  /* 0x0000001837367c11 */ /* 0x000fe4000f8c08ff */
[C---:B--2---:R-:W-:Y:S01]  /*33f40*/  ISETP.LT.AND P1, PT, R22.reuse, UR41, !P1 ;  /* 0x0000002916007c0c */ /* 0x044fe2000cf21270 */
[----:B------:R-:W-:Y:S01]  /*33f50*/  IMAD R7, R22, UR4, RZ ;  /* 0x0000000416077c24 */ /* 0x000fe2000f8e02ff */
[----:B------:R-:W0:Y:S03]  /*33f60*/  LDCU UR41, c[0x0][0x39c] ;  /* 0x00007380ff2977ac */ /* 0x000e260008000800 */
[----:B------:R-:W-:Y:S01]  /*33f70*/  IMAD.WIDE R52, R7, 0x2, R2 ;  /* 0x0000000207347825 */ /* 0x000fe200078e0202 */
[----:B----4-:R-:W-:Y:S01]  /*33f80*/  ISETP.GE.AND P4, PT, R14, UR46, PT ;  /* 0x0000002e0e007c0c */ /* 0x010fe2000bf86270 */
[----:B------:R-:W1:Y:S06]  /*33f90*/  LDCU.64 UR46, c[0x0][0x398] ;  /* 0x00007300ff2e77ac */ /* 0x000e6c0008000a00 */
[----:B------:R2:W-:Y:S01]  /*33fa0*/  @P1 STG.E.U16 desc[UR38][R52.64], R60 ;  /* 0x0000003c34001986 */ /* 0x0005e2000c101526 */
[C---:B------:R-:W-:Y:S01]  /*33fb0*/  ISETP.LT.AND P4, PT, R22.reuse, UR43, !P4 ;  /* 0x0000002b16007c0c */ /* 0x040fe2000e781270 */
[----:B------:R-:W3:Y:S01]  /*33fc0*/  LDCU UR43, c[0x0][0x39c] ;  /* 0x00007380ff2b77ac */ /* 0x000ee20008000800 */
[----:B------:R-:W-:Y:S01]  /*33fd0*/  ISETP.GE.AND P1, PT, R22, UR27, PT ;  /* 0x0000001b16007c0c */ /* 0x000fe2000bf26270 */
[----:B------:R-:W4:Y:S01]  /*33fe0*/  LDCU.64 UR26, c[0x0][0x398] ;  /* 0x00007300ff1a77ac */ /* 0x000f220008000a00 */
[----:B--2---:R-:W-:-:S05]  /*33ff0*/  IMAD R53, R14, R57, RZ ;  /* 0x000000390e357224 */ /* 0x004fca00078e02ff */
[----:B------:R-:W-:Y:S01]  /*34000*/  LEA R52, P5, R53, UR24, 0x1 ;  /* 0x0000001835347c11 */ /* 0x000fe2000f8a08ff */
[----:B------:R-:W-:-:S03]  /*34010*/  IMAD R57, R57, 0x20, R55 ;  /* 0x0000002039397824 */ /* 0x000fc600078e0237 */
[----:B------:R-:W-:Y:S02]  /*34020*/  LEA.HI.X.SX32 R53, R53, UR25, 0x1, P5 ;  /* 0x0000001935357c11 */ /* 0x000fe4000a8f0eff */
[----:B------:R-:W-:Y:S01]  /*34030*/  ISETP.LT.AND P5, PT, R23, UR34, !P1 ;  /* 0x0000002217007c0c */ /* 0x000fe2000cfa1270 */
[----:B------:R-:W2:Y:S01]  /*34040*/  LDCU UR34, c[0x0][0x398] ;  /* 0x00007300ff2277ac */ /* 0x000ea20008000800 */
[----:B------:R-:W-:Y:S01]  /*34050*/  LEA.HI.X.SX32 R55, R55, UR25, 0x1, P6 ;  /* 0x0000001937377c11 */ /* 0x000fe2000b0f0eff */
[----:B------:R-:W-:Y:S01]  /*34060*/  IMAD.WIDE R60, R7, 0x2, R52 ;  /* 0x00000002073c7825 */ /* 0x000fe200078e0234 */
[----:B------:R-:W-:-:S03]  /*34070*/  LEA R56, P6, R57, UR24, 0x1 ;  /* 0x0000001839387c11 */ /* 0x000fc6000f8c08ff */
[----:B------:R-:W-:Y:S01]  /*34080*/  IMAD.WIDE R58, R7, 0x2, R54 ;  /* 0x00000002073a7825 */ /* 0x000fe200078e0236 */
[----:B------:R0:W-:Y:S01]  /*34090*/  @P4 STG.E.U16 desc[UR38][R60.64], R12 ;  /* 0x0000000c3c004986 */ /* 0x0001e2000c101526 */
[----:B------:R-:W-:Y:S01]  /*340a0*/  LEA.HI.X.SX32 R57, R57, UR25, 0x1, P6 ;  /* 0x0000001939397c11 */ /* 0x000fe2000b0f0eff */
[----:B------:R-:W1:Y:S03]  /*340b0*/  LDCU.64 UR24, c[0x0][0x398] ;  /* 0x00007300ff1877ac */ /* 0x000e660008000a00 */
[----:B------:R2:W-:Y:S04]  /*340c0*/  @P5 STG.E.U16 desc[UR38][R58.64], R10 ;  /* 0x0000000a3a005986 */ /* 0x0005e8000c101526 */
[----:B0-----:R-:W3:Y:S01]  /*340d0*/  LDL.LU R12, [R1+0xa4] ;  /* 0x0000a400010c7983 */ /* 0x001ee20000300800 */
[----:B------:R-:W-:Y:S01]  /*340e0*/  PRMT R61, R10, 0x7632, R61 ;  /* 0x000076320a3d7816 */ /* 0x000fe2000000003d */
[----:B--2---:R-:W-:-:S04]  /*340f0*/  IMAD.WIDE R58, R7, 0x2, R56 ;  /* 0x00000002073a7825 */ /* 0x004fc800078e0238 */
[----:B------:R-:W-:Y:S02]  /*34100*/  VIADD R10, R7, UR4 ;  /* 0x00000004070a7c36 */ /* 0x000fe40008000000 */
[----:B------:R-:W2:Y:S01]  /*34110*/  LDL.LU R7, [R1+0x44] ;  /* 0x0000440001077983 */ /* 0x000ea20000300800 */
[----:B------:R-:W-:Y:S02]  /*34120*/  ISETP.LT.AND P1, PT, R31, UR36, !P1 ;  /* 0x000000241f007c0c */ /* 0x000fe4000cf21270 */
[----:B------:R-:W-:Y:S02]  /*34130*/  ISETP.LT.AND P5, PT, R27, UR32, !P2 ;  /* 0x000000201b007c0c */ /* 0x000fe4000d7a1270 */
[----:B-1----:R-:W-:Y:S01]  /*34140*/  ISETP.LT.AND P4, PT, R14, UR46, !P2 ;  /* 0x0000002e0e007c0c */ /* 0x002fe2000d781270 */
[----:B------:R-:W-:Y:S01]  /*34150*/  VIADD R60, R22, 0x3 ;  /* 0x00000003163c7836 */ /* 0x000fe20000000000 */
[----:B----4-:R-:W-:Y:S01]  /*34160*/  ISETP.LT.AND P6, PT, R23, UR26, !P2 ;  /* 0x0000001a17007c0c */ /* 0x010fe2000d7c1270 */
[----:B------:R-:W-:Y:S01]  /*34170*/  IMAD.WIDE R18, R10, 0x2, R2 ;  /* 0x000000020a127825 */ /* 0x000fe200078e0202 */
[----:B------:R-:W-:Y:S01]  /*34180*/  ISETP.LT.AND P2, PT, R31, UR48, !P2 ;  /* 0x000000301f007c0c */ /* 0x000fe2000d741270 */
[----:B------:R-:W0:Y:S01]  /*34190*/  LDCU UR46, c[0x0][0x398] ;  /* 0x00007300ff2e77ac */ /* 0x000e220008000800 */
[----:B------:R-:W-:-:S03]  /*341a0*/  PRMT R13, R15, 0x7632, R13 ;  /* 0x000076320f0d7816 */ /* 0x000fc6000000000d */
[----:B------:R1:W-:Y:S01]  /*341b0*/  @P1 STG.E.U16 desc[UR38][R58.64], R61 ;  /* 0x0000003d3a001986 */ /* 0x0003e2000c101526 */
[----:B------:R-:W-:Y:S01]  /*341c0*/  ISETP.GE.AND P1, PT, R60, UR41, PT ;  /* 0x000000293c007c0c */ /* 0x000fe2000bf26270 */
[----:B------:R-:W4:Y:S02]  /*341d0*/  LDCU UR48, c[0x0][0x39c] ;  /* 0x00007380ff3077ac */ /* 0x000f240008000800 */
[----:B------:R-:W-:Y:S01]  /*341e0*/  @P5 STG.E.U16 desc[UR38][R18.64], R15 ;  /* 0x0000000f12005986 */ /* 0x000fe2000c101526 */
[----:B------:R-:W-:Y:S01]  /*341f0*/  PRMT R9, R11, 0x7632, R9 ;  /* 0x000076320b097816 */ /* 0x000fe20000000009 */
[----:B------:R-:W0:Y:S01]  /*34200*/  LDCU UR26, c[0x0][0x398] ;  /* 0x00007300ff1a77ac */ /* 0x000e220008000800 */
[----:B------:R-:W0:Y:S01]  /*34210*/  LDCU UR32, c[0x0][0x398] ;  /* 0x00007300ff2077ac */ /* 0x000e220008000800 */
[C---:B-1----:R-:W-:Y:S01]  /*34220*/  IMAD.WIDE R60, R10.reuse, 0x2, R52 ;  /* 0x000000020a3c7825 */ /* 0x042fe200078e0234 */
[----:B------:R-:W1:Y:S03]  /*34230*/  LDCU UR36, c[0x0][0x398] ;  /* 0x00007300ff2477ac */ /* 0x000e660008000800 */
[----:B------:R-:W-:Y:S01]  /*34240*/  IMAD.WIDE R58, R10, 0x2, R54 ;  /* 0x000000020a3a7825 */ /* 0x000fe200078e0236 */
[----:B------:R0:W-:Y:S01]  /*34250*/  @P4 STG.E.U16 desc[UR38][R60.64], R13 ;  /* 0x0000000d3c004986 */ /* 0x0001e2000c101526 */
[----:B------:R-:W-:Y:S01]  /*34260*/  ISETP.LT.AND P5, PT, R27, UR24, !P3 ;  /* 0x000000181b007c0c */ /* 0x000fe2000dfa1270 */
[----:B------:R-:W1:Y:S01]  /*34270*/  LDCU UR24, c[0x0][0x39c] ;  /* 0x00007380ff1877ac */ /* 0x000e620008000800 */
[----:B------:R-:W-:Y:S01]  /*34280*/  ISETP.LT.AND P4, PT, R14, UR50, !P3 ;  /* 0x000000320e007c0c */ /* 0x000fe2000df81270 */
[----:B------:R4:W-:Y:S01]  /*34290*/  @P6 STG.E.U16 desc[UR38][R58.64], R11 ;  /* 0x0000000b3a006986 */ /* 0x0009e2000c101526 */
[----:B------:R-:W-:Y:S01]  /*342a0*/  ISETP.LT.AND P6, PT, R23, UR52, !P3 ;  /* 0x0000003417007c0c */ /* 0x000fe2000dfc1270 */
[----:B------:R-:W1:Y:S01]  /*342b0*/  LDCU UR41, c[0x0][0x398] ;  /* 0x00007300ff2977ac */ /* 0x000e620008000800 */
[----:B0-----:R-:W-:Y:S01]  /*342c0*/  IMAD.WIDE R60, R10, 0x2, R56 ;  /* 0x000000020a3c7825 */ /* 0x001fe200078e0238 */
[----:B------:R-:W2:Y:S01]  /*342d0*/  LDL.LU R13, [R1+0x34] ;  /* 0x00003400010d7983 */ /* 0x000ea20000300800 */
[----:B------:R-:W0:Y:S02]  /*342e0*/  LDCU UR50, c[0x0][0x39c] ;  /* 0x00007380ff3277ac */ /* 0x000e240008000800 */
[----:B----4-:R-:W-:Y:S01]  /*342f0*/  VIADD R58, R22, 0x4 ;  /* 0x00000004163a7836 */ /* 0x010fe20000000000 */
[----:B------:R4:W-:Y:S01]  /*34300*/  @P2 STG.E.U16 desc[UR38][R60.64], R9 ;  /* 0x000000093c002986 */ /* 0x0009e2000c101526 */
[----:B------:R-:W-:Y:S01]  /*34310*/  VIADD R59, R10, UR4 ;  /* 0x000000040a3b7c36 */ /* 0x000fe20008000000 */
[----:B------:R-:W0:Y:S02]  /*34320*/  LDCU UR52, c[0x0][0x398] ;  /* 0x00007300ff3477ac */ /* 0x000e240008000800 */
[----:B---3--:R-:W-:Y:S01]  /*34330*/  ISETP.GE.AND P2, PT, R58, UR43, PT ;  /* 0x0000002b3a007c0c */ /* 0x008fe2000bf46270 */
[----:B------:R-:W-:Y:S01]  /*34340*/  IMAD.WIDE R18, R59, 0x2, R2 ;  /* 0x000000023b127825 */ /* 0x000fe200078e0202 */
[----:B------:R-:W-:Y:S01]  /*34350*/  ISETP.LT.AND P3, PT, R31, UR44, !P3 ;  /* 0x0000002c1f007c0c */ /* 0x000fe2000df61270 */
[----:B------:R-:W3:Y:S01]  /*34360*/  LDCU UR43, c[0x0][0x398] ;  /* 0x00007300ff2b77ac */ /* 0x000ee20008000800 */
[----:B----4-:R-:W4:Y:S01]  /*34370*/  LDL.LU R9, [R1+0x24] ;  /* 0x0000240001097983 */ /* 0x010f220000300800 */
[C---:B------:R-:W-:Y:S01]  /*34380*/  IMAD.WIDE R10, R59.reuse, 0x2, R52 ;  /* 0x000000023b0a7825 */ /* 0x040fe200078e0234 */
[----:B------:R-:W0:Y:S03]  /*34390*/  LDCU UR44, c[0x0][0x398] ;  /* 0x00007300ff2c77ac */ /* 0x000e260008000800 */
[----:B------:R-:W-:Y:S01]  /*343a0*/  IMAD.WIDE R60, R59, 0x2, R54 ;  /* 0x000000023b3c7825 */ /* 0x000fe200078e0236 */
[----:B------:R-:W-:Y:S01]  /*343b0*/  PRMT R58, R12, 0x7632, R58 ;  /* 0x000076320c3a7816 */ /* 0x000fe2000000003a */
[----:B------:R-:W-:Y:S04]  /*343c0*/  @P5 STG.E.U16 desc[UR38][R18.64], R12 ;  /* 0x0000000c12005986 */ /* 0x000fe8000c101526 */
[----:B------:R-:W-:Y:S04]  /*343d0*/  @P4 STG.E.U16 desc[UR38][R10.64], R58 ;  /* 0x0000003a0a004986 */ /* 0x000fe8000c101526 */
[----:B--2---:R2:W-:Y:S01]  /*343e0*/  @P6 STG.E.U16 desc[UR38][R60.64], R7 ;  /* 0x000000073c006986 */ /* 0x0045e2000c101526 */
[----:B------:R-:W-:-:S03]  /*343f0*/  PRMT R5, R7, 0x7632, R5 ;  /* 0x0000763207057816 */ /* 0x000fc60000000005 */
[----:B--2---:R-:W2:Y:S01]  /*34400*/  LDL.LU R7, [R1+0xa8] ;  /* 0x0000a80001077983 */ /* 0x004ea20000300800 */
[----:B------:R-:W-:-:S05]  /*34410*/  IMAD.WIDE R60, R59, 0x2, R56 ;  /* 0x000000023b3c7825 */ /* 0x000fca00078e0238 */
[----:B------:R0:W-:Y:S04]  /*34420*/  @P3 STG.E.U16 desc[UR38][R60.64], R5 ;  /* 0x000000053c003986 */ /* 0x0001e8000c101526 */
[----:B0-----:R-:W3:Y:S01]  /*34430*/  LDL.LU R5, [R1+0x48] ;  /* 0x0000480001057983 */ /* 0x001ee20000300800 */
[----:B------:R-:W-:Y:S02]  /*34440*/  ISETP.LT.AND P5, PT, R27, UR40, !P1 ;  /* 0x000000281b007c0c */ /* 0x000fe4000cfa1270 */
[----:B------:R-:W-:Y:S01]  /*34450*/  ISETP.LT.AND P4, PT, R14, UR42, !P1 ;  /* 0x0000002a0e007c0c */ /* 0x000fe2000cf81270 */
[----:B------:R-:W-:Y:S01]  /*34460*/  VIADD R58, R22, 0x5 ;  /* 0x00000005163a7836 */ /* 0x000fe20000000000 */
[----:B------:R-:W-:Y:S01]  /*34470*/  ISETP.LT.AND P6, PT, R23, UR46, !P1 ;  /* 0x0000002e17007c0c */ /* 0x000fe2000cfc1270 */
[----:B------:R-:W-:Y:S01]  /*34480*/  VIADD R59, R59, UR4 ;  /* 0x000000043b3b7c36 */ /* 0x000fe20008000000 */
[----:B------:R-:W-:Y:S01]  /*34490*/  ISETP.LT.AND P1, PT, R31, UR77, !P1 ;  /* 0x0000004d1f007c0c */ /* 0x000fe2000cf21270 */
[----:B------:R-:W0:Y:S01]  /*344a0*/  LDCU UR77, c[0x0][0x39c] ;  /* 0x00007380ff4d77ac */ /* 0x000e220008000800 */
[----:B------:R-:W-:Y:S01]  /*344b0*/  ISETP.GE.AND P3, PT, R58, UR48, PT ;  /* 0x000000303a007c0c */ /* 0x000fe2000bf66270 */
[C---:B------:R-:W-:Y:S01]  /*344c0*/  IMAD.WIDE R18, R59.reuse, 0x2, R2 ;  /* 0x000000023b127825 */ /* 0x040fe200078e0202 */
[----:B------:R-:W0:Y:S03]  /*344d0*/  LDCU UR40, c[0x0][0x39c] ;  /* 0x00007380ff2877ac */ /* 0x000e260008000800 */
[----:B------:R-:W-:Y:S01]  /*344e0*/  IMAD.WIDE R10, R59, 0x2, R52 ;  /* 0x000000023b0a7825 */ /* 0x000fe200078e0234 */
[----:B------:R-:W-:Y:S01]  /*344f0*/  PRMT R58, R13, 0x7632, R58 ;  /* 0x000076320d3a7816 */ /* 0x000fe2000000003a */
[----:B------:R-:W0:Y:S02]  /*34500*/  LDCU UR42, c[0x0][0x398] ;  /* 0x00007300ff2a77ac */ /* 0x000e240008000800 */
[----:B------:R-:W-:Y:S01]  /*34510*/  IMAD.WIDE R60, R59, 0x2, R54 ;  /* 0x000000023b3c7825 */ /* 0x000fe200078e0236 */
[----:B------:R0:W-:Y:S01]  /*34520*/  @P5 STG.E.U16 desc[UR38][R18.64], R13 ;  /* 0x0000000d12005986 */ /* 0x0001e2000c101526 */
[----:B------:R-:W-:Y:S01]  /*34530*/  ISETP.LT.AND P5, PT, R27, UR76, !P2 ;  /* 0x0000004c1b007c0c */ /* 0x000fe2000d7a1270 */
[----:B------:R-:W1:Y:S02]  /*34540*/  LDCU UR46, c[0x0][0x398] ;  /* 0x00007300ff2e77ac */ /* 0x000e640008000800 */
[----:B------:R0:W-:Y:S01]  /*34550*/  @P4 STG.E.U16 desc[UR38][R10.64], R58 ;  /* 0x0000003a0a004986 */ /* 0x0001e2000c101526 */
[----:B------:R-:W1:Y:S01]  /*34560*/  LDCU UR48, c[0x0][0x398] ;  /* 0x00007300ff3077ac */ /* 0x000e620008000800 */
[----:B------:R-:W1:Y:S02]  /*34570*/  LDCU UR76, c[0x0][0x398] ;  /* 0x00007300ff4c77ac */ /* 0x000e640008000800 */
[----:B----4-:R4:W-:Y:S01]  /*34580*/  @P6 STG.E.U16 desc[UR38][R60.64], R9 ;  /* 0x000000093c006986 */ /* 0x0109e2000c101526 */
[----:B------:R-:W-:-:S03]  /*34590*/  PRMT R8, R9, 0x7632, R8 ;  /* 0x0000763209087816 */ /* 0x000fc60000000008 */
[----:B0-----:R-:W3:Y:S01]  /*345a0*/  LDL.LU.64 R18, [R1+0x13c8] ;  /* 0x0013c80001127983 */ /* 0x001ee20000300a00 */
[----:B------:R-:W-:Y:S01]  /*345b0*/  ISETP.LT.AND P4, PT, R14, UR75, !P2 ;  /* 0x0000004b0e007c0c */ /* 0x000fe2000d781270 */
[----:B------:R-:W-:Y:S02]  /*345c0*/  VIADD R58, R22, 0x6 ;  /* 0x00000006163a7836 */ /* 0x000fe40000000000 */
[----:B----4-:R-:W-:Y:S01]  /*345d0*/  IMAD.WIDE R60, R59, 0x2, R56 ;  /* 0x000000023b3c7825 */ /* 0x010fe200078e0238 */
[----:B------:R-:W4:Y:S01]  /*345e0*/  LDL.LU R10, [R1+0x38] ;  /* 0x00003800010a7983 */ /* 0x000f220000300800 */
[----:B------:R-:W-:Y:S01]  /*345f0*/  ISETP.LT.AND P6, PT, R23, UR74, !P2 ;  /* 0x0000004a17007c0c */ /* 0x000fe2000d7c1270 */
[----:B------:R-:W0:Y:S01]  /*34600*/  LDCU UR75, c[0x0][0x398] ;  /* 0x00007300ff4b77ac */ /* 0x000e220008000800 */
[----:B------:R-:W-:Y:S01]  /*34610*/  VIADD R59, R59, UR4 ;  /* 0x000000043b3b7c36 */ /* 0x000fe20008000000 */
[----:B------:R1:W-:Y:S01]  /*34620*/  @P1 STG.E.U16 desc[UR38][R60.64], R8 ;  /* 0x000000083c001986 */ /* 0x0003e2000c101526 */
[----:B------:R-:W-:Y:S01]  /*34630*/  ISETP.GE.AND P1, PT, R58, UR77, PT ;  /* 0x0000004d3a007c0c */ /* 0x000fe2000bf26270 */
[----:B------:R-:W0:Y:S01]  /*34640*/  LDCU UR77, c[0x0][0x39c] ;  /* 0x00007380ff4d77ac */ /* 0x000e220008000800 */
[C---:B------:R-:W-:Y:S01]  /*34650*/  IMAD.WIDE R12, R59.reuse, 0x2, R52 ;  /* 0x000000023b0c7825 */ /* 0x040fe200078e0234 */
[----:B------:R-:W0:Y:S03]  /*34660*/  LDCU UR74, c[0x0][0x398] ;  /* 0x00007300ff4a77ac */ /* 0x000e260008000800 */
[----:B-1----:R-:W-:-:S04]  /*34670*/  IMAD.WIDE R8, R59, 0x2, R2 ;  /* 0x000000023b087825 */ /* 0x002fc800078e0202 */
[----:B------:R-:W-:Y:S01]  /*34680*/  IMAD.WIDE R60, R59, 0x2, R54 ;  /* 0x000000023b3c7825 */ /* 0x000fe200078e0236 */
[----:B--2---:R1:W-:Y:S01]  /*34690*/  @P5 STG.E.U16 desc[UR38][R8.64], R7 ;  /* 0x0000000708005986 */ /* 0x0043e2000c101526 */
[----:B------:R-:W-:-:S03]  /*346a0*/  PRMT R58, R7, 0x7632, R58 ;  /* 0x00007632073a7816 */ /* 0x000fc6000000003a */
[----:B-1----:R-:W2:Y:S04]  /*346b0*/  LDL.LU R8, [R1+0x13c4] ;  /* 0x0013c40001087983 */ /* 0x002ea80000300800 */
[----:B------:R-:W2:Y:S01]  /*346c0*/  LDL.LU R11, [R1+0x28] ;  /* 0x00002800010b7983 */ /* 0x000ea20000300800 */
[----:B---3--:R-:W-:-:S03]  /*346d0*/  PRMT R6, R5, 0x7632, R6 ;  /* 0x0000763205067816 */ /* 0x008fc60000000006 */
[----:B------:R-:W-:Y:S04]  /*346e0*/  @P4 STG.E.U16 desc[UR38][R12.64], R58 ;  /* 0x0000003a0c004986 */ /* 0x000fe8000c101526 */
[----:B------:R1:W-:Y:S04]  /*346f0*/  @P6 STG.E.U16 desc[UR38][R60.64], R5 ;  /* 0x000000053c006986 */ /* 0x0003e8000c101526 */
[----:B-1----:R-:W3:Y:S01]  /*34700*/  LDL.LU R5, [R1+0xac] ;  /* 0x0000ac0001057983 */ /* 0x002ee20000300800 */
[----:B------:R-:W-:Y:S02]  /*34710*/  ISETP.LT.AND P2, PT, R31, UR73, !P2 ;  /* 0x000000491f007c0c */ /* 0x000fe4000d741270 */
[----:B------:R-:W-:Y:S01]  /*34720*/  ISETP.LT.AND P5, PT, R27, UR13, !P3 ;  /* 0x0000000d1b007c0c */ /* 0x000fe2000dfa1270 */
[----:B------:R-:W-:Y:S01]  /*34730*/  IMAD.WIDE R60, R59, 0x2, R56 ;  /* 0x000000023b3c7825 */ /* 0x000fe200078e0238 */
[----:B------:R-:W-:Y:S01]  /*34740*/  ISETP.LT.AND P4, PT, R14, UR5, !P3 ;  /* 0x000000050e007c0c */ /* 0x000fe2000df81270 */
[----:B------:R-:W3:Y:S01]  /*34750*/  LDL.LU R9, [R1+0x4c] ;  /* 0x00004c0001097983 */ /* 0x000ee20000300800 */
[----:B------:R-:W-:Y:S01]  /*34760*/  ISETP.LT.AND P6, PT, R23, UR11, !P3 ;  /* 0x0000000b17007c0c */ /* 0x000fe2000dfc1270 */
[----:B------:R-:W-:Y:S01]  /*34770*/  VIADD R58, R22, 0x7 ;  /* 0x00000007163a7836 */ /* 0x000fe20000000000 */
[----:B------:R-:W1:Y:S01]  /*34780*/  LDCU UR13, c[0x0][0x39c] ;  /* 0x00007380ff0d77ac */ /* 0x000e620008000800 */
[----:B------:R-:W-:Y:S01]  /*34790*/  VIADD R59, R59, UR4 ;  /* 0x000000043b3b7c36 */ /* 0x000fe20008000000 */
[----:B------:R-:W1:Y:S03]  /*347a0*/  LDCU UR73, c[0x0][0x398] ;  /* 0x00007300ff4977ac */ /* 0x000e660008000800 */
[----:B------:R4:W-:Y:S01]  /*347b0*/  @P2 STG.E.U16 desc[UR38][R60.64], R6 ;  /* 0x000000063c002986 */ /* 0x0009e2000c101526 */
[----:B0-----:R-:W-:Y:S01]  /*347c0*/  ISETP.GE.AND P2, PT, R58, UR77, PT ;  /* 0x0000004d3a007c0c */ /* 0x001fe2000bf46270 */
[----:B------:R-:W-:Y:S01]  /*347d0*/  IMAD.WIDE R12, R59, 0x2, R2 ;  /* 0x000000023b0c7825 */ /* 0x000fe200078e0202 */
[----:B------:R-:W-:Y:S01]  /*347e0*/  ISETP.LT.AND P3, PT, R31, UR10, !P3 ;  /* 0x0000000a1f007c0c */ /* 0x000fe2000df61270 */
[----:B------:R-:W0:Y:S01]  /*347f0*/  LDCU UR5, c[0x0][0x398] ;  /* 0x00007300ff0577ac */ /* 0x000e220008000800 */
[----:B------:R-:W0:Y:S01]  /*34800*/  LDCU UR11, c[0x0][0x398] ;  /* 0x00007300ff0b77ac */ /* 0x000e220008000800 */
[----:B----4-:R-:W-:Y:S01]  /*34810*/  PRMT R58, R10, 0x7632, R58 ;  /* 0x000076320a3a7816 */ /* 0x010fe2000000003a */
[C---:B------:R-:W-:Y:S01]  /*34820*/  IMAD.WIDE R6, R59.reuse, 0x2, R52 ;  /* 0x000000023b067825 */ /* 0x040fe200078e0234 */
[----:B------:R4:W-:Y:S03]  /*34830*/  @P5 STG.E.U16 desc[UR38][R12.64], R10 ;  /* 0x0000000a0c005986 */ /* 0x0009e6000c101526 */
[----:B------:R-:W-:Y:S01]  /*34840*/  IMAD.WIDE R60, R59, 0x2, R54 ;  /* 0x000000023b3c7825 */ /* 0x000fe200078e0236 */
[----:B------:R0:W-:Y:S01]  /*34850*/  @P4 STG.E.U16 desc[UR38][R6.64], R58 ;  /* 0x0000003a06004986 */ /* 0x0001e2000c101526 */
[----:B------:R-:W-:Y:S01]  /*34860*/  ISETP.LT.AND P5, PT, R27, UR15, !P1 ;  /* 0x0000000f1b007c0c */ /* 0x000fe2000cfa1270 */
[----:B------:R-:W1:Y:S01]  /*34870*/  LDCU UR15, c[0x0][0x39c] ;  /* 0x00007380ff0f77ac */ /* 0x000e620008000800 */
[----:B------:R-:W1:Y:S01]  /*34880*/  LDCU UR10, c[0x0][0x398] ;  /* 0x00007300ff0a77ac */ /* 0x000e620008000800 */
[----:B----4-:R-:W4:Y:S01]  /*34890*/  LDL.LU R12, [R1+0x13c0] ;  /* 0x0013c000010c7983 */ /* 0x010f220000300800 */
[----:B------:R-:W1:Y:S03]  /*348a0*/  LDCU UR77, c[0x0][0x398] ;  /* 0x00007300ff4d77ac */ /* 0x000e660008000800 */
[----:B0-----:R-:W4:Y:S01]  /*348b0*/  LDL.LU.64 R6, [R1+0x13b8] ;  /* 0x0013b80001067983 */ /* 0x001f220000300a00 */
[----:B------:R-:W-:-:S03]  /*348c0*/  VIADD R58, R59, UR4 ;  /* 0x000000043b3a7c36 */ /* 0x000fc60008000000 */
[----:B------:R0:W-:Y:S04]  /*348d0*/  STL.64 [R1+0x13b0], R20 ;  /* 0x0013b01401007387 */ /* 0x0001e80000100a00 */
[----:B------:R1:W-:Y:S04]  /*348e0*/  STL.64 [R1+0x13a8], R28 ;  /* 0x0013a81c01007387 */ /* 0x0003e80000100a00 */
[----:B------:R-:W4:Y:S01]  /*348f0*/  LDL.LU R10, [R1+0x3c] ;  /* 0x00003c00010a7983 */ /* 0x000f220000300800 */
[----:B0-----:R-:W-:-:S04]  /*34900*/  IMAD.WIDE R20, R59, 0x2, R56 ;  /* 0x000000023b147825 */ /* 0x001fc800078e0238 */
[----:B-1----:R-:W-:Y:S01]  /*34910*/  IMAD.WIDE R28, R58, 0x2, R52 ;  /* 0x000000023a1c7825 */ /* 0x002fe200078e0234 */
[----:B--2---:R0:W-:Y:S01]  /*34920*/  @P6 STG.E.U16 desc[UR38][R60.64], R11 ;  /* 0x0000000b3c006986 */ /* 0x0041e2000c101526 */
[----:B------:R-:W-:Y:S01]  /*34930*/  ISETP.LT.AND P6, PT, R14, UR18, !P1 ;  /* 0x000000120e007c0c */ /* 0x000fe2000cfc1270 */
[----:B------:R-:W1:Y:S01]  /*34940*/  LDCU UR18, c[0x0][0x398] ;  /* 0x00007300ff1277ac */ /* 0x000e620008000800 */
[----:B------:R-:W-:-:S05]  /*34950*/  PRMT R8, R11, 0x7632, R8 ;  /* 0x000076320b087816 */ /* 0x000fca0000000008 */
[----:B------:R2:W-:Y:S01]  /*34960*/  @P3 STG.E.U16 desc[UR38][R20.64], R8 ;  /* 0x0000000814003986 */ /* 0x0005e2000c101526 */
[----:B0-----:R-:W-:Y:S01]  /*34970*/  IMAD.WIDE R60, R58, 0x2, R2 ;  /* 0x000000023a3c7825 */ /* 0x001fe200078e0202 */
[----:B---3--:R-:W-:-:S04]  /*34980*/  PRMT R59, R5, 0x7632, R59 ;  /* 0x00007632053b7816 */ /* 0x008fc8000000003b */
[----:B------:R-:W-:Y:S04]  /*34990*/  @P5 STG.E.U16 desc[UR38][R60.64], R5 ;  /* 0x000000053c005986 */ /* 0x000fe8000c101526 */
[----:B--2---:R-:W2:Y:S04]  /*349a0*/  LDL.LU.64 R20, [R1+0x13b0] ;  /* 0x0013b00001147983 */ /* 0x004ea80000300a00 */
[----:B------:R0:W-:Y:S04]  /*349b0*/  @P6 STG.E.U16 desc[UR38][R28.64], R59 ;  /* 0x0000003b1c006986 */ /* 0x0001e8000c101526 */
[----:B0-----:R-:W3:Y:S04]  /*349c0*/  LDL.LU.64 R28, [R1+0x13a8] ;  /* 0x0013a800011c7983 */ /* 0x001ee80000300a00 */
[----:B------:R-:W2:Y:S04]  /*349d0*/  LDL.LU R5, [R1+0x2c] ;  /* 0x00002c0001057983 */ /* 0x000ea80000300800 */
[----:B------:R-:W3:Y:S01]  /*349e0*/  LDL.LU R11, [R1+0x10] ;  /* 0x00001000010b7983 */ /* 0x000ee20000300800 */
[----:B------:R-:W-:Y:S01]  /*349f0*/  ISETP.LT.AND P4, PT, R23, UR12, !P1 ;  /* 0x0000000c17007c0c */ /* 0x000fe2000cf81270 */
[----:B------:R-:W-:Y:S01]  /*34a00*/  IMAD.WIDE R60, R58, 0x2, R54 ;  /* 0x000000023a3c7825 */ /* 0x000fe200078e0236 */
[----:B------:R-:W-:Y:S01]  /*34a10*/  ISETP.LT.AND P1, PT, R31, UR17, !P1 ;  /* 0x000000111f007c0c */ /* 0x000fe2000cf21270 */
[----:B------:R-:W0:Y:S01]  /*34a20*/  LDCU UR12, c[0x0][0x398] ;  /* 0x00007300ff0c77ac */ /* 0x000e220008000800 */
[----:B------:R-:W-:Y:S01]  /*34a30*/  ISETP.LT.AND P6, PT, R27, UR14, !P2 ;  /* 0x0000000e1b007c0c */ /* 0x000fe2000d7c1270 */
[C---:B------:R-:W-:Y:S01]  /*34a40*/  VIADD R8, R22.reuse, 0x8 ;  /* 0x0000000816087836 */ /* 0x040fe20000000000 */
[----:B------:R-:W-:Y:S01]  /*34a50*/  ISETP.LT.AND P5, PT, R23, UR9, !P2 ;  /* 0x0000000917007c0c */ /* 0x000fe2000d7a1270 */
[----:B------:R-:W-:Y:S01]  /*34a60*/  VIADD R59, R22, 0x9 ;  /* 0x00000009163b7836 */ /* 0x000fe20000000000 */
[----:B------:R-:W0:Y:S05]  /*34a70*/  LDCU UR14, c[0x0][0x39c] ;  /* 0x00007380ff0e77ac */ /* 0x000e2a0008000800 */
[----:B------:R1:W-:Y:S01]  /*34a80*/  @P4 STG.E.U16 desc[UR38][R60.64], R9 ;  /* 0x000000093c004986 */ /* 0x0003e2000c101526 */
[----:B----4-:R-:W-:Y:S01]  /*34a90*/  PRMT R6, R9, 0x7632, R6 ;  /* 0x0000763209067816 */ /* 0x010fe20000000006 */
[----:B------:R-:W4:Y:S01]  /*34aa0*/  LDCU UR17, c[0x0][0x398] ;  /* 0x00007300ff1177ac */ /* 0x000f220008000800 */
[----:B------:R-:W-:-:S02]  /*34ab0*/  ISETP.LT.AND P4, PT, R14, UR16, !P2 ;  /* 0x000000100e007c0c */ /* 0x000fc4000d781270 */
[----:B------:R-:W-:Y:S01]  /*34ac0*/  ISETP.GE.AND P3, PT, R8, UR20, PT ;  /* 0x0000001408007c0c */ /* 0x000fe2000bf66270 */
[----:B------:R-:W0:Y:S01]  /*34ad0*/  LDCU UR16, c[0x0][0x398] ;  /* 0x00007300ff1077ac */ /* 0x000e220008000800 */
[----:B------:R-:W0:Y:S01]  /*34ae0*/  LDCU UR9, c[0x0][0x398] ;  /* 0x00007300ff0977ac */ /* 0x000e220008000800 */
[C---:B-1----:R-:W-:Y:S01]  /*34af0*/  IMAD.WIDE R60, R58.reuse, 0x2, R56 ;  /* 0x000000023a3c7825 */ /* 0x042fe200078e0238 */
[----:B------:R-:W-:Y:S01]  /*34b00*/  ISETP.LT.AND P2, PT, R31, UR19, !P2 ;  /* 0x000000131f007c0c */ /* 0x000fe2000d741270 */
[----:B------:R-:W1:Y:S02]  /*34b10*/  LDCU UR20, c[0x0][0x398] ;  /* 0x00007300ff1477ac */ /* 0x000e640008000800 */
[----:B------:R-:W-:Y:S01]  /*34b20*/  VIADD R58, R58, UR4 ;  /* 0x000000043a3a7c36 */ /* 0x000fe20008000000 */
[----:B------:R0:W-:Y:S01]  /*34b30*/  @P1 STG.E.U16 desc[UR38][R60.64], R6 ;  /* 0x000000063c001986 */ /* 0x0001e2000c101526 */
[----:B------:R-:W-:Y:S01]  /*34b40*/  ISETP.GE.AND P1, PT, R59, UR29, PT ;  /* 0x0000001d3b007c0c */ /* 0x000fe2000bf26270 */
[----:B------:R-:W1:Y:S01]  /*34b50*/  LDCU UR19, c[0x0][0x398] ;  /* 0x00007300ff1377ac */ /* 0x000e620008000800 */
[----:B------:R-:W-:Y:S01]  /*34b60*/  IMAD.WIDE R8, R58, 0x2, R52 ;  /* 0x000000023a087825 */ /* 0x000fe200078e0234 */
[----:B------:R-:W-:Y:S01]  /*34b70*/  PRMT R59, R10, 0x7632, R59 ;  /* 0x000076320a3b7816 */ /* 0x000fe2000000003b */
[----:B------:R-:W1:Y:S02]  /*34b80*/  LDCU UR29, c[0x0][0x398] ;  /* 0x00007300ff1d77ac */ /* 0x000e640008000800 */
[C---:B0-----:R-:W-:Y:S01]  /*34b90*/  IMAD.WIDE R60, R58.reuse, 0x2, R2 ;  /* 0x000000023a3c7825 */ /* 0x041fe200078e0202 */
[----:B------:R-:W4:Y:S04]  /*34ba0*/  LDL.LU R6, [R1] ;  /* 0x0000000001067983 */ /* 0x000f280000300800 */
[----:B------:R0:W-:Y:S01]  /*34bb0*/  @P6 STG.E.U16 desc[UR38][R60.64], R10 ;  /* 0x0000000a3c006986 */ /* 0x0001e2000c101526 */
[----:B------:R-:W-:Y:S01]  /*34bc0*/  ISETP.LT.AND P6, PT, R27, UR21, !P3 ;  /* 0x000000151b007c0c */ /* 0x000fe2000dfc1270 */
[----:B------:R-:W1:Y:S02]  /*34bd0*/  LDCU UR21, c[0x0][0x39c] ;  /* 0x00007380ff1577ac */ /* 0x000e640008000800 */
[----:B------:R-:W-:Y:S01]  /*34be0*/  @P4 STG.E.U16 desc[UR38][R8.64], R59 ;  /* 0x0000003b08004986 */ /* 0x000fe2000c101526 */
[----:B0-----:R-:W-:-:S05]  /*34bf0*/  IMAD.WIDE R60, R58, 0x2, R54 ;  /* 0x000000023a3c7825 */ /* 0x001fca00078e0236 */
[----:B--2---:R0:W-:Y:S01]  /*34c00*/  @P5 STG.E.U16 desc[UR38][R60.64], R5 ;  /* 0x000000053c005986 */ /* 0x0041e2000c101526 */
[----:B------:R-:W-:Y:S01]  /*34c10*/  PRMT R4, R5, 0x7632, R4 ;  /* 0x0000763205047816 */ /* 0x000fe20000000004 */
[----:B0-----:R-:W-:-:S04]  /*34c20*/  IMAD.WIDE R60, R58, 0x2, R56 ;  /* 0x000000023a3c7825 */ /* 0x001fc800078e0238 */
[----:B------:R-:W-:Y:S01]  /*34c30*/  VIADD R58, R58, UR4 ;  /* 0x000000043a3a7c36 */ /* 0x000fe20008000000 */
[----:B------:R0:W-:Y:S03]  /*34c40*/  @P2 STG.E.U16 desc[UR38][R60.64], R4 ;  /* 0x000000043c002986 */ /* 0x0001e6000c101526 */
[----:B0-----:R-:W-:-:S05]  /*34c50*/  IMAD.WIDE R4, R58, 0x2, R2 ;  /* 0x000000023a047825 */ /* 0x001fca00078e0202 */
[----:B---3--:R0:W-:Y:S04]  /*34c60*/  @P6 STG.E.U16 desc[UR38][R4.64], R11 ;  /* 0x0000000b04006986 */ /* 0x0081e8000c101526 */
[----:B0-----:R-:W2:Y:S01]  /*34c70*/  LDL.LU.64 R4, [R1+0x13a0] ;  /* 0x0013a00001047983 */ /* 0x001ea20000300a00 */
[----:B------:R-:W-:Y:S01]  /*34c80*/  ISETP.LT.AND P4, PT, R14, UR22, !P3 ;  /* 0x000000160e007c0c */ /* 0x000fe2000df81270 */
[----:B------:R-:W-:Y:S01]  /*34c90*/  VIADD R59, R22, 0xa ;  /* 0x0000000a163b7836 */ /* 0x000fe20000000000 */
[----:B------:R-:W-:Y:S01]  /*34ca0*/  ISETP.LT.AND P5, PT, R23, UR23, !P3 ;  /* 0x0000001717007c0c */ /* 0x000fe2000dfa1270 */
[C---:B------:R-:W-:Y:S01]  /*34cb0*/  IMAD.WIDE R8, R58.reuse, 0x2, R52 ;  /* 0x000000023a087825 */ /* 0x040fe200078e0234 */
[----:B------:R-:W-:Y:S01]  /*34cc0*/  ISETP.LT.AND P6, PT, R27, UR30, !P1 ;  /* 0x0000001e1b007c0c */ /* 0x000fe2000cfc1270 */
[----:B------:R-:W0:Y:S01]  /*34cd0*/  LDCU UR30, c[0x0][0x39c] ;  /* 0x00007380ff1e77ac */ /* 0x000e220008000800 */
[----:B------:R-:W-:Y:S01]  /*34ce0*/  ISETP.GE.AND P2, PT, R59, UR55, PT ;  /* 0x000000373b007c0c */ /* 0x000fe2000bf46270 */
[----:B------:R-:W-:Y:S01]  /*34cf0*/  IMAD.WIDE R60, R58, 0x2, R54 ;  /* 0x000000023a3c7825 */ /* 0x000fe200078e0236 */
[----:B------:R-:W-:Y:S01]  /*34d00*/  PRMT R59, R11, 0x7632, R59 ;  /* 0x000076320b3b7816 */ /* 0x000fe2000000003b */
[----:B------:R-:W3:Y:S01]  /*34d10*/  LDCU UR22, c[0x0][0x398] ;  /* 0x00007300ff1677ac */ /* 0x000ee20008000800 */
[----:B------:R-:W-:-:S03]  /*34d20*/  ISETP.LT.AND P3, PT, R31, UR28, !P3 ;  /* 0x0000001c1f007c0c */ /* 0x000fc6000df61270 */
[----:B------:R-:W-:Y:S01]  /*34d30*/  @P4 STG.E.U16 desc[UR38][R8.64], R59 ;  /* 0x0000003b08004986 */ /* 0x000fe2000c101526 */
[----:B----4-:R-:W-:Y:S01]  /*34d40*/  PRMT R7, R6, 0x7632, R7 ;  /* 0x0000763206077816 */ /* 0x010fe20000000007 */
[----:B------:R-:W4:Y:S02]  /*34d50*/  LDCU UR23, c[0x0][0x398] ;  /* 0x00007300ff1777ac */ /* 0x000f240008000800 */
[----:B------:R0:W-:Y:S01]  /*34d60*/  @P5 STG.E.U16 desc[UR38][R60.64], R6 ;  /* 0x000000063c005986 */ /* 0x0001e2000c101526 */
[----:B------:R-:W1:Y:S01]  /*34d70*/  LDCU UR28, c[0x0][0x398] ;  /* 0x00007300ff1c77ac */ /* 0x000e620008000800 */
[----:B------:R-:W1:Y:S01]  /*34d80*/  LDCU UR55, c[0x0][0x398] ;  /* 0x00007300ff3777ac */ /* 0x000e620008000800 */
[C---:B0-----:R-:W-:Y:S01]  /*34d90*/  IMAD.WIDE R60, R58.reuse, 0x2, R56 ;  /* 0x000000023a3c7825 */ /* 0x041fe200078e0238 */
[----:B------:R-:W3:Y:S03]  /*34da0*/  LDL.LU R6, [R1+0x14] ;  /* 0x0000140001067983 */ /* 0x000ee60000300800 */
[----:B------:R-:W-:-:S04]  /*34db0*/  VIADD R58, R58, UR4 ;  /* 0x000000043a3a7c36 */ /* 0x000fc80008000000 */
[----:B------:R-:W-:Y:S01]  /*34dc0*/  IMAD.WIDE R8, R58, 0x2, R2 ;  /* 0x000000023a087825 */ /* 0x000fe200078e0202 */
[----:B------:R0:W-:Y:S04]  /*34dd0*/  @P3 STG.E.U16 desc[UR38][R60.64], R7 ;  /* 0x000000073c003986 */ /* 0x0001e8000c101526 */
[----:B0-----:R-:W3:Y:S04]  /*34de0*/  LDL.LU R7, [R1+0x4] ;  /* 0x0000040001077983 */ /* 0x001ee80000300800 */
[----:B--2---:R0:W-:Y:S04]  /*34df0*/  @P6 STG.E.U16 desc[UR38][R8.64], R4 ;  /* 0x0000000408006986 */ /* 0x0041e8000c101526 */
        /* <DEDUP_REMOVED lines=10> */
[----:B------:R-:W0:Y:S01]  /*34ea0*/  LDCU UR45, c[0x0][0x398] ;  /* 0x00007300ff2d77ac */ /* 0x000e220008000800 */
[----:B------:R-:W-:Y:S01]  /*34eb0*/  ISETP.LT.AND P6, PT, R27, UR56, !P2 ;  /* 0x000000381b007c0c */ /* 0x000fe2000d7c1270 */
[----:B------:R-:W-:-:S02]  /*34ec0*/  VIADD R4, R58, UR4 ;  /* 0x000000043a047c36 */ /* 0x000fc40008000000 */
[----:B------:R1:W-:Y:S01]  /*34ed0*/  @P4 STG.E.U16 desc[UR38][R10.64], R59 ;  /* 0x0000003b0a004986 */ /* 0x0003e2000c101526 */
[----:B------:R-:W-:Y:S01]  /*34ee0*/  ISETP.LT.AND P4, PT, R14, UR57, !P2 ;  /* 0x000000390e007c0c */ /* 0x000fe2000d781270 */
[----:B------:R-:W0:Y:S01]  /*34ef0*/  LDCU UR54, c[0x0][0x398] ;  /* 0x00007300ff3677ac */ /* 0x000e220008000800 */
[----:B------:R-:W0:Y:S01]  /*34f00*/  LDCU UR56, c[0x0][0x39c] ;  /* 0x00007380ff3877ac */ /* 0x000e220008000800 */
[----:B------:R-:W0:Y:S01]  /*34f10*/  LDCU UR57, c[0x0][0x398] ;  /* 0x00007300ff3977ac */ /* 0x000e220008000800 */
[----:B-1----:R-:W-:Y:S01]  /*34f20*/  IMAD.WIDE R10, R4, 0x2, R2 ;  /* 0x00000002040a7825 */ /* 0x002fe200078e0202 */
[----:B------:R-:W1:Y:S01]  /*34f30*/  LDCU UR60, c[0x0][0x398] ;  /* 0x00007300ff3c77ac */ /* 0x000e620008000800 */
[----:B--2---:R2:W-:Y:S01]  /*34f40*/  @P5 STG.E.U16 desc[UR38][R60.64], R8 ;  /* 0x000000083c005986 */ /* 0x0045e2000c101526 */
[----:B------:R-:W-:Y:S02]  /*34f50*/  PRMT R59, R8, 0x7632, R59 ;  /* 0x00007632083b7816 */ /* 0x000fe4000000003b */
[----:B------:R-:W-:Y:S01]  /*34f60*/  ISETP.LT.AND P5, PT, R23, UR58, !P2 ;  /* 0x0000003a17007c0c */ /* 0x000fe2000d7a1270 */
[----:B------:R-:W0:Y:S01]  /*34f70*/  LDCU UR58, c[0x0][0x398] ;  /* 0x00007300ff3a77ac */ /* 0x000e220008000800 */
[----:B--2---:R-:W-:-:S04]  /*34f80*/  IMAD.WIDE R60, R58, 0x2, R56 ;  /* 0x000000023a3c7825 */ /* 0x004fc800078e0238 */
[----:B------:R-:W-:Y:S01]  /*34f90*/  VIADD R8, R22, 0xc ;  /* 0x0000000c16087836 */ /* 0x000fe20000000000 */
[----:B------:R2:W-:Y:S04]  /*34fa0*/  @P1 STG.E.U16 desc[UR38][R60.64], R59 ;  /* 0x0000003b3c001986 */ /* 0x0005e8000c101526 */
[----:B------:R-:W-:Y:S01]  /*34fb0*/  ISETP.GE.AND P1, PT, R8, UR65, PT ;  /* 0x0000004108007c0c */ /* 0x000fe2000bf26270 */
[----:B---3--:R3:W-:Y:S01]  /*34fc0*/  @P6 STG.E.U16 desc[UR38][R10.64], R6 ;  /* 0x000000060a006986 */ /* 0x0087e2000c101526 */
[----:B------:R-:W-:Y:S01]  /*34fd0*/  PRMT R8, R6, 0x7632, R8 ;  /* 0x0000763206087816 */ /* 0x000fe20000000008 */
[----:B------:R-:W0:Y:S01]  /*34fe0*/  LDCU UR65, c[0x0][0x398] ;  /* 0x00007300ff4177ac */ /* 0x000e220008000800 */
[----:B------:R-:W-:Y:S01]  /*34ff0*/  ISETP.LT.AND P2, PT, R31, UR59, !P2 ;  /* 0x0000003b1f007c0c */ /* 0x000fe2000d741270 */
[C---:B--2---:R-:W-:Y:S01]  /*35000*/  IMAD.WIDE R60, R4.reuse, 0x2, R52 ;  /* 0x00000002043c7825 */ /* 0x044fe200078e0234 */
[----:B------:R-:W-:Y:S01]  /*35010*/  ISETP.LT.AND P6, PT, R27, UR61, !P3 ;  /* 0x0000003d1b007c0c */ /* 0x000fe2000dfc1270 */
[----:B------:R-:W2:Y:S02]  /*35020*/  LDCU UR61, c[0x0][0x39c] ;  /* 0x00007380ff3d77ac */ /* 0x000ea40008000800 */
[C---:B------:R-:W-:Y:S01]  /*35030*/  IMAD.WIDE R58, R4.reuse, 0x2, R54 ;  /* 0x00000002043a7825 */ /* 0x040fe200078e0236 */
[----:B---3--:R-:W3:Y:S01]  /*35040*/  LDL.LU.64 R10, [R1+0x1390] ;  /* 0x00139000010a7983 */ /* 0x008ee20000300a00 */
[----:B------:R-:W0:Y:S03]  /*35050*/  LDCU UR59, c[0x0][0x398] ;  /* 0x00007300ff3b77ac */ /* 0x000e260008000800 */
[----:B------:R-:W2:Y:S04]  /*35060*/  LDL.LU R15, [R1+0x18] ;  /* 0x00001800010f7983 */ /* 0x000ea80000300800 */
[----:B------:R0:W-:Y:S04]  /*35070*/  @P4 STG.E.U16 desc[UR38][R60.64], R8 ;  /* 0x000000083c004986 */ /* 0x0001e8000c101526 */
[----:B------:R1:W-:Y:S04]  /*35080*/  @P5 STG.E.U16 desc[UR38][R58.64], R7 ;  /* 0x000000073a005986 */ /* 0x0003e8000c101526 */
[----:B------:R-:W3:Y:S01]  /*35090*/  LDL.LU R13, [R1+0x8] ;  /* 0x00000800010d7983 */ /* 0x000ee20000300800 */
[----:B0-----:R-:W-:Y:S01]  /*350a0*/  PRMT R60, R7, 0x7632, R60 ;  /* 0x00007632073c7816 */ /* 0x001fe2000000003c */
[----:B-1----:R-:W-:-:S04]  /*350b0*/  IMAD.WIDE R58, R4, 0x2, R56 ;  /* 0x00000002043a7825 */ /* 0x002fc800078e0238 */
[----:B------:R-:W-:-:S04]  /*350c0*/  VIADD R4, R4, UR4 ;  /* 0x0000000404047c36 */ /* 0x000fc80008000000 */
[----:B------:R-:W-:Y:S01]  /*350d0*/  IMAD.WIDE R6, R4, 0x2, R2 ;  /* 0x0000000204067825 */ /* 0x000fe200078e0202 */
[----:B------:R-:W-:Y:S04]  /*350e0*/  @P2 STG.E.U16 desc[UR38][R58.64], R60 ;  /* 0x0000003c3a002986 */ /* 0x000fe8000c101526 */
[----:B------:R0:W-:Y:S04]  /*350f0*/  @P6 STG.E.U16 desc[UR38][R6.64], R5 ;  /* 0x0000000506006986 */ /* 0x0001e8000c101526 */
[----:B0-----:R-:W4:Y:S01]  /*35100*/  LDL.LU.64 R6, [R1+0x1388] ;  /* 0x0013880001067983 */ /* 0x001f220000300a00 */
[----:B------:R-:W-:Y:S01]  /*35110*/  ISETP.LT.AND P4, PT, R14, UR62, !P3 ;  /* 0x0000003e0e007c0c */ /* 0x000fe2000df81270 */
[----:B------:R-:W-:Y:S01]  /*35120*/  VIADD R8, R22, 0xd ;  /* 0x0000000d16087836 */ /* 0x000fe20000000000 */
[----:B------:R-:W-:Y:S01]  /*35130*/  ISETP.LT.AND P5, PT, R23, UR63, !P3 ;  /* 0x0000003f17007c0c */ /* 0x000fe2000dfa1270 */
[----:B------:R-:W-:Y:S01]  /*35140*/  IMAD.WIDE R60, R4, 0x2, R52 ;  /* 0x00000002043c7825 */ /* 0x000fe200078e0234 */
[----:B------:R-:W-:Y:S01]  /*35150*/  ISETP.LT.AND P3, PT, R31, UR64, !P3 ;  /* 0x000000401f007c0c */ /* 0x000fe2000df61270 */
[----:B------:R-:W0:Y:S01]  /*35160*/  LDCU UR62, c[0x0][0x398] ;  /* 0x00007300ff3e77ac */ /* 0x000e220008000800 */
[----:B------:R-:W-:-:S02]  /*35170*/  ISETP.GE.AND P2, PT, R8, UR70, PT ;  /* 0x0000004608007c0c */ /* 0x000fc4000bf46270 */
[----:B------:R-:W-:Y:S01]  /*35180*/  PRMT R8, R5, 0x7632, R8 ;  /* 0x0000763205087816 */ /* 0x000fe20000000008 */
[----:B------:R-:W-:Y:S01]  /*35190*/  IMAD.WIDE R58, R4, 0x2, R54 ;  /* 0x00000002043a7825 */ /* 0x000fe200078e0236 */
[----:B------:R-:W-:Y:S01]  /*351a0*/  ISETP.LT.AND P6, PT, R27, UR66, !P1 ;  /* 0x000000421b007c0c */ /* 0x000fe2000cfc1270 */
[----:B------:R-:W1:Y:S02]  /*351b0*/  LDCU UR66, c[0x0][0x39c] ;  /* 0x00007380ff4277ac */ /* 0x000e640008000800 */
[----:B------:R0:W-:Y:S01]  /*351c0*/  @P4 STG.E.U16 desc[UR38][R60.64], R8 ;  /* 0x000000083c004986 */ /* 0x0001e2000c101526 */
[----:B------:R-:W-:Y:S01]  /*351d0*/  ISETP.LT.AND P4, PT, R14, UR67, !P1 ;  /* 0x000000430e007c0c */ /* 0x000fe2000cf81270 */
[----:B------:R-:W-:Y:S01]  /*351e0*/  VIADD R5, R22, 0xe ;  /* 0x0000000e16057836 */ /* 0x000fe20000000000 */
[----:B------:R-:W1:Y:S01]  /*351f0*/  LDCU UR63, c[0x0][0x398] ;  /* 0x00007300ff3f77ac */ /* 0x000e620008000800 */
[----:B------:R0:W-:Y:S01]  /*35200*/  @P5 STG.E.U16 desc[UR38][R58.64], R9 ;  /* 0x000000093a005986 */ /* 0x0001e2000c101526 */
[----:B------:R-:W-:Y:S01]  /*35210*/  ISETP.LT.AND P5, PT, R23, UR68, !P1 ;  /* 0x0000004417007c0c */ /* 0x000fe2000cfa1270 */
[----:B------:R-:W1:Y:S01]  /*35220*/  LDCU UR64, c[0x0][0x398] ;  /* 0x00007300ff4077ac */ /* 0x000e620008000800 */
[----:B------:R-:W1:Y:S01]  /*35230*/  LDCU UR70, c[0x0][0x398] ;  /* 0x00007300ff4677ac */ /* 0x000e620008000800 */
[C---:B0-----:R-:W-:Y:S01]  /*35240*/  VIADD R8, R4.reuse, UR4 ;  /* 0x0000000404087c36 */ /* 0x041fe20008000000 */
[----:B------:R-:W0:Y:S01]  /*35250*/  LDCU UR67, c[0x0][0x398] ;  /* 0x00007300ff4377ac */ /* 0x000e220008000800 */
[----:B------:R-:W-:Y:S01]  /*35260*/  PRMT R9, R9, 0x7632, R9 ;  /* 0x0000763209097816 */ /* 0x000fe20000000009 */
[----:B------:R-:W-:Y:S01]  /*35270*/  IMAD.WIDE R58, R4, 0x2, R56 ;  /* 0x00000002043a7825 */ /* 0x000fe200078e0238 */
[----:B------:R-:W0:Y:S03]  /*35280*/  LDCU UR68, c[0x0][0x398] ;  /* 0x00007300ff4477ac */ /* 0x000e260008000800 */
[C---:B------:R-:W-:Y:S01]  /*35290*/  IMAD.WIDE R60, R8.reuse, 0x2, R2 ;  /* 0x00000002083c7825 */ /* 0x040fe200078e0202 */
[----:B------:R1:W-:Y:S01]  /*352a0*/  @P3 STG.E.U16 desc[UR38][R58.64], R9 ;  /* 0x000000093a003986 */ /* 0x0003e2000c101526 */
[----:B------:R-:W-:Y:S01]  /*352b0*/  ISETP.LT.AND P1, PT, R31, UR69, !P1 ;  /* 0x000000451f007c0c */ /* 0x000fe2000cf21270 */
[----:B------:R-:W0:Y:S01]  /*352c0*/  LDCU UR69, c[0x0][0x39c] ;  /* 0x00007380ff4577ac */ /* 0x000e220008000800 */
[----:B------:R-:W-:Y:S01]  /*352d0*/  ISETP.GE.AND P3, PT, R5, UR24, PT ;  /* 0x0000001805007c0c */ /* 0x000fe2000bf66270 */
[C---:B------:R-:W-:Y:S01]  /*352e0*/  IMAD.WIDE R4, R8.reuse, 0x2, R54 ;  /* 0x0000000208047825 */ /* 0x040fe200078e0236 */
[----:B------:R-:W0:Y:S03]  /*352f0*/  LDCU UR24, c[0x0][0x398] ;  /* 0x00007300ff1877ac */ /* 0x000e260008000800 */
[----:B-1----:R-:W-:Y:S01]  /*35300*/  IMAD.WIDE R58, R8, 0x2, R52 ;  /* 0x00000002083a7825 */ /* 0x002fe200078e0234 */
[----:B--2---:R-:W-:Y:S01]  /*35310*/  PRMT R9, R15, 0x7632, R9 ;  /* 0x000076320f097816 */ /* 0x004fe20000000009 */
[----:B------:R-:W-:Y:S01]  /*35320*/  @P6 STG.E.U16 desc[UR38][R60.64], R15 ;  /* 0x0000000f3c006986 */ /* 0x000fe2000c101526 */
[----:B------:R-:W-:Y:S01]  /*35330*/  ISETP.LT.AND P6, PT, R27, UR71, !P2 ;  /* 0x000000471b007c0c */ /* 0x000fe2000d7c1270 */
[----:B------:R-:W1:Y:S02]  /*35340*/  LDCU UR71, c[0x0][0x398] ;  /* 0x00007300ff4777ac */ /* 0x000e640008000800 */
[----:B------:R2:W-:Y:S01]  /*35350*/  @P4 STG.E.U16 desc[UR38][R58.64], R9 ;  /* 0x000000093a004986 */ /* 0x0005e2000c101526 */
[----:B------:R-:W-:Y:S01]  /*35360*/  ISETP.LT.AND P4, PT, R14, UR72, !P2 ;  /* 0x000000480e007c0c */ /* 0x000fe2000d781270 */
[----:B------:R-:W0:Y:S02]  /*35370*/  LDCU UR72, c[0x0][0x398] ;  /* 0x00007300ff4877ac */ /* 0x000e240008000800 */
[----:B------:R-:W4:Y:S04]  /*35380*/  LDL.LU R14, [R1+0x1c] ;  /* 0x00001c00010e7983 */ /* 0x000f280000300800 */
[----:B---3--:R3:W-:Y:S01]  /*35390*/  @P5 STG.E.U16 desc[UR38][R4.64], R13 ;  /* 0x0000000d04005986 */ /* 0x0087e2000c101526 */
[----:B--2---:R-:W-:Y:S01]  /*353a0*/  VIADD R58, R8, UR4 ;  /* 0x00000004083a7c36 */ /* 0x004fe20008000000 */
[----:B------:R-:W-:-:S03]  /*353b0*/  PRMT R59, R13, 0x7632, R59 ;  /* 0x000076320d3b7816 */ /* 0x000fc6000000003b */
[----:B------:R-:W-:-:S04]  /*353c0*/  IMAD.WIDE R60, R58, 0x2, R2 ;  /* 0x000000023a3c7825 */ /* 0x000fc800078e0202 */
[----:B---3--:R-:W-:Y:S01]  /*353d0*/  IMAD.WIDE R4, R8, 0x2, R56 ;  /* 0x0000000208047825 */ /* 0x008fe200078e0238 */
[----:B------:R-:W2:Y:S04]  /*353e0*/  LDL.LU R13, [R1+0xc] ;  /* 0x00000c00010d7983 */ /* 0x000ea80000300800 */
[----:B------:R-:W-:Y:S04]  /*353f0*/  @P1 STG.E.U16 desc[UR38][R4.64], R59 ;  /* 0x0000003b04001986 */ /* 0x000fe8000c101526 */
[----:B----4-:R3:W-:Y:S04]  /*35400*/  @P6 STG.E.U16 desc[UR38][R60.64], R6 ;  /* 0x000000063c006986 */ /* 0x0107e8000c101526 */
[----:B---3--:R-:W3:Y:S01]  /*35410*/  LDL.LU R61, [R1+0x76c] ;  /* 0x00076c00013d7983 */ /* 0x008ee20000300800 */
[----:B------:R-:W-:Y:S01]  /*35420*/  ISETP.LT.AND P5, PT, R23, UR26, !P2 ;  /* 0x0000001a17007c0c */ /* 0x000fe2000d7a1270 */
[----:B------:R-:W-:Y:S01]  /*35430*/  VIADD R9, R22, 0xf ;  /* 0x0000000f16097836 */ /* 0x000fe20000000000 */
[----:B------:R-:W-:Y:S01]  /*35440*/  PRMT R59, R6, 0x7632, R59 ;  /* 0x00007632063b7816 */ /* 0x000fe2000000003b */
[C---:B------:R-:W-:Y:S01]  /*35450*/  IMAD.WIDE R4, R58.reuse, 0x2, R54 ;  /* 0x000000023a047825 */ /* 0x040fe200078e0236 */
[----:B------:R-:W-:Y:S01]  /*35460*/  ISETP.LT.AND P2, PT, R31, UR32, !P2 ;  /* 0x000000201f007c0c */ /* 0x000fe2000d741270 */
[----:B------:R-:W4:Y:S01]  /*35470*/  LDCU UR26, c[0x0][0x398] ;  /* 0x00007300ff1a77ac */ /* 0x000f220008000800 */
[----:B------:R-:W-:Y:S01]  /*35480*/  ISETP.GE.AND P1, PT, R9, UR40, PT ;  /* 0x0000002809007c0c */ /* 0x000fe2000bf26270 */
[C---:B------:R-:W-:Y:S01]  /*35490*/  IMAD.WIDE R8, R58.reuse, 0x2, R52 ;  /* 0x000000023a087825 */ /* 0x040fe200078e0234 */
[----:B------:R-:W-:Y:S01]  /*354a0*/  ISETP.LT.AND P6, PT, R27, UR34, !P3 ;  /* 0x000000221b007c0c */ /* 0x000fe2000dfc1270 */
[----:B------:R-:W0:Y:S02]  /*354b0*/  LDCU UR34, c[0x0][0x39c] ;  /* 0x00007380ff2277ac */ /* 0x000e240008000800 */
[C---:B------:R-:W-:Y:S01]  /*354c0*/  VIADD R6, R58.reuse, UR4 ;  /* 0x000000043a067c36 */ /* 0x040fe20008000000 */
[----:B------:R1:W-:Y:S01]  /*354d0*/  @P4 STG.E.U16 desc[UR38][R8.64], R59 ;  /* 0x0000003b08004986 */ /* 0x0003e2000c101526 */
[----:B------:R-:W-:Y:S01]  /*354e0*/  ISETP.LT.AND P4, PT, R23, UR36, !P3 ;  /* 0x0000002417007c0c */ /* 0x000fe2000df81270 */
[----:B------:R-:W0:Y:S02]  /*354f0*/  LDCU UR32, c[0x0][0x398] ;  /* 0x00007300ff2077ac */ /* 0x000e240008000800 */
[----:B------:R0:W-:Y:S01]  /*35500*/  @P5 STG.E.U16 desc[UR38][R4.64], R10 ;  /* 0x0000000a04005986 */ /* 0x0001e2000c101526 */
[----:B------:R-:W2:Y:S01]  /*35510*/  LDCU UR40, c[0x0][0x398] ;  /* 0x00007300ff2877ac */ /* 0x000ea20008000800 */
[----:B------:R-:W2:Y:S01]  /*35520*/  LDCU UR36, c[0x0][0x398] ;  /* 0x00007300ff2477ac */ /* 0x000ea20008000800 */
[----:B-1----:R-:W-:Y:S01]  /*35530*/  IMAD.WIDE R8, R58, 0x2, R56 ;  /* 0x000000023a087825 */ /* 0x002fe200078e0238 */
[----:B0-----:R-:W-:-:S03]  /*35540*/  PRMT R10, R10, 0x7632, R10 ;  /* 0x000076320a0a7816 */ /* 0x001fc6000000000a */
[C---:B------:R-:W-:Y:S02]  /*35550*/  IMAD.WIDE R4, R6.reuse, 0x2, R2 ;  /* 0x0000000206047825 */ /* 0x040fe400078e0202 */
[----:B------:R-:W-:Y:S02]  /*35560*/  @P2 STG.E.U16 desc[UR38][R8.64], R10 ;  /* 0x0000000a08002986 */ /* 0x000fe4000c101526 */
[----:B------:R-:W-:Y:S01]  /*35570*/  IMAD.WIDE R58, R6, 0x2, R52 ;  /* 0x00000002063a7825 */ /* 0x000fe200078e0234 */
[----:B------:R-:W-:Y:S01]  /*35580*/  PRMT R60, R14, 0x7632, R60 ;  /* 0x000076320e3c7816 */ /* 0x000fe2000000003c */
[----:B------:R0:W-:Y:S02]  /*35590*/  @P6 STG.E.U16 desc[UR38][R4.64], R14 ;  /* 0x0000000e04006986 */ /* 0x0001e4000c101526 */
[----:B0-----:R-:W-:Y:S02]  /*355a0*/  IMAD.WIDE R4, R6, 0x2, R54 ;  /* 0x0000000206047825 */ /* 0x001fe400078e0236 */
[----:B------:R-:W4:Y:S01]  /*355b0*/  LDL.LU R14, [R1+0x90] ;  /* 0x00009000010e7983 */ /* 0x000f220000300800 */
[----:B--2---:R-:W-:-:S02]  /*355c0*/  PRMT R10, R13, 0x7632, R10 ;  /* 0x000076320d0a7816 */ /* 0x004fc4000000000a */
[C---:B---3--:R-:W-:Y:S01]  /*355d0*/  ISETP.LT.AND P5, PT, R61.reuse, UR41, !P3 ;  /* 0x000000293d007c0c */ /* 0x048fe2000dfa1270 */
[C---:B------:R-:W-:Y:S01]  /*355e0*/  VIADD R9, R22.reuse, 0x10 ;  /* 0x0000001016097836 */ /* 0x040fe20000000000 */
[----:B------:R-:W-:Y:S01]  /*355f0*/  ISETP.LT.AND P6, PT, R61, UR46, !P1 ;  /* 0x0000002e3d007c0c */ /* 0x000fe2000cfc1270 */
[----:B------:R-:W-:Y:S01]  /*35600*/  VIADD R8, R22, 0x11 ;  /* 0x0000001116087836 */ /* 0x000fe20000000000 */
[----:B------:R-:W-:Y:S01]  /*35610*/  ISETP.LT.AND P3, PT, R31, UR43, !P3 ;  /* 0x0000002b1f007c0c */ /* 0x000fe2000df61270 */
[----:B------:R-:W0:Y:S01]  /*35620*/  LDCU UR43, c[0x0][0x398] ;  /* 0x00007300ff2b77ac */ /* 0x000e220008000800 */
[----:B------:R-:W1:Y:S07]  /*35630*/  LDCU UR41, c[0x0][0x398] ;  /* 0x00007300ff2977ac */ /* 0x000e6e0008000800 */
[----:B------:R-:W-:Y:S01]  /*35640*/  @P5 STG.E.U16 desc[UR38][R58.64], R60 ;  /* 0x0000003c3a005986 */ /* 0x000fe2000c101526 */
[----:B------:R-:W-:Y:S01]  /*35650*/  ISETP.GE.AND P2, PT, R9, UR50, PT ;  /* 0x0000003209007c0c */ /* 0x000fe2000bf46270 */
[----:B------:R-:W2:Y:S02]  /*35660*/  LDCU UR46, c[0x0][0x398] ;  /* 0x00007300ff2e77ac */ /* 0x000ea40008000800 */
[----:B------:R3:W-:Y:S01]  /*35670*/  @P4 STG.E.U16 desc[UR38][R4.64], R13 ;  /* 0x0000000d04004986 */ /* 0x0007e2000c101526 */
[----:B------:R-:W-:Y:S01]  /*35680*/  ISETP.LT.AND P5, PT, R27, UR42, !P1 ;  /* 0x0000002a1b007c0c */ /* 0x000fe2000cfa1270 */
[----:B------:R-:W0:Y:S01]  /*35690*/  LDCU UR42, c[0x0][0x39c] ;  /* 0x00007380ff2a77ac */ /* 0x000e220008000800 */
[----:B------:R-:W0:Y:S01]  /*356a0*/  LDCU UR50, c[0x0][0x398] ;  /* 0x00007300ff3277ac */ /* 0x000e220008000800 */
[----:B---3--:R-:W3:Y:S01]  /*356b0*/  LDL.LU R13, [R1+0x80] ;  /* 0x00008000010d7983 */ /* 0x008ee20000300800 */
[C---:B------:R-:W-:Y:S01]  /*356c0*/  IMAD.WIDE R4, R6.reuse, 0x2, R56 ;  /* 0x0000000206047825 */ /* 0x040fe200078e0238 */
[----:B------:R-:W-:Y:S01]  /*356d0*/  ISETP.LT.AND P4, PT, R23, UR44, !P1 ;  /* 0x0000002c17007c0c */ /* 0x000fe2000cf81270 */
[----:B------:R-:W0:Y:S01]  /*356e0*/  LDCU UR44, c[0x0][0x398] ;  /* 0x00007300ff2c77ac */ /* 0x000e220008000800 */
[----:B------:R-:W2:Y:S01]  /*356f0*/  LDL.LU R58, [R1+0x70] ;  /* 0x00007000013a7983 */ /* 0x000ea20000300800 */
[----:B------:R-:W-:-:S03]  /*35700*/  VIADD R6, R6, UR4 ;  /* 0x0000000406067c36 */ /* 0x000fc60008000000 */
[----:B------:R1:W-:Y:S01]  /*35710*/  @P3 STG.E.U16 desc[UR38][R4.64], R10 ;  /* 0x0000000a04003986 */ /* 0x0003e2000c101526 */
[----:B------:R-:W-:Y:S01]  /*35720*/  ISETP.GE.AND P3, PT, R8, UR13, PT ;  /* 0x0000000d08007c0c */ /* 0x000fe2000bf66270 */
[C---:B------:R-:W-:Y:S01]  /*35730*/  IMAD.WIDE R8, R6.reuse, 0x2, R52 ;  /* 0x0000000206087825 */ /* 0x040fe200078e0234 */
[----:B------:R-:W-:Y:S01]  /*35740*/  ISETP.LT.AND P1, PT, R31, UR48, !P1 ;  /* 0x000000301f007c0c */ /* 0x000fe2000cf21270 */
[----:B------:R-:W2:Y:S01]  /*35750*/  LDL.LU R15, [R1+0x60] ;  /* 0x00006000010f7983 */ /* 0x000ea20000300800 */
[----:B------:R-:W0:Y:S01]  /*35760*/  LDCU UR48, c[0x0][0x39c] ;  /* 0x00007380ff3077ac */ /* 0x000e220008000800 */
[----:B------:R-:W0:Y:S01]  /*35770*/  LDCU UR13, c[0x0][0x398] ;  /* 0x00007300ff0d77ac */ /* 0x000e220008000800 */
[----:B-1----:R-:W-:Y:S01]  /*35780*/  IMAD.WIDE R4, R6, 0x2, R2 ;  /* 0x0000000206047825 */ /* 0x002fe200078e0202 */
[----:B------:R-:W-:-:S04]  /*35790*/  PRMT R10, R7, 0x7632, R10 ;  /* 0x00007632070a7816 */ /* 0x000fc8000000000a */
[----:B------:R1:W-:Y:S01]  /*357a0*/  @P5 STG.E.U16 desc[UR38][R4.64], R7 ;  /* 0x0000000704005986 */ /* 0x0003e2000c101526 */
[----:B------:R-:W-:Y:S01]  /*357b0*/  ISETP.LT.AND P5, PT, R27, UR52, !P2 ;  /* 0x000000341b007c0c */ /* 0x000fe2000d7a1270 */
[----:B------:R-:W0:Y:S02]  /*357c0*/  LDCU UR52, c[0x0][0x398] ;  /* 0x00007300ff3477ac */ /* 0x000e240008000800 */
[----:B------:R0:W-:Y:S01]  /*357d0*/  @P6 STG.E.U16 desc[UR38][R8.64], R10 ;  /* 0x0000000a08006986 */ /* 0x0001e2000c101526 */
[----:B-1----:R-:W-:Y:S01]  /*357e0*/  IMAD.WIDE R4, R6, 0x2, R54 ;  /* 0x0000000206047825 */ /* 0x002fe200078e0236 */
[----:B------:R-:W-:Y:S01]  /*357f0*/  ISETP.LT.AND P6, PT, R61, UR75, !P2 ;  /* 0x0000004b3d007c0c */ /* 0x000fe2000d7c1270 */
[----:B------:R-:W1:Y:S01]  /*35800*/  LDCU UR75, c[0x0][0x398] ;  /* 0x00007300ff4b77ac */ /* 0x000e620008000800 */
[----:B0-----:R-:W-:Y:S02]  /*35810*/  PRMT R8, R11, 0x7632, R8 ;  /* 0x000076320b087816 */ /* 0x001fe40000000008 */
[----:B------:R0:W-:Y:S01]  /*35820*/  @P4 STG.E.U16 desc[UR38][R4.64], R11 ;  /* 0x0000000b04004986 */ /* 0x0001e2000c101526 */
[----:B------:R-:W-:Y:S01]  /*35830*/  ISETP.LT.AND P4, PT, R23, UR74, !P2 ;  /* 0x0000004a17007c0c */ /* 0x000fe2000d781270 */
[----:B------:R-:W-:-:S02]  /*35840*/  VIADD R7, R22, 0x12 ;  /* 0x0000001216077836 */ /* 0x000fc40000000000 */
[C---:B0-----:R-:W-:Y:S01]  /*35850*/  IMAD.WIDE R4, R6.reuse, 0x2, R56 ;  /* 0x0000000206047825 */ /* 0x041fe200078e0238 */
[----:B------:R-:W0:Y:S03]  /*35860*/  LDCU UR74, c[0x0][0x398] ;  /* 0x00007300ff4a77ac */ /* 0x000e260008000800 */
[----:B------:R-:W-:Y:S01]  /*35870*/  VIADD R6, R6, UR4 ;  /* 0x0000000406067c36 */ /* 0x000fe20008000000 */
[----:B------:R1:W-:Y:S01]  /*35880*/  @P1 STG.E.U16 desc[UR38][R4.64], R8 ;  /* 0x0000000804001986 */ /* 0x0003e2000c101526 */
[----:B------:R-:W-:Y:S01]  /*35890*/  ISETP.GE.AND P1, PT, R7, UR15, PT ;  /* 0x0000000f07007c0c */ /* 0x000fe2000bf26270 */
[----:B------:R-:W0:Y:S01]  /*358a0*/  LDCU UR15, c[0x0][0x398] ;  /* 0x00007300ff0f77ac */ /* 0x000e220008000800 */
[----:B------:R-:W-:-:S04]  /*358b0*/  IMAD.WIDE R10, R6, 0x2, R54 ;  /* 0x00000002060a7825 */ /* 0x000fc800078e0236 */
[----:B-1----:R-:W-:-:S04]  /*358c0*/  IMAD.WIDE R4, R6, 0x2, R2 ;  /* 0x0000000206047825 */ /* 0x002fc800078e0202 */
[----:B------:R-:W-:Y:S01]  /*358d0*/  IMAD.WIDE R8, R6, 0x2, R52 ;  /* 0x0000000206087825 */ /* 0x000fe200078e0234 */
[----:B----4-:R-:W-:Y:S01]  /*358e0*/  PRMT R7, R14, 0x7632, R7 ;  /* 0x000076320e077816 */ /* 0x010fe20000000007 */
[----:B------:R1:W-:Y:S04]  /*358f0*/  @P5 STG.E.U16 desc[UR38][R4.64], R14 ;  /* 0x0000000e04005986 */ /* 0x0003e8000c101526 */
[----:B------:R4:W-:Y:S04]  /*35900*/  @P6 STG.E.U16 desc[UR38][R8.64], R7 ;  /* 0x0000000708006986 */ /* 0x0009e8000c101526 */
[----:B-1----:R-:W2:Y:S04]  /*35910*/  LDL.LU R14, [R1+0x94] ;  /* 0x00009400010e7983 */ /* 0x002ea80000300800 */
[----:B---3--:R1:W-:Y:S01]  /*35920*/  @P4 STG.E.U16 desc[UR38][R10.64], R13 ;  /* 0x0000000d0a004986 */ /* 0x0083e2000c101526 */
[----:B----4-:R-:W-:-:S03]  /*35930*/  PRMT R8, R13, 0x7632, R8 ;  /* 0x000076320d087816 */ /* 0x010fc60000000008 */
[----:B-1----:R-:W3:Y:S01]  /*35940*/  LDL.LU R13, [R1+0x84] ;  /* 0x00008400010d7983 */ /* 0x002ee20000300800 */
[----:B------:R-:W-:Y:S02]  /*35950*/  ISETP.LT.AND P2, PT, R31, UR73, !P2 ;  /* 0x000000491f007c0c */ /* 0x000fe4000d741270 */
[----:B------:R-:W-:Y:S01]  /*35960*/  ISETP.LT.AND P5, PT, R27, UR5, !P3 ;  /* 0x000000051b007c0c */ /* 0x000fe2000dfa1270 */
[----:B------:R-:W-:Y:S01]  /*35970*/  IMAD.WIDE R4, R6, 0x2, R56 ;  /* 0x0000000206047825 */ /* 0x000fe200078e0238 */
[----:B------:R-:W-:Y:S01]  /*35980*/  ISETP.LT.AND P4, PT, R61, UR76, !P3 ;  /* 0x0000004c3d007c0c */ /* 0x000fe2000df81270 */
[----:B------:R-:W1:Y:S01]  /*35990*/  LDCU UR5, c[0x0][0x39c] ;  /* 0x00007380ff0577ac */ /* 0x000e620008000800 */
[----:B------:R-:W-:Y:S01]  /*359a0*/  ISETP.LT.AND P6, PT, R23, UR11, !P3 ;  /* 0x0000000b17007c0c */ /* 0x000fe2000dfc1270 */
[----:B------:R-:W-:Y:S02]  /*359b0*/  VIADD R7, R22, 0x13 ;  /* 0x0000001316077836 */ /* 0x000fe40000000000 */
[----:B------:R-:W-:Y:S01]  /*359c0*/  VIADD R6, R6, UR4 ;  /* 0x0000000406067c36 */ /* 0x000fe20008000000 */
[----:B------:R-:W-:Y:S01]  /*359d0*/  ISETP.LT.AND P3, PT, R31, UR10, !P3 ;  /* 0x0000000a1f007c0c */ /* 0x000fe2000df61270 */
[----:B------:R-:W4:Y:S02]  /*359e0*/  LDCU UR73, c[0x0][0x398] ;  /* 0x00007300ff4977ac */ /* 0x000f240008000800 */
[----:B------:R0:W-:Y:S01]  /*359f0*/  @P2 STG.E.U16 desc[UR38][R4.64], R8 ;  /* 0x0000000804002986 */ /* 0x0001e2000c101526 */
[----:B------:R-:W-:Y:S01]  /*35a00*/  ISETP.GE.AND P2, PT, R7, UR14, PT ;  /* 0x0000000e07007c0c */ /* 0x000fe2000bf46270 */
[----:B------:R-:W-:Y:S01]  /*35a10*/  IMAD.WIDE R10, R6, 0x2, R54 ;  /* 0x00000002060a7825 */ /* 0x000fe200078e0236 */
[----:B--2---:R-:W-:Y:S01]  /*35a20*/  PRMT R7, R58, 0x7632, R7 ;  /* 0x000076323a077816 */ /* 0x004fe20000000007 */
[----:B------:R-:W2:Y:S01]  /*35a30*/  LDCU UR11, c[0x0][0x398] ;  /* 0x00007300ff0b77ac */ /* 0x000ea20008000800 */
[----:B------:R-:W1:Y:S01]  /*35a40*/  LDCU UR76, c[0x0][0x398] ;  /* 0x00007300ff4c77ac */ /* 0x000e620008000800 */
[C---:B0-----:R-:W-:Y:S01]  /*35a50*/  IMAD.WIDE R4, R6.reuse, 0x2, R2 ;  /* 0x0000000206047825 */ /* 0x041fe200078e0202 */
[----:B------:R-:W0:Y:S03]  /*35a60*/  LDCU UR14, c[0x0][0x39c] ;  /* 0x00007380ff0e77ac */ /* 0x000e260008000800 */
[----:B------:R-:W-:Y:S01]  /*35a70*/  IMAD.WIDE R8, R6, 0x2, R52 ;  /* 0x0000000206087825 */ /* 0x000fe200078e0234 */
[----:B------:R1:W-:Y:S01]  /*35a80*/  @P5 STG.E.U16 desc[UR38][R4.64], R58 ;  /* 0x0000003a04005986 */ /* 0x0003e2000c101526 */
[----:B------:R-:W-:Y:S01]  /*35a90*/  ISETP.LT.AND P5, PT, R27, UR18, !P1 ;  /* 0x000000121b007c0c */ /* 0x000fe2000cfa1270 */
[----:B------:R-:W0:Y:S02]  /*35aa0*/  LDCU UR10, c[0x0][0x398] ;  /* 0x00007300ff0a77ac */ /* 0x000e240008000800 */
[----:B------:R4:W-:Y:S01]  /*35ab0*/  @P4 STG.E.U16 desc[UR38][R8.64], R7 ;  /* 0x0000000708004986 */ /* 0x0009e2000c101526 */
[----:B------:R-:W-:Y:S01]  /*35ac0*/  ISETP.LT.AND P4, PT, R61, UR12, !P1 ;  /* 0x0000000c3d007c0c */ /* 0x000fe2000cf81270 */
[----:B------:R-:W0:Y:S02]  /*35ad0*/  LDCU UR12, c[0x0][0x398] ;  /* 0x00007300ff0c77ac */ /* 0x000e240008000800 */
[----:B------:R4:W-:Y:S01]  /*35ae0*/  @P6 STG.E.U16 desc[UR38][R10.64], R15 ;  /* 0x0000000f0a006986 */ /* 0x0009e2000c101526 */
[----:B------:R-:W-:Y:S01]  /*35af0*/  ISETP.LT.AND P6, PT, R23, UR17, !P1 ;  /* 0x0000001117007c0c */ /* 0x000fe2000cfc1270 */
[----:B------:R-:W0:Y:S02]  /*35b00*/  LDCU UR17, c[0x0][0x398] ;  /* 0x00007300ff1177ac */ /* 0x000e240008000800 */
[----:B-1----:R-:W2:Y:S01]  /*35b10*/  LDL.LU R58, [R1+0x74] ;  /* 0x00007400013a7983 */ /* 0x002ea20000300800 */
[----:B------:R-:W-:Y:S01]  /*35b20*/  VIADD R5, R22, 0x14 ;  /* 0x0000001416057836 */ /* 0x000fe20000000000 */
[----:B------:R-:W1:Y:S01]  /*35b30*/  LDCU UR18, c[0x0][0x398] ;  /* 0x00007300ff1277ac */ /* 0x000e620008000800 */
[----:B----4-:R-:W-:Y:S01]  /*35b40*/  PRMT R7, R15, 0x7632, R7 ;  /* 0x000076320f077816 */ /* 0x010fe20000000007 */
[C---:B------:R-:W-:Y:S01]  /*35b50*/  IMAD.WIDE R8, R6.reuse, 0x2, R56 ;  /* 0x0000000206087825 */ /* 0x040fe200078e0238 */
[----:B------:R-:W4:Y:S03]  /*35b60*/  LDL.LU R15, [R1+0x64] ;  /* 0x00006400010f7983 */ /* 0x000f260000300800 */
[----:B------:R-:W-:Y:S01]  /*35b70*/  VIADD R4, R6, UR4 ;  /* 0x0000000406047c36 */ /* 0x000fe20008000000 */
[----:B------:R0:W-:Y:S01]  /*35b80*/  @P3 STG.E.U16 desc[UR38][R8.64], R7 ;  /* 0x0000000708003986 */ /* 0x0001e2000c101526 */
[----:B------:R-:W-:-:S02]  /*35b90*/  ISETP.GE.AND P3, PT, R5, UR21, PT ;  /* 0x0000001505007c0c */ /* 0x000fc4000bf66270 */
[C---:B------:R-:W-:Y:S01]  /*35ba0*/  IMAD.WIDE R10, R4.reuse, 0x2, R54 ;  /* 0x00000002040a7825 */ /* 0x040fe200078e0236 */
[----:B------:R-:W-:Y:S01]  /*35bb0*/  ISETP.LT.AND P1, PT, R31, UR77, !P1 ;  /* 0x0000004d1f007c0c */ /* 0x000fe2000cf21270 */
[----:B------:R-:W1:Y:S01]  /*35bc0*/  LDCU UR21, c[0x0][0x398] ;  /* 0x00007300ff1577ac */ /* 0x000e620008000800 */
[----:B------:R-:W1:Y:S01]  /*35bd0*/  LDCU UR77, c[0x0][0x398] ;  /* 0x00007300ff4d77ac */ /* 0x000e620008000800 */
[----:B0-----:R-:W-:-:S04]  /*35be0*/  IMAD.WIDE R6, R4, 0x2, R2 ;  /* 0x0000000204067825 */ /* 0x001fc800078e0202 */
[----:B------:R-:W-:Y:S01]  /*35bf0*/  IMAD.WIDE R8, R4, 0x2, R52 ;  /* 0x0000000204087825 */ /* 0x000fe200078e0234 */
[----:B------:R-:W-:Y:S01]  /*35c00*/  PRMT R5, R14, 0x7632, R5 ;  /* 0x000076320e057816 */ /* 0x000fe20000000005 */
[----:B------:R-:W-:Y:S04]  /*35c10*/  @P5 STG.E.U16 desc[UR38][R6.64], R14 ;  /* 0x0000000e06005986 */ /* 0x000fe8000c101526 */
[----:B------:R0:W-:Y:S04]  /*35c20*/  @P4 STG.E.U16 desc[UR38][R8.64], R5 ;  /* 0x0000000508004986 */ /* 0x0001e8000c101526 */
[----:B---3--:R3:W-:Y:S01]  /*35c30*/  @P6 STG.E.U16 desc[UR38][R10.64], R13 ;  /* 0x0000000d0a006986 */ /* 0x0087e2000c101526 */
[----:B0-----:R-:W-:-:S03]  /*35c40*/  PRMT R8, R13, 0x7632, R8 ;  /* 0x000076320d087816 */ /* 0x001fc60000000008 */
[----:B---3--:R-:W3:Y:S04]  /*35c50*/  LDL.LU R13, [R1+0x98] ;  /* 0x00009800010d7983 */ /* 0x008ee80000300800 */
[----:B------:R-:W3:Y:S01]  /*35c60*/  LDL.LU R14, [R1+0x88] ;  /* 0x00008800010e7983 */ /* 0x000ee20000300800 */
[----:B------:R-:W-:Y:S01]  /*35c70*/  ISETP.LT.AND P5, PT, R27, UR16, !P2 ;  /* 0x000000101b007c0c */ /* 0x000fe2000d7a1270 */
[----:B------:R-:W-:Y:S01]  /*35c80*/  IMAD.WIDE R6, R4, 0x2, R56 ;  /* 0x0000000204067825 */ /* 0x000fe200078e0238 */
[----:B------:R-:W-:Y:S01]  /*35c90*/  ISETP.LT.AND P4, PT, R61, UR9, !P2 ;  /* 0x000000093d007c0c */ /* 0x000fe2000d781270 */
[----:B------:R-:W0:Y:S01]  /*35ca0*/  LDCU UR16, c[0x0][0x39c] ;  /* 0x00007380ff1077ac */ /* 0x000e220008000800 */
[----:B------:R-:W-:Y:S01]  /*35cb0*/  ISETP.LT.AND P6, PT, R23, UR20, !P2 ;  /* 0x0000001417007c0c */ /* 0x000fe2000d7c1270 */
[----:B------:R-:W-:-:S02]  /*35cc0*/  VIADD R5, R22, 0x15 ;  /* 0x0000001516057836 */ /* 0x000fc40000000000 */
[----:B------:R-:W-:Y:S01]  /*35cd0*/  VIADD R4, R4, UR4 ;  /* 0x0000000404047c36 */ /* 0x000fe20008000000 */
[----:B------:R1:W-:Y:S01]  /*35ce0*/  @P1 STG.E.U16 desc[UR38][R6.64], R8 ;  /* 0x0000000806001986 */ /* 0x0003e2000c101526 */
[----:B------:R-:W0:Y:S01]  /*35cf0*/  LDCU UR9, c[0x0][0x398] ;  /* 0x00007300ff0977ac */ /* 0x000e220008000800 */
[----:B------:R-:W-:Y:S01]  /*35d00*/  ISETP.GE.AND P1, PT, R5, UR30, PT ;  /* 0x0000001e05007c0c */ /* 0x000fe2000bf26270 */
[C---:B------:R-:W-:Y:S01]  /*35d10*/  IMAD.WIDE R10, R4.reuse, 0x2, R54 ;  /* 0x00000002040a7825 */ /* 0x040fe200078e0236 */
[----:B------:R-:W-:Y:S01]  /*35d20*/  ISETP.LT.AND P2, PT, R31, UR19, !P2 ;  /* 0x000000131f007c0c */ /* 0x000fe2000d741270 */
[----:B------:R-:W0:Y:S01]  /*35d30*/  LDCU UR20, c[0x0][0x398] ;  /* 0x00007300ff1477ac */ /* 0x000e220008000800 */
[----:B------:R-:W0:Y:S01]  /*35d40*/  LDCU UR19, c[0x0][0x398] ;  /* 0x00007300ff1377ac */ /* 0x000e220008000800 */
[C---:B-1----:R-:W-:Y:S01]  /*35d50*/  IMAD.WIDE R6, R4.reuse, 0x2, R2 ;  /* 0x0000000204067825 */ /* 0x042fe200078e0202 */
[----:B------:R-:W1:Y:S03]  /*35d60*/  LDCU UR30, c[0x0][0x398] ;  /* 0x00007300ff1e77ac */ /* 0x000e660008000800 */
[----:B------:R-:W-:Y:S01]  /*35d70*/  IMAD.WIDE R8, R4, 0x2, R52 ;  /* 0x0000000204087825 */ /* 0x000fe200078e0234 */
[----:B--2---:R-:W-:Y:S01]  /*35d80*/  PRMT R5, R58, 0x7632, R5 ;  /* 0x000076323a057816 */ /* 0x004fe20000000005 */
[----:B------:R2:W-:Y:S01]  /*35d90*/  @P5 STG.E.U16 desc[UR38][R6.64], R58 ;  /* 0x0000003a06005986 */ /* 0x0005e2000c101526 */
[----:B------:R-:W-:Y:S01]  /*35da0*/  ISETP.LT.AND P5, PT, R27, UR22, !P3 ;  /* 0x000000161b007c0c */ /* 0x000fe2000dfa1270 */
[----:B------:R-:W0:Y:S02]  /*35db0*/  LDCU UR22, c[0x0][0x39c] ;  /* 0x00007380ff1677ac */ /* 0x000e240008000800 */
[----:B------:R1:W-:Y:S04]  /*35dc0*/  @P4 STG.E.U16 desc[UR38][R8.64], R5 ;  /* 0x0000000508004986 */ /* 0x0003e8000c101526 */
[----:B----4-:R4:W-:Y:S01]  /*35dd0*/  @P6 STG.E.U16 desc[UR38][R10.64], R15 ;  /* 0x0000000f0a006986 */ /* 0x0109e2000c101526 */
[----:B------:R-:W-:Y:S01]  /*35de0*/  ISETP.LT.AND P6, PT, R61, UR29, !P3 ;  /* 0x0000001d3d007c0c */ /* 0x000fe2000dfc1270 */
[----:B------:R-:W0:Y:S01]  /*35df0*/  LDCU UR29, c[0x0][0x398] ;  /* 0x00007300ff1d77ac */ /* 0x000e220008000800 */
[C---:B--2---:R-:W-:Y:S01]  /*35e00*/  VIADD R58, R4.reuse, UR4 ;  /* 0x00000004043a7c36 */ /* 0x044fe20008000000 */
[----:B------:R-:W-:Y:S01]  /*35e10*/  PRMT R60, R15, 0x7632, R60 ;  /* 0x000076320f3c7816 */ /* 0x000fe2000000003c */
[----:B-1----:R-:W-:-:S04]  /*35e20*/  IMAD.WIDE R4, R4, 0x2, R56 ;  /* 0x0000000204047825 */ /* 0x002fc800078e0238 */
[C---:B------:R-:W-:Y:S01]  /*35e30*/  IMAD.WIDE R6, R58.reuse, 0x2, R2 ;  /* 0x000000023a067825 */ /* 0x040fe200078e0202 */
[----:B------:R-:W-:Y:S03]  /*35e40*/  @P2 STG.E.U16 desc[UR38][R4.64], R60 ;  /* 0x0000003c04002986 */ /* 0x000fe6000c101526 */
[C---:B------:R-:W-:Y:S01]  /*35e50*/  IMAD.WIDE R8, R58.reuse, 0x2, R52 ;  /* 0x000000023a087825 */ /* 0x040fe200078e0234 */
[----:B----4-:R-:W2:Y:S01]  /*35e60*/  LDL.LU R15, [R1+0x68] ;  /* 0x00006800010f7983 */ /* 0x010ea20000300800 */
[----:B------:R-:W-:Y:S01]  /*35e70*/  ISETP.LT.AND P4, PT, R23, UR23, !P3 ;  /* 0x0000001717007c0c */ /* 0x000fe2000df81270 */
[----:B------:R-:W1:Y:S01]  /*35e80*/  LDCU UR23, c[0x0][0x398] ;  /* 0x00007300ff1777ac */ /* 0x000e620008000800 */
[----:B------:R-:W-:Y:S01]  /*35e90*/  IMAD.WIDE R10, R58, 0x2, R54 ;  /* 0x000000023a0a7825 */ /* 0x000fe200078e0236 */
[----:B---3--:R-:W-:Y:S01]  /*35ea0*/  PRMT R59, R13, 0x7632, R59 ;  /* 0x000076320d3b7816 */ /* 0x008fe2000000003b */
[----:B------:R3:W-:Y:S04]  /*35eb0*/  @P5 STG.E.U16 desc[UR38][R6.64], R13 ;  /* 0x0000000d06005986 */ /* 0x0007e8000c101526 */
[----:B------:R4:W-:Y:S04]  /*35ec0*/  @P6 STG.E.U16 desc[UR38][R8.64], R59 ;  /* 0x0000003b08006986 */ /* 0x0009e8000c101526 */
[----:B---3--:R-:W3:Y:S04]  /*35ed0*/  LDL.LU R13, [R1+0x1380] ;  /* 0x00138000010d7983 */ /* 0x008ee80000300800 */
[----:B----4-:R-:W4:Y:S04]  /*35ee0*/  LDL.LU R59, [R1+0x78] ;  /* 0x00007800013b7983 */ /* 0x010f280000300800 */
[----:B------:R-:W2:Y:S01]  /*35ef0*/  LDL.LU R60, [R1+0x9c] ;  /* 0x00009c00013c7983 */ /* 0x000ea20000300800 */
[----:B------:R-:W-:-:S03]  /*35f00*/  PRMT R8, R14, 0x7632, R8 ;  /* 0x000076320e087816 */ /* 0x000fc60000000008 */
[----:B------:R0:W-:Y:S04]  /*35f10*/  @P4 STG.E.U16 desc[UR38][R10.64], R14 ;  /* 0x0000000e0a004986 */ /* 0x0001e8000c101526 */
[----:B0-----:R-:W3:Y:S01]  /*35f20*/  LDL.LU R14, [R1+0x8c] ;  /* 0x00008c00010e7983 */ /* 0x001ee20000300800 */
[----:B------:R-:W-:Y:S01]  /*35f30*/  ISETP.LT.AND P3, PT, R31, UR28, !P3 ;  /* 0x0000001c1f007c0c */ /* 0x000fe2000df61270 */
[C---:B------:R-:W-:Y:S01]  /*35f40*/  IMAD.WIDE R4, R58.reuse, 0x2, R56 ;  /* 0x000000023a047825 */ /* 0x040fe200078e0238 */
[----:B------:R-:W-:Y:S01]  /*35f50*/  ISETP.LT.AND P4, PT, R27, UR31, !P1 ;  /* 0x0000001f1b007c0c */ /* 0x000fe2000cf81270 */
[----:B------:R-:W0:Y:S02]  /*35f60*/  LDCU UR31, c[0x0][0x39c] ;  /* 0x00007380ff1f77ac */ /* 0x000e240008000800 */
[----:B------:R-:W-:Y:S01]  /*35f70*/  VIADD R10, R58, UR4 ;  /* 0x000000043a0a7c36 */ /* 0x000fe20008000000 */
[----:B------:R-:W-:Y:S01]  /*35f80*/  ISETP.LT.AND P6, PT, R61, UR45, !P1 ;  /* 0x0000002d3d007c0c */ /* 0x000fe2000cfc1270 */
[C---:B------:R-:W-:Y:S01]  /*35f90*/  VIADD R7, R22.reuse, 0x16 ;  /* 0x0000001616077836 */ /* 0x040fe20000000000 */
[----:B------:R-:W-:Y:S01]  /*35fa0*/  ISETP.LT.AND P5, PT, R23, UR55, !P1 ;  /* 0x0000003717007c0c */ /* 0x000fe2000cfa1270 */
[----:B------:R-:W-:Y:S01]  /*35fb0*/  VIADD R6, R22, 0x17 ;  /* 0x0000001716067836 */ /* 0x000fe20000000000 */
[----:B------:R-:W0:Y:S03]  /*35fc0*/  LDCU UR28, c[0x0][0x398] ;  /* 0x00007300ff1c77ac */ /* 0x000e260008000800 */
[----:B------:R1:W-:Y:S01]  /*35fd0*/  @P3 STG.E.U16 desc[UR38][R4.64], R8 ;  /* 0x0000000804003986 */ /* 0x0003e2000c101526 */
[----:B------:R-:W-:Y:S01]  /*35fe0*/  ISETP.LT.AND P1, PT, R31, UR54, !P1 ;  /* 0x000000361f007c0c */ /* 0x000fe2000cf21270 */
[----:B------:R-:W0:Y:S01]  /*35ff0*/  LDCU UR45, c[0x0][0x398] ;  /* 0x00007300ff2d77ac */ /* 0x000e220008000800 */
[----:B------:R-:W-:-:S02]  /*36000*/  ISETP.GE.AND P2, PT, R7, UR56, PT ;  /* 0x0000003807007c0c */ /* 0x000fc4000bf46270 */
[----:B------:R-:W-:Y:S01]  /*36010*/  ISETP.GE.AND P3, PT, R6, UR61, PT ;  /* 0x0000003d06007c0c */ /* 0x000fe2000bf66270 */
[----:B------:R-:W0:Y:S01]  /*36020*/  LDCU UR55, c[0x0][0x398] ;  /* 0x00007300ff3777ac */ /* 0x000e220008000800 */
[C---:B-1----:R-:W-:Y:S01]  /*36030*/  IMAD.WIDE R4, R10.reuse, 0x2, R2 ;  /* 0x000000020a047825 */ /* 0x042fe200078e0202 */
[----:B------:R-:W1:Y:S03]  /*36040*/  LDCU UR54, c[0x0][0x398] ;  /* 0x00007300ff3677ac */ /* 0x000e660008000800 */
[C---:B------:R-:W-:Y:S01]  /*36050*/  IMAD.WIDE R6, R10.reuse, 0x2, R52 ;  /* 0x000000020a067825 */ /* 0x040fe200078e0234 */
[----:B------:R-:W0:Y:S03]  /*36060*/  LDCU UR56, c[0x0][0x398] ;  /* 0x00007300ff3877ac */ /* 0x000e260008000800 */
[C---:B------:R-:W-:Y:S01]  /*36070*/  IMAD.WIDE R8, R10.reuse, 0x2, R54 ;  /* 0x000000020a087825 */ /* 0x040fe200078e0236 */
[----:B------:R-:W0:Y:S01]  /*36080*/  LDCU UR61, c[0x0][0x398] ;  /* 0x00007300ff3d77ac */ /* 0x000e220008000800 */
[----:B----4-:R-:W-:Y:S01]  /*36090*/  PRMT R11, R59, 0x7632, R11 ;  /* 0x000076323b0b7816 */ /* 0x010fe2000000000b */
[----:B------:R4:W-:Y:S01]  /*360a0*/  @P4 STG.E.U16 desc[UR38][R4.64], R59 ;  /* 0x0000003b04004986 */ /* 0x0009e2000c101526 */
[----:B------:R-:W-:Y:S01]  /*360b0*/  ISETP.LT.AND P4, PT, R27, UR57, !P2 ;  /* 0x000000391b007c0c */ /* 0x000fe2000d781270 */
[----:B------:R-:W0:Y:S02]  /*360c0*/  LDCU UR57, c[0x0][0x398] ;  /* 0x00007300ff3977ac */ /* 0x000e240008000800 */
[----:B------:R1:W-:Y:S04]  /*360d0*/  @P6 STG.E.U16 desc[UR38][R6.64], R11 ;  /* 0x0000000b06006986 */ /* 0x0003e8000c101526 */
[----:B----4-:R-:W4:Y:S01]  /*360e0*/  LDL.LU R59, [R1+0x7c] ;  /* 0x00007c00013b7983 */ /* 0x010f220000300800 */
[----:B------:R-:W-:-:S03]  /*360f0*/  IMAD.WIDE R4, R10, 0x2, R56 ;  /* 0x000000020a047825 */ /* 0x000fc600078e0238 */
[----:B--2---:R2:W-:Y:S01]  /*36100*/  @P5 STG.E.U16 desc[UR38][R8.64], R15 ;  /* 0x0000000f08005986 */ /* 0x0045e2000c101526 */
[----:B-1----:R-:W-:Y:S01]  /*36110*/  PRMT R7, R15, 0x7632, R7 ;  /* 0x000076320f077816 */ /* 0x002fe20000000007 */
[----:B------:R-:W-:Y:S01]  /*36120*/  VIADD R10, R10, UR4 ;  /* 0x000000040a0a7c36 */ /* 0x000fe20008000000 */
[----:B------:R-:W-:Y:S01]  /*36130*/  ISETP.LT.AND P6, PT, R61, UR58, !P2 ;  /* 0x0000003a3d007c0c */ /* 0x000fe2000d7c1270 */
[----:B------:R-:W-:Y:S01]  /*36140*/  VIADD R6, R22, 0x18 ;  /* 0x0000001816067836 */ /* 0x000fe20000000000 */
[----:B------:R-:W-:Y:S01]  /*36150*/  ISETP.LT.AND P5, PT, R23, UR60, !P2 ;  /* 0x0000003c17007c0c */ /* 0x000fe2000d7a1270 */
[----:B------:R1:W-:Y:S01]  /*36160*/  @P1 STG.E.U16 desc[UR38][R4.64], R7 ;  /* 0x0000000704001986 */ /* 0x0003e2000c101526 */
[----:B------:R-:W-:Y:S01]  /*36170*/  PRMT R11, R60, 0x7632, R11 ;  /* 0x000076323c0b7816 */ /* 0x000fe2000000000b */
[----:B------:R-:W0:Y:S02]  /*36180*/  LDCU UR58, c[0x0][0x39c] ;  /* 0x00007380ff3a77ac */ /* 0x000e240008000800 */
[----:B--2---:R-:W2:Y:S01]  /*36190*/  LDL.LU R15, [R1+0x6c] ;  /* 0x00006c00010f7983 */ /* 0x004ea20000300800 */
[----:B------:R-:W-:Y:S01]  /*361a0*/  ISETP.GE.AND P1, PT, R6, UR66, PT ;  /* 0x0000004206007c0c */ /* 0x000fe2000bf26270 */
[C---:B------:R-:W-:Y:S01]  /*361b0*/  IMAD.WIDE R8, R10.reuse, 0x2, R54 ;  /* 0x000000020a087825 */ /* 0x040fe200078e0236 */
[----:B------:R-:W0:Y:S03]  /*361c0*/  LDCU UR60, c[0x0][0x398] ;  /* 0x00007300ff3c77ac */ /* 0x000e260008000800 */
[----:B-1----:R-:W-:-:S04]  /*361d0*/  IMAD.WIDE R4, R10, 0x2, R2 ;  /* 0x000000020a047825 */ /* 0x002fc800078e0202 */
[----:B------:R-:W-:Y:S01]  /*361e0*/  IMAD.WIDE R6, R10, 0x2, R52 ;  /* 0x000000020a067825 */ /* 0x000fe200078e0234 */
[----:B------:R1:W-:Y:S04]  /*361f0*/  @P4 STG.E.U16 desc[UR38][R4.64], R60 ;  /* 0x0000003c04004986 */ /* 0x0003e8000c101526 */
[----:B------:R3:W-:Y:S04]  /*36200*/  @P6 STG.E.U16 desc[UR38][R6.64], R11 ;  /* 0x0000000b06006986 */ /* 0x0007e8000c101526 */
[----:B-1----:R-:W2:Y:S01]  /*36210*/  LDL.LU R60, [R1+0x140] ;  /* 0x00014000013c7983 */ /* 0x002ea20000300800 */
[----:B---3--:R-:W-:-:S03]  /*36220*/  PRMT R7, R14, 0x7632, R7 ;  /* 0x000076320e077816 */ /* 0x008fc60000000007 */
[----:B------:R1:W-:Y:S04]  /*36230*/  @P5 STG.E.U16 desc[UR38][R8.64], R14 ;  /* 0x0000000e08005986 */ /* 0x0003e8000c101526 */
[----:B-1----:R-:W3:Y:S01]  /*36240*/  LDL.LU R14, [R1+0x130] ;  /* 0x00013000010e7983 */ /* 0x002ee20000300800 */
[----:B------:R-:W-:Y:S02]  /*36250*/  ISETP.LT.AND P2, PT, R31, UR59, !P2 ;  /* 0x0000003b1f007c0c */ /* 0x000fe4000d741270 */
[----:B------:R-:W-:Y:S01]  /*36260*/  ISETP.LT.AND P4, PT, R27, UR62, !P3 ;  /* 0x0000003e1b007c0c */ /* 0x000fe2000df81270 */
[C---:B------:R-:W-:Y:S01]  /*36270*/  IMAD.WIDE R4, R10.reuse, 0x2, R56 ;  /* 0x000000020a047825 */ /* 0x040fe200078e0238 */
[----:B------:R-:W-:Y:S01]  /*36280*/  ISETP.LT.AND P6, PT, R61, UR63, !P3 ;  /* 0x0000003f3d007c0c */ /* 0x000fe2000dfc1270 */
[----:B------:R-:W1:Y:S02]  /*36290*/  LDCU UR59, c[0x0][0x398] ;  /* 0x00007300ff3b77ac */ /* 0x000e640008000800 */
[----:B------:R-:W-:Y:S01]  /*362a0*/  VIADD R10, R10, UR4 ;  /* 0x000000040a0a7c36 */ /* 0x000fe20008000000 */
[----:B------:R-:W-:Y:S01]  /*362b0*/  ISETP.LT.AND P5, PT, R23, UR65, !P3 ;  /* 0x0000004117007c0c */ /* 0x000fe2000dfa1270 */
[----:B------:R-:W-:Y:S01]  /*362c0*/  VIADD R6, R22, 0x19 ;  /* 0x0000001916067836 */ /* 0x000fe20000000000 */
[----:B------:R-:W0:Y:S03]  /*362d0*/  LDCU UR62, c[0x0][0x39c] ;  /* 0x00007380ff3e77ac */ /* 0x000e260008000800 */
[----:B------:R1:W-:Y:S01]  /*362e0*/  @P2 STG.E.U16 desc[UR38][R4.64], R7 ;  /* 0x0000000704002986 */ /* 0x0003e2000c101526 */
[----:B------:R-:W-:-:S02]  /*362f0*/  ISETP.GE.AND P2, PT, R6, UR69, PT ;  /* 0x0000004506007c0c */ /* 0x000fc4000bf46270 */
[----:B------:R-:W-:Y:S01]  /*36300*/  ISETP.LT.AND P3, PT, R31, UR64, !P3 ;  /* 0x000000401f007c0c */ /* 0x000fe2000df61270 */
[----:B------:R-:W-:-:S04]  /*36310*/  IMAD.WIDE R8, R10, 0x2, R54 ;  /* 0x000000020a087825 */ /* 0x000fc800078e0236 */
[----:B-1----:R-:W-:-:S04]  /*36320*/  IMAD.WIDE R4, R10, 0x2, R2 ;  /* 0x000000020a047825 */ /* 0x002fc800078e0202 */
[----:B------:R-:W-:Y:S01]  /*36330*/  IMAD.WIDE R6, R10, 0x2, R52 ;  /* 0x000000020a067825 */ /* 0x000fe200078e0234 */
[----:B----4-:R-:W-:Y:S01]  /*36340*/  PRMT R11, R59, 0x7632, R11 ;  /* 0x000076323b0b7816 */ /* 0x010fe2000000000b */
[----:B------:R1:W-:Y:S04]  /*36350*/  @P4 STG.E.U16 desc[UR38][R4.64], R59 ;  /* 0x0000003b04004986 */ /* 0x0003e8000c101526 */
[----:B------:R4:W-:Y:S01]  /*36360*/  @P6 STG.E.U16 desc[UR38][R6.64], R11 ;  /* 0x0000000b06006986 */ /* 0x0009e2000c101526 */
[----:B------:R-:W-:-:S03]  /*36370*/  ISETP.LT.AND P6, PT, R27, UR67, !P1 ;  /* 0x000000431b007c0c */ /* 0x000fc6000cfc1270 */
[----:B-1----:R-:W3:Y:S01]  /*36380*/  LDL.LU R59, [R1+0x120] ;  /* 0x00012000013b7983 */ /* 0x002ee20000300800 */
[C---:B------:R-:W-:Y:S01]  /*36390*/  VIADD R4, R10.reuse, UR4 ;  /* 0x000000040a047c36 */ /* 0x040fe20008000000 */
[----:B--2---:R-:W-:Y:S02]  /*363a0*/  PRMT R5, R15, 0x7632, R5 ;  /* 0x000076320f057816 */ /* 0x004fe40000000005 */
[----:B------:R1:W-:Y:S01]  /*363b0*/  @P5 STG.E.U16 desc[UR38][R8.64], R15 ;  /* 0x0000000f08005986 */ /* 0x0003e2000c101526 */
[----:B----4-:R-:W-:Y:S01]  /*363c0*/  IMAD.WIDE R6, R10, 0x2, R56 ;  /* 0x000000020a067825 */ /* 0x010fe200078e0238 */
[----:B------:R-:W-:Y:S02]  /*363d0*/  ISETP.LT.AND P5, PT, R61, UR68, !P1 ;  /* 0x000000443d007c0c */ /* 0x000fe4000cfa1270 */
[----:B------:R-:W-:Y:S02]  /*363e0*/  ISETP.LT.AND P4, PT, R23, UR70, !P1 ;  /* 0x0000004617007c0c */ /* 0x000fe4000cf81270 */
[----:B------:R2:W-:Y:S04]  /*363f0*/  @P3 STG.E.U16 desc[UR38][R6.64], R5 ;  /* 0x0000000506003986 */ /* 0x0005e8000c101526 */
[----:B-1----:R-:W4:Y:S01]  /*36400*/  LDL.LU R15, [R1+0x110] ;  /* 0x00011000010f7983 */ /* 0x002f220000300800 */
[----:B------:R-:W-:-:S04]  /*36410*/  IMAD.WIDE R8, R4, 0x2, R52 ;  /* 0x0000000204087825 */ /* 0x000fc800078e0234 */
[----:B--2---:R-:W-:-:S04]  /*36420*/  IMAD.WIDE R6, R4, 0x2, R2 ;  /* 0x0000000204067825 */ /* 0x004fc800078e0202 */
[----:B------:R-:W-:Y:S01]  /*36430*/  VIADD R5, R22, 0x1a ;  /* 0x0000001a16057836 */ /* 0x000fe20000000000 */
[----:B------:R-:W-:Y:S01]  /*36440*/  PRMT R58, R60, 0x7632, R58 ;  /* 0x000076323c3a7816 */ /* 0x000fe2000000003a */
[----:B------:R1:W-:Y:S01]  /*36450*/  @P6 STG.E.U16 desc[UR38][R6.64], R60 ;  /* 0x0000003c06006986 */ /* 0x0003e2000c101526 */
[C---:B------:R-:W-:Y:S01]  /*36460*/  IMAD.WIDE R10, R4.reuse, 0x2, R54 ;  /* 0x00000002040a7825 */ /* 0x040fe200078e0236 */
[----:B------:R-:W-:Y:S01]  /*36470*/  ISETP.LT.AND P3, PT, R31, UR24, !P1 ;  /* 0x000000181f007c0c */ /* 0x000fe2000cf61270 */
[----:B------:R-:W2:Y:S01]  /*36480*/  LDCU UR24, c[0x0][0x398] ;  /* 0x00007300ff1877ac */ /* 0x000ea20008000800 */
[----:B------:R-:W-:Y:S01]  /*36490*/  ISETP.GE.AND P1, PT, R5, UR34, PT ;  /* 0x0000002205007c0c */ /* 0x000fe2000bf26270 */
[----:B------:R-:W-:Y:S04]  /*364a0*/  @P5 STG.E.U16 desc[UR38][R8.64], R58 ;  /* 0x0000003a08005986 */ /* 0x000fe8000c101526 */
[----:B-1----:R-:W2:Y:S01]  /*364b0*/  LDL.LU R60, [R1+0x144] ;  /* 0x00014400013c7983 */ /* 0x002ea20000300800 */
[----:B------:R-:W-:Y:S01]  /*364c0*/  ISETP.LT.AND P6, PT, R27, UR71, !P2 ;  /* 0x000000471b007c0c */ /* 0x000fe2000d7c1270 */
[----:B------:R-:W-:Y:S01]  /*364d0*/  IMAD.WIDE R6, R4, 0x2, R56 ;  /* 0x0000000204067825 */ /* 0x000fe200078e0238 */
[----:B---3--:R-:W-:Y:S01]  /*364e0*/  PRMT R5, R14, 0x7632, R5 ;  /* 0x000076320e057816 */ /* 0x008fe20000000005 */
[----:B------:R1:W-:Y:S01]  /*364f0*/  @P4 STG.E.U16 desc[UR38][R10.64], R14 ;  /* 0x0000000e0a004986 */ /* 0x0003e2000c101526 */
[----:B------:R-:W3:Y:S03]  /*36500*/  LDCU UR34, c[0x0][0x398] ;  /* 0x00007300ff2277ac */ /* 0x000ee60008000800 */
[----:B-1----:R-:W3:Y:S01]  /*36510*/  LDL.LU R14, [R1+0x134] ;  /* 0x00013400010e7983 */ /* 0x002ee20000300800 */
[----:B------:R-:W-:Y:S01]  /*36520*/  VIADD R4, R4, UR4 ;  /* 0x0000000404047c36 */ /* 0x000fe20008000000 */
[----:B------:R-:W-:Y:S01]  /*36530*/  ISETP.LT.AND P5, PT, R61, UR26, !P2 ;  /* 0x0000001a3d007c0c */ /* 0x000fe2000d7a1270 */
[----:B------:R-:W1:Y:S01]  /*36540*/  LDCU UR26, c[0x0][0x398] ;  /* 0x00007300ff1a77ac */ /* 0x000e620008000800 */
[----:B------:R0:W-:Y:S01]  /*36550*/  @P3 STG.E.U16 desc[UR38][R6.64], R5 ;  /* 0x0000000506003986 */ /* 0x0001e2000c101526 */
[----:B------:R-:W-:-:S02]  /*36560*/  ISETP.LT.AND P4, PT, R23, UR72, !P2 ;  /* 0x0000004817007c0c */ /* 0x000fc4000d781270 */
[----:B------:R-:W-:Y:S01]  /*36570*/  ISETP.LT.AND P3, PT, R31, UR32, !P2 ;  /* 0x000000201f007c0c */ /* 0x000fe2000d761270 */
[C---:B------:R-:W-:Y:S01]  /*36580*/  IMAD.WIDE R8, R4.reuse, 0x2, R52 ;  /* 0x0000000204087825 */ /* 0x040fe200078e0234 */
[----:B------:R-:W1:Y:S03]  /*36590*/  LDCU UR32, c[0x0][0x39c] ;  /* 0x00007380ff2077ac */ /* 0x000e660008000800 */
[----:B0-----:R-:W-:-:S04]  /*365a0*/  IMAD.WIDE R6, R4, 0x2, R2 ;  /* 0x0000000204067825 */ /* 0x001fc800078e0202 */
[----:B------:R-:W-:Y:S02]  /*365b0*/  VIADD R5, R22, 0x1b ;  /* 0x0000001b16057836 */ /* 0x000fe40000000000 */
[----:B------:R-:W-:-:S03]  /*365c0*/  IMAD.WIDE R10, R4, 0x2, R54 ;  /* 0x00000002040a7825 */ /* 0x000fc600078e0236 */
[----:B------:R-:W-:Y:S01]  /*365d0*/  ISETP.GE.AND P2, PT, R5, UR42, PT ;  /* 0x0000002a05007c0c */ /* 0x000fe2000bf46270 */
[----:B------:R-:W0:Y:S01]  /*365e0*/  LDCU UR42, c[0x0][0x398] ;  /* 0x00007300ff2a77ac */ /* 0x000e220008000800 */
[----:B------:R-:W-:Y:S01]  /*365f0*/  PRMT R58, R59, 0x7632, R58 ;  /* 0x000076323b3a7816 */ /* 0x000fe2000000003a */
[----:B------:R0:W-:Y:S01]  /*36600*/  @P6 STG.E.U16 desc[UR38][R6.64], R59 ;  /* 0x0000003b06006986 */ /* 0x0001e2000c101526 */
[----:B------:R-:W-:Y:S01]  /*36610*/  ISETP.LT.AND P6, PT, R27, UR40, !P1 ;  /* 0x000000281b007c0c */ /* 0x000fe2000cfc1270 */
[----:B------:R-:W1:Y:S02]  /*36620*/  LDCU UR40, c[0x0][0x398] ;  /* 0x00007300ff2877ac */ /* 0x000e640008000800 */
[----:B------:R-:W-:Y:S04]  /*36630*/  @P5 STG.E.U16 desc[UR38][R8.64], R58 ;  /* 0x0000003a08005986 */ /* 0x000fe8000c101526 */
[----:B0-----:R-:W3:Y:S01]  /*36640*/  LDL.LU R59, [R1+0x124] ;  /* 0x00012400013b7983 */ /* 0x001ee20000300800 */
[----:B------:R-:W-:Y:S01]  /*36650*/  IMAD.WIDE R6, R4, 0x2, R56 ;  /* 0x0000000204067825 */ /* 0x000fe200078e0238 */
[----:B----4-:R-:W-:-:S02]  /*36660*/  PRMT R5, R15, 0x7632, R5 ;  /* 0x000076320f057816 */ /* 0x010fc40000000005 */
[----:B------:R0:W-:Y:S01]  /*36670*/  @P4 STG.E.U16 desc[UR38][R10.64], R15 ;  /* 0x0000000f0a004986 */ /* 0x0001e2000c101526 */
[----:B------:R-:W-:Y:S01]  /*36680*/  VIADD R4, R4, UR4 ;  /* 0x0000000404047c36 */ /* 0x000fe20008000000 */
[----:B------:R-:W-:Y:S01]  /*36690*/  ISETP.LT.AND P5, PT, R61, UR36, !P1 ;  /* 0x000000243d007c0c */ /* 0x000fe2000cfa1270 */
[----:B------:R-:W4:Y:S01]  /*366a0*/  LDCU UR36, c[0x0][0x398] ;  /* 0x00007300ff2477ac */ /* 0x000f220008000800 */
[----:B------:R-:W-:Y:S01]  /*366b0*/  ISETP.LT.AND P4, PT, R23, UR43, !P1 ;  /* 0x0000002b17007c0c */ /* 0x000fe2000cf81270 */
[----:B------:R1:W-:Y:S04]  /*366c0*/  @P3 STG.E.U16 desc[UR38][R6.64], R5 ;  /* 0x0000000506003986 */ /* 0x0003e8000c101526 */
[----:B0-----:R-:W4:Y:S01]  /*366d0*/  LDL.LU R15, [R1+0x114] ;  /* 0x00011400010f7983 */ /* 0x001f220000300800 */
[C---:B------:R-:W-:Y:S01]  /*366e0*/  IMAD.WIDE R8, R4.reuse, 0x2, R52 ;  /* 0x0000000204087825 */ /* 0x040fe200078e0234 */
[----:B------:R-:W0:Y:S03]  /*366f0*/  LDCU UR43, c[0x0][0x398] ;  /* 0x00007300ff2b77ac */ /* 0x000e260008000800 */
[----:B-1----:R-:W-:-:S04]  /*36700*/  IMAD.WIDE R6, R4, 0x2, R2 ;  /* 0x0000000204067825 */ /* 0x002fc800078e0202 */
[----:B------:R-:W-:Y:S01]  /*36710*/  VIADD R5, R22, 0x1c ;  /* 0x0000001c16057836 */ /* 0x000fe20000000000 */
[----:B--2---:R-:W-:Y:S01]  /*36720*/  PRMT R58, R60, 0x7632, R58 ;  /* 0x000076323c3a7816 */ /* 0x004fe2000000003a */
        /* <DEDUP_REMOVED lines=11> */
[----:B------:R-:W-:Y:S01]  /*367e0*/  ISETP.LT.AND P5, PT, R61, UR44, !P2 ;  /* 0x0000002c3d007c0c */ /* 0x000fe2000d7a1270 */
[----:B------:R-:W-:Y:S01]  /*367f0*/  VIADD R4, R4, UR4 ;  /* 0x0000000404047c36 */ /* 0x000fe20008000000 */
[----:B------:R-:W3:Y:S01]  /*36800*/  LDCU UR46, c[0x0][0x398] ;  /* 0x00007300ff2e77ac */ /* 0x000ee20008000800 */
[----:B------:R-:W0:Y:S01]  /*36810*/  LDCU UR48, c[0x0][0x398] ;  /* 0x00007300ff3077ac */ /* 0x000e220008000800 */
[----:B-1----:R-:W3:Y:S01]  /*36820*/  LDL.LU R14, [R1+0x138] ;  /* 0x00013800010e7983 */ /* 0x002ee20000300800 */
[----:B------:R-:W-:-:S03]  /*36830*/  ISETP.LT.AND P4, PT, R23, UR50, !P2 ;  /* 0x0000003217007c0c */ /* 0x000fc6000d781270 */
[----:B------:R1:W-:Y:S01]  /*36840*/  @P3 STG.E.U16 desc[UR38][R6.64], R5 ;  /* 0x0000000506003986 */ /* 0x0003e2000c101526 */
[----:B------:R-:W-:Y:S01]  /*36850*/  ISETP.LT.AND P3, PT, R31, UR13, !P2 ;  /* 0x0000000d1f007c0c */ /* 0x000fe2000d761270 */
[C---:B------:R-:W-:Y:S01]  /*36860*/  IMAD.WIDE R8, R4.reuse, 0x2, R52 ;  /* 0x0000000204087825 */ /* 0x040fe200078e0234 */
[----:B------:R-:W0:Y:S03]  /*36870*/  LDCU UR13, c[0x0][0x39c] ;  /* 0x00007380ff0d77ac */ /* 0x000e260008000800 */
[C---:B------:R-:W-:Y:S01]  /*36880*/  IMAD.WIDE R10, R4.reuse, 0x2, R54 ;  /* 0x00000002040a7825 */ /* 0x040fe200078e0236 */
[----:B------:R-:W0:Y:S01]  /*36890*/  LDCU UR44, c[0x0][0x398] ;  /* 0x00007300ff2c77ac */ /* 0x000e220008000800 */
[----:B------:R-:W0:Y:S02]  /*368a0*/  LDCU UR50, c[0x0][0x398] ;  /* 0x00007300ff3277ac */ /* 0x000e240008000800 */
[----:B-1----:R-:W-:-:S04]  /*368b0*/  IMAD.WIDE R6, R4, 0x2, R2 ;  /* 0x0000000204067825 */ /* 0x002fc800078e0202 */
[----:B------:R-:W-:-:S05]  /*368c0*/  VIADD R5, R22, 0x1d ;  /* 0x0000001d16057836 */ /* 0x000fca0000000000 */
[----:B------:R-:W-:Y:S01]  /*368d0*/  ISETP.GE.AND P2, PT, R5, UR5, PT ;  /* 0x0000000505007c0c */ /* 0x000fe2000bf46270 */
[----:B------:R-:W1:Y:S01]  /*368e0*/  LDCU UR5, c[0x0][0x398] ;  /* 0x00007300ff0577ac */ /* 0x000e620008000800 */
        /* <DEDUP_REMOVED lines=9> */
[----:B------:R-:W-:Y:S02]  /*36980*/  ISETP.LT.AND P5, PT, R61, UR74, !P1 ;  /* 0x0000004a3d007c0c */ /* 0x000fe4000cfa1270 */
[----:B------:R-:W-:Y:S01]  /*36990*/  ISETP.LT.AND P4, PT, R23, UR75, !P1 ;  /* 0x0000004b17007c0c */ /* 0x000fe2000cf81270 */
[----:B------:R4:W-:Y:S04]  /*369a0*/  @P3 STG.E.U16 desc[UR38][R6.64], R5 ;  /* 0x0000000506003986 */ /* 0x0009e8000c101526 */
[----:B0-----:R-:W3:Y:S01]  /*369b0*/  LDL.LU R15, [R1+0x118] ;  /* 0x00011800010f7983 */ /* 0x001ee20000300800 */
[----:B------:R-:W-:-:S04]  /*369c0*/  VIADD R11, R4, UR4 ;  /* 0x00000004040b7c36 */ /* 0x000fc80008000000 */
[----:B----4-:R-:W-:-:S04]  /*369d0*/  IMAD.WIDE R4, R11, 0x2, R2 ;  /* 0x000000020b047825 */ /* 0x010fc800078e0202 */
[C---:B------:R-:W-:Y:S01]  /*369e0*/  IMAD.WIDE R6, R11.reuse, 0x2, R52 ;  /* 0x000000020b067825 */ /* 0x040fe200078e0234 */
[----:B--2---:R-:W-:Y:S01]  /*369f0*/  PRMT R58, R60, 0x7632, R58 ;  /* 0x000076323c3a7816 */ /* 0x004fe2000000003a */
[----:B------:R0:W-:Y:S02]  /*36a00*/  @P6 STG.E.U16 desc[UR38][R4.64], R60 ;  /* 0x0000003c04006986 */ /* 0x0001e4000c101526 */
[----:B------:R-:W-:Y:S02]  /*36a10*/  IMAD.WIDE R8, R11, 0x2, R54 ;  /* 0x000000020b087825 */ /* 0x000fe400078e0236 */
[----:B------:R2:W-:Y:S04]  /*36a20*/  @P5 STG.E.U16 desc[UR38][R6.64], R58 ;  /* 0x0000003a06005986 */ /* 0x0005e8000c101526 */
[----:B0-----:R-:W4:Y:S04]  /*36a30*/  LDL.LU R60, [R1+0x14c] ;  /* 0x00014c00013c7983 */ /* 0x001f280000300800 */
[----:B---3--:R0:W-:Y:S01]  /*36a40*/  @P4 STG.E.U16 desc[UR38][R8.64], R14 ;  /* 0x0000000e08004986 */ /* 0x0081e2000c101526 */
[----:B--2---:R-:W-:-:S03]  /*36a50*/  PRMT R6, R14, 0x7632, R6 ;  /* 0x000076320e067816 */ /* 0x004fc60000000006 */
[----:B0-----:R-:W2:Y:S01]  /*36a60*/  LDL.LU R14, [R1+0x13c] ;  /* 0x00013c00010e7983 */ /* 0x001ea20000300800 */
[----:B------:R-:W-:Y:S01]  /*36a70*/  ISETP.LT.AND P3, PT, R31, UR15, !P1 ;  /* 0x0000000f1f007c0c */ /* 0x000fe2000cf61270 */
[----:B------:R-:W-:Y:S01]  /*36a80*/  IMAD.WIDE R4, R11, 0x2, R56 ;  /* 0x000000020b047825 */ /* 0x000fe200078e0238 */
[----:B------:R-:W-:Y:S01]  /*36a90*/  ISETP.LT.AND P4, PT, R27, UR73, !P2 ;  /* 0x000000491b007c0c */ /* 0x000fe2000d781270 */
[----:B------:R-:W0:Y:S01]  /*36aa0*/  LDCU UR15, c[0x0][0x398] ;  /* 0x00007300ff0f77ac */ /* 0x000e220008000800 */
[----:B------:R-:W-:Y:S01]  /*36ab0*/  ISETP.LT.AND P5, PT, R61, UR11, !P2 ;  /* 0x0000000b3d007c0c */ /* 0x000fe2000d7a1270 */
[----:B------:R-:W-:Y:S01]  /*36ac0*/  VIADD R11, R11, UR4 ;  /* 0x000000040b0b7c36 */ /* 0x000fe20008000000 */
[----:B------:R-:W-:Y:S01]  /*36ad0*/  ISETP.LT.AND P6, PT, R23, UR76, !P2 ;  /* 0x0000004c17007c0c */ /* 0x000fe2000d7c1270 */
[C---:B------:R-:W-:Y:S01]  /*36ae0*/  VIADD R10, R22.reuse, 0x1e ;  /* 0x0000001e160a7836 */ /* 0x040fe20000000000 */
[----:B------:R-:W3:Y:S01]  /*36af0*/  LDCU UR11, c[0x0][0x39c] ;  /* 0x00007380ff0b77ac */ /* 0x000ee20008000800 */
[----:B------:R-:W-:-:S04]  /*36b00*/  VIADD R8, R22, 0x1f ;  /* 0x0000001f16087836 */ /* 0x000fc80000000000 */
[----:B------:R0:W-:Y:S01]  /*36b10*/  @P3 STG.E.U16 desc[UR38][R4.64], R6 ;  /* 0x0000000604003986 */ /* 0x0001e2000c101526 */
[----:B------:R-:W-:Y:S01]  /*36b20*/  ISETP.GE.AND P1, PT, R10, UR14, PT ;  /* 0x0000000e0a007c0c */ /* 0x000fe2000bf26270 */
[----:B------:R-:W1:Y:S01]  /*36b30*/  LDCU UR14, c[0x0][0x398] ;  /* 0x00007300ff0e77ac */ /* 0x000e620008000800 */
[----:B------:R-:W-:Y:S01]  /*36b40*/  ISETP.GE.AND P3, PT, R8, UR16, PT ;  /* 0x0000001008007c0c */ /* 0x000fe2000bf66270 */
[----:B------:R-:W-:Y:S01]  /*36b50*/  IMAD.WIDE R8, R11, 0x2, R54 ;  /* 0x000000020b087825 */ /* 0x000fe200078e0236 */
[----:B------:R-:W-:Y:S01]  /*36b60*/  ISETP.LT.AND P2, PT, R31, UR10, !P2 ;  /* 0x0000000a1f007c0c */ /* 0x000fe2000d741270 */
[----:B------:R-:W1:Y:S01]  /*36b70*/  LDCU UR16, c[0x0][0x398] ;  /* 0x00007300ff1077ac */ /* 0x000e620008000800 */
[----:B------:R-:W1:Y:S01]  /*36b80*/  LDCU UR10, c[0x0][0x398] ;  /* 0x00007300ff0a77ac */ /* 0x000e620008000800 */
[----:B0-----:R-:W-:-:S04]  /*36b90*/  IMAD.WIDE R4, R11, 0x2, R2 ;  /* 0x000000020b047825 */ /* 0x001fc800078e0202 */
[----:B------:R-:W-:Y:S01]  /*36ba0*/  IMAD.WIDE R6, R11, 0x2, R52 ;  /* 0x000000020b067825 */ /* 0x000fe200078e0234 */
[----:B------:R-:W-:Y:S01]  /*36bb0*/  PRMT R10, R59, 0x7632, R10 ;  /* 0x000076323b0a7816 */ /* 0x000fe2000000000a */
[----:B------:R0:W-:Y:S04]  /*36bc0*/  @P4 STG.E.U16 desc[UR38][R4.64], R59 ;  /* 0x0000003b04004986 */ /* 0x0001e8000c101526 */
[----:B------:R1:W-:Y:S01]  /*36bd0*/  @P5 STG.E.U16 desc[UR38][R6.64], R10 ;  /* 0x0000000a06005986 */ /* 0x0003e2000c101526 */
[----:B------:R-:W-:Y:S01]  /*36be0*/  ISETP.LT.AND P5, PT, R27, UR12, !P1 ;  /* 0x0000000c1b007c0c */ /* 0x000fe2000cfa1270 */
[----:B------:R-:W2:Y:S02]  /*36bf0*/  LDCU UR12, c[0x0][0x398] ;  /* 0x00007300ff0c77ac */ /* 0x000ea40008000800 */
[----:B0-----:R-:W3:Y:S01]  /*36c00*/  LDL.LU R59, [R1+0x12c] ;  /* 0x00012c00013b7983 */ /* 0x001ee20000300800 */
[----:B------:R-:W-:-:S03]  /*36c10*/  PRMT R58, R15, 0x7632, R58 ;  /* 0x000076320f3a7816 */ /* 0x000fc6000000003a */
[----:B------:R0:W-:Y:S01]  /*36c20*/  @P6 STG.E.U16 desc[UR38][R8.64], R15 ;  /* 0x0000000f08006986 */ /* 0x0001e2000c101526 */
[----:B-1----:R-:W-:Y:S01]  /*36c30*/  VIADD R10, R11, UR4 ;  /* 0x000000040b0a7c36 */ /* 0x002fe20008000000 */
[----:B------:R-:W-:Y:S01]  /*36c40*/  ISETP.LT.AND P6, PT, R61, UR17, !P1 ;  /* 0x000000113d007c0c */ /* 0x000fe2000cfc1270 */
[----:B------:R-:W-:Y:S01]  /*36c50*/  IMAD.WIDE R4, R11, 0x2, R56 ;  /* 0x000000020b047825 */ /* 0x000fe200078e0238 */
[----:B------:R-:W-:Y:S01]  /*36c60*/  ISETP.LT.AND P4, PT, R23, UR18, !P1 ;  /* 0x0000001217007c0c */ /* 0x000fe2000cf81270 */
[----:B------:R-:W1:Y:S02]  /*36c70*/  LDCU UR18, c[0x0][0x39c] ;  /* 0x00007380ff1277ac */ /* 0x000e640008000800 */
[C---:B------:R-:W-:Y:S01]  /*36c80*/  IMAD.WIDE R6, R10.reuse, 0x2, R2 ;  /* 0x000000020a067825 */ /* 0x040fe200078e0202 */
[----:B0-----:R-:W3:Y:S03]  /*36c90*/  LDL.LU R15, [R1+0x11c] ;  /* 0x00011c00010f7983 */ /* 0x001ee60000300800 */
[----:B------:R-:W-:Y:S01]  /*36ca0*/  IMAD.WIDE R8, R10, 0x2, R52 ;  /* 0x000000020a087825 */ /* 0x000fe200078e0234 */
[----:B------:R-:W0:Y:S01]  /*36cb0*/  LDCU UR17, c[0x0][0x398] ;  /* 0x00007300ff1177ac */ /* 0x000e220008000800 */
[----:B------:R1:W-:Y:S01]  /*36cc0*/  @P2 STG.E.U16 desc[UR38][R4.64], R58 ;  /* 0x0000003a04002986 */ /* 0x0003e2000c101526 */
[----:B----4-:R-:W-:-:S03]  /*36cd0*/  PRMT R11, R60, 0x7632, R11 ;  /* 0x000076323c0b7816 */ /* 0x010fc6000000000b */
[----:B------:R4:W-:Y:S01]  /*36ce0*/  @P5 STG.E.U16 desc[UR38][R6.64], R60 ;  /* 0x0000003c06005986 */ /* 0x0009e2000c101526 */
[----:B-1----:R-:W-:-:S03]  /*36cf0*/  IMAD.WIDE R4, R10, 0x2, R54 ;  /* 0x000000020a047825 */ /* 0x002fc600078e0236 */
[----:B------:R1:W-:Y:S04]  /*36d00*/  @P6 STG.E.U16 desc[UR38][R8.64], R11 ;  /* 0x0000000b08006986 */ /* 0x0003e8000c101526 */
[----:B----4-:R-:W4:Y:S04]  /*36d10*/  LDL.LU R60, [R1+0x190] ;  /* 0x00019000013c7983 */ /* 0x010f280000300800 */
[----:B--2---:R2:W-:Y:S01]  /*36d20*/  @P4 STG.E.U16 desc[UR38][R4.64], R14 ;  /* 0x0000000e04004986 */ /* 0x0045e2000c101526 */
[----:B-1----:R-:W-:-:S03]  /*36d30*/  PRMT R9, R14, 0x7632, R9 ;  /* 0x000076320e097816 */ /* 0x002fc60000000009 */
[----:B--2---:R-:W2:Y:S01]  /*36d40*/  LDL.LU R14, [R1+0x180] ;  /* 0x00018000010e7983 */ /* 0x004ea20000300800 */
[----:B------:R-:W-:Y:S02]  /*36d50*/  ISETP.LT.AND P2, PT, R31, UR21, !P1 ;  /* 0x000000151f007c0c */ /* 0x000fe4000cf41270 */
[----:B------:R-:W-:Y:S01]  /*36d60*/  ISETP.LT.AND P6, PT, R27, UR9, !P3 ;  /* 0x000000091b007c0c */ /* 0x000fe2000dfc1270 */
[----:B------:R-:W-:Y:S01]  /*36d70*/  VIADD R4, R22, 0x20 ;  /* 0x0000002016047836 */ /* 0x000fe20000000000 */
[----:B------:R-:W-:Y:S01]  /*36d80*/  ISETP.LT.AND P4, PT, R61, UR77, !P3 ;  /* 0x0000004d3d007c0c */ /* 0x000fe2000df81270 */
[C---:B------:R-:W-:Y:S01]  /*36d90*/  VIADD R8, R10.reuse, UR4 ;  /* 0x000000040a087c36 */ /* 0x040fe20008000000 */
[----:B------:R-:W-:Y:S01]  /*36da0*/  ISETP.LT.AND P5, PT, R23, UR20, !P3 ;  /* 0x0000001417007c0c */ /* 0x000fe2000dfa1270 */
[----:B------:R-:W-:Y:S01]  /*36db0*/  IMAD.WIDE R6, R10, 0x2, R56 ;  /* 0x000000020a067825 */ /* 0x000fe200078e0238 */
[----:B------:R-:W-:Y:S01]  /*36dc0*/  ISETP.GE.AND P1, PT, R4, UR22, PT ;  /* 0x0000001604007c0c */ /* 0x000fe2000bf26270 */
[----:B------:R-:W1:Y:S02]  /*36dd0*/  LDCU UR22, c[0x0][0x39c] ;  /* 0x00007380ff1677ac */ /* 0x000e640008000800 */
[C---:B------:R-:W-:Y:S01]  /*36de0*/  IMAD.WIDE R4, R8.reuse, 0x2, R2 ;  /* 0x0000000208047825 */ /* 0x040fe200078e0202 */
[----:B------:R-:W-:Y:S01]  /*36df0*/  ISETP.LT.AND P3, PT, R31, UR19, !P3 ;  /* 0x000000131f007c0c */ /* 0x000fe2000df61270 */
[----:B------:R0:W-:Y:S01]  /*36e00*/  @P2 STG.E.U16 desc[UR38][R6.64], R9 ;  /* 0x0000000906002986 */ /* 0x0001e2000c101526 */
[----:B------:R-:W1:Y:S01]  /*36e10*/  LDCU UR21, c[0x0][0x398] ;  /* 0x00007300ff1577ac */ /* 0x000e620008000800 */
[----:B------:R-:W1:Y:S01]  /*36e20*/  LDCU UR9, c[0x0][0x398] ;  /* 0x00007300ff0977ac */ /* 0x000e620008000800 */
[----:B------:R-:W1:Y:S01]  /*36e30*/  LDCU UR20, c[0x0][0x398] ;  /* 0x00007300ff1477ac */ /* 0x000e620008000800 */
[C---:B0-----:R-:W-:Y:S01]  /*36e40*/  IMAD.WIDE R6, R8.reuse, 0x2, R52 ;  /* 0x0000000208067825 */ /* 0x041fe200078e0234 */
[----:B------:R-:W0:Y:S01]  /*36e50*/  LDCU UR19, c[0x0][0x398] ;  /* 0x00007300ff1377ac */ /* 0x000e220008000800 */
[----:B---3--:R-:W-:Y:S01]  /*36e60*/  PRMT R9, R59, 0x7632, R9 ;  /* 0x000076323b097816 */ /* 0x008fe20000000009 */
[----:B------:R3:W-:Y:S01]  /*36e70*/  @P6 STG.E.U16 desc[UR38][R4.64], R59 ;  /* 0x0000003b04006986 */ /* 0x0007e2000c101526 */
[----:B------:R-:W-:Y:S01]  /*36e80*/  ISETP.LT.AND P6, PT, R27, UR29, !P1 ;  /* 0x0000001d1b007c0c */ /* 0x000fe2000cfc1270 */
[----:B------:R-:W0:Y:S02]  /*36e90*/  LDCU UR29, c[0x0][0x398] ;  /* 0x00007300ff1d77ac */ /* 0x000e240008000800 */
[----:B------:R1:W-:Y:S01]  /*36ea0*/  @P4 STG.E.U16 desc[UR38][R6.64], R9 ;  /* 0x0000000906004986 */ /* 0x0003e2000c101526 */
[----:B---3--:R-:W-:-:S03]  /*36eb0*/  IMAD.WIDE R4, R8, 0x2, R54 ;  /* 0x0000000208047825 */ /* 0x008fc600078e0236 */
[----:B------:R-:W3:Y:S01]  /*36ec0*/  LDL.LU R59, [R1+0x1a0] ;  /* 0x0001a000013b7983 */ /* 0x000ee20000300800 */
[----:B-1----:R-:W-:-:S03]  /*36ed0*/  PRMT R9, R15, 0x7632, R9 ;  /* 0x000076320f097816 */ /* 0x002fc60000000009 */
[----:B------:R1:W-:Y:S01]  /*36ee0*/  @P5 STG.E.U16 desc[UR38][R4.64], R15 ;  /* 0x0000000f04005986 */ /* 0x0003e2000c101526 */
[C---:B------:R-:W-:Y:S01]  /*36ef0*/  IMAD.WIDE R6, R8.reuse, 0x2, R56 ;  /* 0x0000000208067825 */ /* 0x040fe200078e0238 */
[----:B------:R-:W-:Y:S01]  /*36f00*/  ISETP.LT.AND P4, PT, R61, UR23, !P1 ;  /* 0x000000173d007c0c */ /* 0x000fe2000cf81270 */
[----:B------:R-:W0:Y:S01]  /*36f10*/  LDCU UR23, c[0x0][0x398] ;  /* 0x00007300ff1777ac */ /* 0x000e220008000800 */
[----:B------:R-:W-:Y:S02]  /*36f20*/  ISETP.LT.AND P5, PT, R23, UR30, !P1 ;  /* 0x0000001e17007c0c */ /* 0x000fe4000cfa1270 */
[----:B------:R0:W-:Y:S04]  /*36f30*/  @P3 STG.E.U16 desc[UR38][R6.64], R9 ;  /* 0x0000000906003986 */ /* 0x0001e8000c101526 */
[----:B-1----:R-:W3:Y:S01]  /*36f40*/  LDL.LU R15, [R1+0x170] ;  /* 0x00017000010f7983 */ /* 0x002ee20000300800 */
[----:B------:R-:W-:Y:S01]  /*36f50*/  VIADD R4, R8, UR4 ;  /* 0x0000000408047c36 */ /* 0x000fe20008000000 */
[----:B------:R-:W1:Y:S01]  /*36f60*/  LDCU UR30, c[0x0][0x398] ;  /* 0x00007300ff1e77ac */ /* 0x000e620008000800 */
[----:B------:R-:W-:-:S02]  /*36f70*/  VIADD R5, R22, 0x21 ;  /* 0x0000002116057836 */ /* 0x000fc40000000000 */
[----:B0-----:R-:W-:-:S03]  /*36f80*/  IMAD.WIDE R6, R4, 0x2, R2 ;  /* 0x0000000204067825 */ /* 0x001fc600078e0202 */
[----:B------:R-:W-:Y:S01]  /*36f90*/  ISETP.GE.AND P2, PT, R5, UR31, PT ;  /* 0x0000001f05007c0c */ /* 0x000fe2000bf46270 */
[----:B------:R-:W0:Y:S01]  /*36fa0*/  LDCU UR31, c[0x0][0x398] ;  /* 0x00007300ff1f77ac */ /* 0x000e220008000800 */
[----:B------:R-:W-:Y:S01]  /*36fb0*/  IMAD.WIDE R8, R4, 0x2, R52 ;  /* 0x0000000204087825 */ /* 0x000fe200078e0234 */
[----:B----4-:R-:W-:Y:S01]  /*36fc0*/  PRMT R5, R60, 0x7632, R5 ;  /* 0x000076323c057816 */ /* 0x010fe20000000005 */
[----:B------:R4:W-:Y:S02]  /*36fd0*/  @P6 STG.E.U16 desc[UR38][R6.64], R60 ;  /* 0x0000003c06006986 */ /* 0x0009e4000c101526 */
[----:B------:R-:W-:Y:S02]  /*36fe0*/  IMAD.WIDE R10, R4, 0x2, R54 ;  /* 0x00000002040a7825 */ /* 0x000fe400078e0236 */
[----:B------:R0:W-:Y:S04]  /*36ff0*/  @P4 STG.E.U16 desc[UR38][R8.64], R5 ;  /* 0x0000000508004986 */ /* 0x0001e8000c101526 */
[----:B----4-:R-:W4:Y:S04]  /*37000*/  LDL.LU R60, [R1+0x194] ;  /* 0x00019400013c7983 */ /* 0x010f280000300800 */
[----:B--2---:R2:W-:Y:S01]  /*37010*/  @P5 STG.E.U16 desc[UR38][R10.64], R14 ;  /* 0x0000000e0a005986 */ /* 0x0045e2000c101526 */
[----:B0-----:R-:W-:-:S03]  /*37020*/  PRMT R8, R14, 0x7632, R8 ;  /* 0x000076320e087816 */ /* 0x001fc60000000008 */
[----:B--2---:R-:W2:Y:S01]  /*37030*/  LDL.LU R14, [R1+0x184] ;  /* 0x00018400010e7983 */ /* 0x004ea20000300800 */
[----:B------:R-:W-:Y:S02]  /*37040*/  ISETP.LT.AND P1, PT, R31, UR28, !P1 ;  /* 0x0000001c1f007c0c */ /* 0x000fe4000cf21270 */
[----:B------:R-:W-:Y:S01]  /*37050*/  ISETP.LT.AND P6, PT, R27, UR45, !P2 ;  /* 0x0000002d1b007c0c */ /* 0x000fe2000d7c1270 */
[----:B------:R-:W-:Y:S01]  /*37060*/  IMAD.WIDE R6, R4, 0x2, R56 ;  /* 0x0000000204067825 */ /* 0x000fe200078e0238 */
[----:B------:R-:W-:Y:S01]  /*37070*/  ISETP.LT.AND P4, PT, R61, UR54, !P2 ;  /* 0x000000363d007c0c */ /* 0x000fe2000d781270 */
[----:B------:R-:W0:Y:S02]  /*37080*/  LDCU UR28, c[0x0][0x39c] ;  /* 0x00007380ff1c77ac */ /* 0x000e240008000800 */
[----:B------:R-:W-:Y:S02]  /*37090*/  VIADD R5, R22, 0x22 ;  /* 0x0000002216057836 */ /* 0x000fe40000000000 */
[----:B------:R-:W-:Y:S01]  /*370a0*/  VIADD R4, R4, UR4 ;  /* 0x0000000404047c36 */ /* 0x000fe20008000000 */
[----:B------:R-:W-:Y:S01]  /*370b0*/  ISETP.LT.AND P5, PT, R23, UR55, !P2 ;  /* 0x0000003717007c0c */ /* 0x000fe2000d7a1270 */
[----:B------:R-:W0:Y:S01]  /*370c0*/  LDCU UR45, c[0x0][0x398] ;  /* 0x00007300ff2d77ac */ /* 0x000e220008000800 */
[----:B------:R-:W-:Y:S01]  /*370d0*/  ISETP.LT.AND P2, PT, R31, UR56, !P2 ;  /* 0x000000381f007c0c */ /* 0x000fe2000d741270 */
[----:B------:R1:W-:Y:S01]  /*370e0*/  @P1 STG.E.U16 desc[UR38][R6.64], R8 ;  /* 0x0000000806001986 */ /* 0x0003e2000c101526 */
[----:B------:R-:W-:Y:S01]  /*370f0*/  ISETP.GE.AND P3, PT, R5, UR58, PT ;  /* 0x0000003a05007c0c */ /* 0x000fe2000bf66270 */
[C---:B------:R-:W-:Y:S01]  /*37100*/  IMAD.WIDE R10, R4.reuse, 0x2, R54 ;  /* 0x00000002040a7825 */ /* 0x040fe200078e0236 */
[----:B------:R-:W0:Y:S01]  /*37110*/  LDCU UR56, c[0x0][0x39c] ;  /* 0x00007380ff3877ac */ /* 0x000e220008000800 */
[----:B------:R-:W0:Y:S01]  /*37120*/  LDCU UR54, c[0x0][0x398] ;  /* 0x00007300ff3677ac */ /* 0x000e220008000800 */
[----:B------:R-:W0:Y:S01]  /*37130*/  LDCU UR55, c[0x0][0x398] ;  /* 0x00007300ff3777ac */ /* 0x000e220008000800 */
[----:B-1----:R-:W-:-:S04]  /*37140*/  IMAD.WIDE R6, R4, 0x2, R2 ;  /* 0x0000000204067825 */ /* 0x002fc800078e0202 */
[----:B------:R-:W-:Y:S01]  /*37150*/  IMAD.WIDE R8, R4, 0x2, R52 ;  /* 0x0000000204087825 */ /* 0x000fe200078e0234 */
[----:B---3--:R-:W-:Y:S01]  /*37160*/  PRMT R5, R59, 0x7632, R5 ;  /* 0x000076323b057816 */ /* 0x008fe20000000005 */
[----:B------:R1:W-:Y:S01]  /*37170*/  @P6 STG.E.U16 desc[UR38][R6.64], R59 ;  /* 0x0000003b06006986 */ /* 0x0003e2000c101526 */
[----:B------:R-:W-:-:S03]  /*37180*/  ISETP.LT.AND P6, PT, R27, UR57, !P3 ;  /* 0x000000391b007c0c */ /* 0x000fc6000dfc1270 */
[----:B------:R3:W-:Y:S01]  /*37190*/  @P4 STG.E.U16 desc[UR38][R8.64], R5 ;  /* 0x0000000508004986 */ /* 0x0007e2000c101526 */
[----:B------:R-:W-:-:S03]  /*371a0*/  ISETP.LT.AND P4, PT, R61, UR59, !P3 ;  /* 0x0000003b3d007c0c */ /* 0x000fc6000df81270 */
[----:B-1----:R-:W2:Y:S01]  /*371b0*/  LDL.LU R59, [R1+0x1a4] ;  /* 0x0001a400013b7983 */ /* 0x002ea20000300800 */
[----:B------:R-:W-:Y:S01]  /*371c0*/  IMAD.WIDE R6, R4, 0x2, R56 ;  /* 0x0000000204067825 */ /* 0x000fe200078e0238 */
[----:B---3--:R-:W-:-:S03]  /*371d0*/  PRMT R8, R15, 0x7632, R8 ;  /* 0x000076320f087816 */ /* 0x008fc60000000008 */
[----:B------:R-:W-:Y:S01]  /*371e0*/  VIADD R4, R4, UR4 ;  /* 0x0000000404047c36 */ /* 0x000fe20008000000 */
[----:B------:R1:W-:Y:S01]  /*371f0*/  @P5 STG.E.U16 desc[UR38][R10.64], R15 ;  /* 0x0000000f0a005986 */ /* 0x0003e2000c101526 */
[----:B------:R-:W-:Y:S01]  /*37200*/  ISETP.LT.AND P5, PT, R23, UR61, !P3 ;  /* 0x0000003d17007c0c */ /* 0x000fe2000dfa1270 */
[----:B------:R-:W-:Y:S02]  /*37210*/  VIADD R5, R22, 0x23 ;  /* 0x0000002316057836 */ /* 0x000fe40000000000 */
[----:B------:R3:W-:Y:S04]  /*37220*/  @P2 STG.E.U16 desc[UR38][R6.64], R8 ;  /* 0x0000000806002986 */ /* 0x0007e8000c101526 */
[----:B-1----:R-:W2:Y:S01]  /*37230*/  LDL.LU R15, [R1+0x174] ;  /* 0x00017400010f7983 */ /* 0x002ea20000300800 */
[----:B---3--:R-:W-:Y:S01]  /*37240*/  IMAD.WIDE R6, R4, 0x2, R2 ;  /* 0x0000000204067825 */ /* 0x008fe200078e0202 */
[----:B------:R-:W-:-:S03]  /*37250*/  ISETP.GE.AND P1, PT, R5, UR62, PT ;  /* 0x0000003e05007c0c */ /* 0x000fc6000bf26270 */
[----:B------:R-:W-:Y:S01]  /*37260*/  IMAD.WIDE R8, R4, 0x2, R52 ;  /* 0x0000000204087825 */ /* 0x000fe200078e0234 */
[----:B----4-:R-:W-:Y:S01]  /*37270*/  PRMT R5, R60, 0x7632, R5 ;  /* 0x000076323c057816 */ /* 0x010fe20000000005 */
[----:B------:R1:W-:Y:S02]  /*37280*/  @P6 STG.E.U16 desc[UR38][R6.64], R60 ;  /* 0x0000003c06006986 */ /* 0x0003e4000c101526 */
[----:B------:R-:W-:Y:S02]  /*37290*/  IMAD.WIDE R10, R4, 0x2, R54 ;  /* 0x00000002040a7825 */ /* 0x000fe400078e0236 */
[----:B------:R3:W-:Y:S04]  /*372a0*/  @P4 STG.E.U16 desc[UR38][R8.64], R5 ;  /* 0x0000000508004986 */ /* 0x0007e8000c101526 */
[----:B-1----:R-:W4:Y:S04]  /*372b0*/  LDL.LU R60, [R1+0x198] ;  /* 0x00019800013c7983 */ /* 0x002f280000300800 */
[----:B--2---:R1:W-:Y:S01]  /*372c0*/  @P5 STG.E.U16 desc[UR38][R10.64], R14 ;  /* 0x0000000e0a005986 */ /* 0x0043e2000c101526 */
[----:B---3--:R-:W-:-:S03]  /*372d0*/  PRMT R5, R14, 0x7632, R5 ;  /* 0x000076320e057816 */ /* 0x008fc60000000005 */
[----:B-1----:R-:W2:Y:S01]  /*372e0*/  LDL.LU R14, [R1+0x188] ;  /* 0x00018800010e7983 */ /* 0x002ea20000300800 */
        /* <DEDUP_REMOVED lines=9> */
[----:B------:R-:W3:Y:S02]  /*37380*/  LDCU UR26, c[0x0][0x39c] ;  /* 0x00007380ff1a77ac */ /* 0x000ee40008000800 */
[----:B------:R0:W-:Y:S01]  /*37390*/  @P3 STG.E.U16 desc[UR38][R6.64], R5 ;  /* 0x0000000506003986 */ /* 0x0001e2000c101526 */
[----:B------:R-:W-:Y:S01]  /*373a0*/  ISETP.GE.AND P2, PT, R8, UR32, PT ;  /* 0x0000002008007c0c */ /* 0x000fe2000bf46270 */
[C---:B------:R-:W-:Y:S01]  /*373b0*/  IMAD.WIDE R8, R4.reuse, 0x2, R52 ;  /* 0x0000000204087825 */ /* 0x040fe200078e0234 */
[----:B------:R-:W1:Y:S03]  /*373c0*/  LDCU UR24, c[0x0][0x398] ;  /* 0x00007300ff1877ac */ /* 0x000e660008000800 */
[C---:B------:R-:W-:Y:S01]  /*373d0*/  IMAD.WIDE R10, R4.reuse, 0x2, R54 ;  /* 0x00000002040a7825 */ /* 0x040fe200078e0236 */
[----:B------:R-:W1:Y:S03]  /*373e0*/  LDCU UR32, c[0x0][0x398] ;  /* 0x00007300ff2077ac */ /* 0x000e660008000800 */
[----:B0-----:R-:W-:Y:S01]  /*373f0*/  IMAD.WIDE R6, R4, 0x2, R2 ;  /* 0x0000000204067825 */ /* 0x001fe200078e0202 */
[----:B------:R-:W-:-:S04]  /*37400*/  PRMT R5, R59, 0x7632, R5 ;  /* 0x000076323b057816 */ /* 0x000fc80000000005 */
[----:B------:R0:W-:Y:S01]  /*37410*/  @P6 STG.E.U16 desc[UR38][R6.64], R59 ;  /* 0x0000003b06006986 */ /* 0x0001e2000c101526 */
[----:B------:R-:W-:Y:S01]  /*37420*/  ISETP.LT.AND P6, PT, R27, UR36, !P2 ;  /* 0x000000241b007c0c */ /* 0x000fe2000d7c1270 */
[----:B------:R-:W1:Y:S02]  /*37430*/  LDCU UR36, c[0x0][0x398] ;  /* 0x00007300ff2477ac */ /* 0x000e640008000800 */
[----:B------:R1:W-:Y:S01]  /*37440*/  @P4 STG.E.U16 desc[UR38][R8.64], R5 ;  /* 0x0000000508004986 */ /* 0x0003e2000c101526 */
[----:B------:R-:W-:Y:S01]  /*37450*/  ISETP.LT.AND P4, PT, R61, UR40, !P2 ;  /* 0x000000283d007c0c */ /* 0x000fe2000d781270 */
[----:B------:R-:W2:Y:S02]  /*37460*/  LDCU UR40, c[0x0][0x398] ;  /* 0x00007300ff2877ac */ /* 0x000ea40008000800 */
[----:B0-----:R-:W3:Y:S01]  /*37470*/  LDL.LU R59, [R1+0x1a8] ;  /* 0x0001a800013b7983 */ /* 0x001ee20000300800 */
[----:B------:R-:W-:-:S03]  /*37480*/  IMAD.WIDE R6, R4, 0x2, R56 ;  /* 0x0000000204067825 */ /* 0x000fc600078e0238 */
[----:B------:R0:W-:Y:S01]  /*37490*/  @P5 STG.E.U16 desc[UR38][R10.64], R15 ;  /* 0x0000000f0a005986 */ /* 0x0001e2000c101526 */
[----:B-1----:R-:W-:Y:S02]  /*374a0*/  PRMT R5, R15, 0x7632, R5 ;  /* 0x000076320f057816 */ /* 0x002fe40000000005 */
[----:B------:R-:W-:Y:S01]  /*374b0*/  ISETP.LT.AND P5, PT, R23, UR41, !P2 ;  /* 0x0000002917007c0c */ /* 0x000fe2000d7a1270 */
[----:B------:R-:W-:Y:S01]  /*374c0*/  VIADD R8, R22, 0x25 ;  /* 0x0000002516087836 */ /* 0x000fe20000000000 */
[----:B------:R-:W1:Y:S01]  /*374d0*/  LDCU UR41, c[0x0][0x398] ;  /* 0x00007300ff2977ac */ /* 0x000e620008000800 */
[----:B------:R4:W-:Y:S01]  /*374e0*/  @P1 STG.E.U16 desc[UR38][R6.64], R5 ;  /* 0x0000000506001986 */ /* 0x0009e2000c101526 */
[----:B0-----:R-:W-:-:S03]  /*374f0*/  VIADD R10, R4, UR4 ;  /* 0x00000004040a7c36 */ /* 0x001fc60008000000 */
[----:B------:R-:W3:Y:S01]  /*37500*/  LDL.LU R15, [R1+0x178] ;  /* 0x00017800010f7983 */ /* 0x000ee20000300800 */
[----:B------:R-:W-:Y:S01]  /*37510*/  ISETP.GE.AND P3, PT, R8, UR13, PT ;  /* 0x0000000d08007c0c */ /* 0x000fe2000bf66270 */
[----:B------:R-:W0:Y:S01]  /*37520*/  LDCU UR13, c[0x0][0x39c] ;  /* 0x00007380ff0d77ac */ /* 0x000e220008000800 */
[----:B------:R-:W-:-:S04]  /*37530*/  IMAD.WIDE R8, R10, 0x2, R54 ;  /* 0x000000020a087825 */ /* 0x000fc800078e0236 */
[----:B----4-:R-:W-:Y:S01]  /*37540*/  IMAD.WIDE R4, R10, 0x2, R2 ;  /* 0x000000020a047825 */ /* 0x010fe200078e0202 */
[----:B------:R-:W-:-:S03]  /*37550*/  PRMT R11, R60, 0x7632, R11 ;  /* 0x000076323c0b7816 */ /* 0x000fc6000000000b */
[----:B------:R-:W-:Y:S01]  /*37560*/  IMAD.WIDE R6, R10, 0x2, R52 ;  /* 0x000000020a067825 */ /* 0x000fe200078e0234 */
[----:B------:R-:W-:Y:S04]  /*37570*/  @P6 STG.E.U16 desc[UR38][R4.64], R60 ;  /* 0x0000003c04006986 */ /* 0x000fe8000c101526 */
[----:B------:R4:W-:Y:S04]  /*37580*/  @P4 STG.E.U16 desc[UR38][R6.64], R11 ;  /* 0x0000000b06004986 */ /* 0x0009e8000c101526 */
[----:B--2---:R2:W-:Y:S01]  /*37590*/  @P5 STG.E.U16 desc[UR38][R8.64], R14 ;  /* 0x0000000e08005986 */ /* 0x0045e2000c101526 */
[----:B----4-:R-:W-:-:S03]  /*375a0*/  PRMT R6, R14, 0x7632, R6 ;  /* 0x000076320e067816 */ /* 0x010fc60000000006 */
[----:B--2---:R-:W2:Y:S04]  /*375b0*/  LDL.LU R14, [R1+0x19c] ;  /* 0x00019c00010e7983 */ /* 0x004ea80000300800 */
[----:B------:R-:W4:Y:S01]  /*375c0*/  LDL.LU R60, [R1+0x18c] ;  /* 0x00018c00013c7983 */ /* 0x000f220000300800 */
[----:B------:R-:W-:Y:S02]  /*375d0*/  ISETP.LT.AND P2, PT, R31, UR43, !P2 ;  /* 0x0000002b1f007c0c */ /* 0x000fe4000d741270 */
[----:B------:R-:W-:Y:S01]  /*375e0*/  ISETP.LT.AND P4, PT, R27, UR5, !P3 ;  /* 0x000000051b007c0c */ /* 0x000fe2000df81270 */
[----:B------:R-:W-:Y:S01]  /*375f0*/  IMAD.WIDE R4, R10, 0x2, R56 ;  /* 0x000000020a047825 */ /* 0x000fe200078e0238 */
[----:B------:R-:W-:Y:S01]  /*37600*/  ISETP.LT.AND P5, PT, R61, UR44, !P3 ;  /* 0x0000002c3d007c0c */ /* 0x000fe2000dfa1270 */
[----:B------:R-:W0:Y:S01]  /*37610*/  LDCU UR5, c[0x0][0x39c] ;  /* 0x00007380ff0577ac */ /* 0x000e220008000800 */
[----:B------:R-:W-:Y:S01]  /*37620*/  ISETP.LT.AND P6, PT, R23, UR15, !P3 ;  /* 0x0000000f17007c0c */ /* 0x000fe2000dfc1270 */
[----:B------:R-:W-:-:S02]  /*37630*/  VIADD R7, R22, 0x26 ;  /* 0x0000002616077836 */ /* 0x000fc40000000000 */
[----:B------:R-:W-:Y:S01]  /*37640*/  VIADD R8, R22, 0x27 ;  /* 0x0000002716087836 */ /* 0x000fe20000000000 */
[----:B------:R-:W0:Y:S01]  /*37650*/  LDCU UR15, c[0x0][0x398] ;  /* 0x00007300ff0f77ac */ /* 0x000e220008000800 */
[----:B------:R-:W-:Y:S01]  /*37660*/  VIADD R10, R10, UR4 ;  /* 0x000000040a0a7c36 */ /* 0x000fe20008000000 */
[----:B------:R-:W-:Y:S01]  /*37670*/  ISETP.GE.AND P1, PT, R7, UR11, PT ;  /* 0x0000000b07007c0c */ /* 0x000fe2000bf26270 */
[----:B------:R1:W-:Y:S01]  /*37680*/  @P2 STG.E.U16 desc[UR38][R4.64], R6 ;  /* 0x0000000604002986 */ /* 0x0003e2000c101526 */
[----:B------:R-:W-:Y:S01]  /*37690*/  ISETP.GE.AND P2, PT, R8, UR18, PT ;  /* 0x0000001208007c0c */ /* 0x000fe2000bf46270 */
[C---:B------:R-:W-:Y:S01]  /*376a0*/  IMAD.WIDE R8, R10.reuse, 0x2, R54 ;  /* 0x000000020a087825 */ /* 0x040fe200078e0236 */
[----:B------:R-:W-:Y:S01]  /*376b0*/  ISETP.LT.AND P3, PT, R31, UR14, !P3 ;  /* 0x0000000e1f007c0c */ /* 0x000fe2000df61270 */
[----:B------:R-:W0:Y:S01]  /*376c0*/  LDCU UR14, c[0x0][0x398] ;  /* 0x00007300ff0e77ac */ /* 0x000e220008000800 */
[----:B------:R-:W0:Y:S01]  /*376d0*/  LDCU UR18, c[0x0][0x398] ;  /* 0x00007300ff1277ac */ /* 0x000e220008000800 */
[C---:B-1----:R-:W-:Y:S01]  /*376e0*/  IMAD.WIDE R4, R10.reuse, 0x2, R2 ;  /* 0x000000020a047825 */ /* 0x042fe200078e0202 */
[----:B------:R-:W1:Y:S03]  /*376f0*/  LDCU UR11, c[0x0][0x39c] ;  /* 0x00007380ff0b77ac */ /* 0x000e660008000800 */
[C---:B------:R-:W-:Y:S01]  /*37700*/  IMAD.WIDE R6, R10.reuse, 0x2, R52 ;  /* 0x000000020a067825 */ /* 0x040fe200078e0234 */
[----:B---3--:R-:W-:Y:S01]  /*37710*/  PRMT R11, R59, 0x7632, R11 ;  /* 0x000076323b0b7816 */ /* 0x008fe2000000000b */
[----:B------:R3:W-:Y:S01]  /*37720*/  @P4 STG.E.U16 desc[UR38][R4.64], R59 ;  /* 0x0000003b04004986 */ /* 0x0007e2000c101526 */
[----:B------:R-:W-:Y:S01]  /*37730*/  ISETP.LT.AND P4, PT, R27, UR16, !P1 ;  /* 0x000000101b007c0c */ /* 0x000fe2000cf81270 */
[----:B------:R-:W0:Y:S02]  /*37740*/  LDCU UR16, c[0x0][0x398] ;  /* 0x00007300ff1077ac */ /* 0x000e240008000800 */
[----:B------:R0:W-:Y:S01]  /*37750*/  @P5 STG.E.U16 desc[UR38][R6.64], R11 ;  /* 0x0000000b06005986 */ /* 0x0001e2000c101526 */
[----:B------:R-:W-:Y:S01]  /*37760*/  ISETP.LT.AND P5, PT, R61, UR46, !P1 ;  /* 0x0000002e3d007c0c */ /* 0x000fe2000cfa1270 */
[----:B---3--:R-:W-:-:S02]  /*37770*/  IMAD.WIDE R4, R10, 0x2, R56 ;  /* 0x000000020a047825 */ /* 0x008fc400078e0238 */
[----:B------:R3:W-:Y:S01]  /*37780*/  @P6 STG.E.U16 desc[UR38][R8.64], R15 ;  /* 0x0000000f08006986 */ /* 0x0007e2000c101526 */
[----:B0-----:R-:W-:Y:S01]  /*37790*/  PRMT R6, R15, 0x7632, R6 ;  /* 0x000076320f067816 */ /* 0x001fe20000000006 */
[----:B------:R-:W-:Y:S01]  /*377a0*/  VIADD R7, R22, 0x28 ;  /* 0x0000002816077836 */ /* 0x000fe20000000000 */
[----:B------:R-:W-:Y:S01]  /*377b0*/  ISETP.LT.AND P6, PT, R23, UR10, !P1 ;  /* 0x0000000a17007c0c */ /* 0x000fe2000cfc1270 */
[----:B------:R-:W-:Y:S01]  /*377c0*/  VIADD R10, R10, UR4 ;  /* 0x000000040a0a7c36 */ /* 0x000fe20008000000 */
[----:B------:R-:W0:Y:S01]  /*377d0*/  LDCU UR10, c[0x0][0x39c] ;  /* 0x00007380ff0a77ac */ /* 0x000e220008000800 */
[----:B---3--:R-:W3:Y:S04]  /*377e0*/  LDL.LU R15, [R1+0x1ac] ;  /* 0x0001ac00010f7983 */ /* 0x008ee80000300800 */
[----:B------:R-:W3:Y:S01]  /*377f0*/  LDL.LU R59, [R1+0x17c] ;  /* 0x00017c00013b7983 */ /* 0x000ee20000300800 */
[----:B------:R-:W-:-:S03]  /*37800*/  IMAD.WIDE R8, R10, 0x2, R54 ;  /* 0x000000020a087825 */ /* 0x000fc600078e0236 */
[----:B------:R0:W-:Y:S01]  /*37810*/  @P3 STG.E.U16 desc[UR38][R4.64], R6 ;  /* 0x0000000604003986 */ /* 0x0001e2000c101526 */
[----:B------:R-:W-:Y:S01]  /*37820*/  ISETP.GE.AND P3, PT, R7, UR22, PT ;  /* 0x0000001607007c0c */ /* 0x000fe2000bf66270 */
[----:B------:R-:W1:Y:S01]  /*37830*/  LDCU UR22, c[0x0][0x398] ;  /* 0x00007300ff1677ac */ /* 0x000e620008000800 */
[----:B0-----:R-:W-:-:S04]  /*37840*/  IMAD.WIDE R4, R10, 0x2, R2 ;  /* 0x000000020a047825 */ /* 0x001fc800078e0202 */
[----:B------:R-:W-:Y:S01]  /*37850*/  IMAD.WIDE R6, R10, 0x2, R52 ;  /* 0x000000020a067825 */ /* 0x000fe200078e0234 */
[----:B--2---:R-:W-:Y:S01]  /*37860*/  PRMT R11, R14, 0x7632, R11 ;  /* 0x000076320e0b7816 */ /* 0x004fe2000000000b */
[----:B------:R0:W-:Y:S04]  /*37870*/  @P4 STG.E.U16 desc[UR38][R4.64], R14 ;  /* 0x0000000e04004986 */ /* 0x0001e8000c101526 */
[----:B------:R2:W-:Y:S04]  /*37880*/  @P5 STG.E.U16 desc[UR38][R6.64], R11 ;  /* 0x0000000b06005986 */ /* 0x0005e8000c101526 */
[----:B----4-:R4:W-:Y:S04]  /*37890*/  @P6 STG.E.U16 desc[UR38][R8.64], R60 ;  /* 0x0000003c08006986 */ /* 0x0109e8000c101526 */
[----:B0-----:R-:W3:Y:S01]  /*378a0*/  LDL.LU R14, [R1+0x137c] ;  /* 0x00137c00010e7983 */ /* 0x001ee20000300800 */
[----:B--2---:R-:W-:-:S03]  /*378b0*/  PRMT R6, R60, 0x7632, R6 ;  /* 0x000076323c067816 */ /* 0x004fc60000000006 */
[----:B----4-:R-:W2:Y:S01]  /*378c0*/  LDL.LU R60, [R1+0x1b0] ;  /* 0x0001b000013c7983 */ /* 0x010ea20000300800 */
        /* <DEDUP_REMOVED lines=8> */
[----:B------:R-:W4:Y:S01]  /*37950*/  LDCU UR9, c[0x0][0x39c] ;  /* 0x00007380ff0977ac */ /* 0x000f220008000800 */
[----:B------:R-:W-:Y:S01]  /*37960*/  ISETP.LT.AND P2, PT, R31, UR20, !P2 ;  /* 0x000000141f007c0c */ /* 0x000fe2000d741270 */
[----:B------:R0:W-:Y:S01]  /*37970*/  @P1 STG.E.U16 desc[UR38][R4.64], R6 ;  /* 0x0000000604001986 */ /* 0x0001e2000c101526 */
[----:B------:R-:W-:Y:S01]  /*37980*/  ISETP.GE.AND P1, PT, R7, UR28, PT ;  /* 0x0000001c07007c0c */ /* 0x000fe2000bf26270 */
[C---:B------:R-:W-:Y:S01]  /*37990*/  IMAD.WIDE R8, R10.reuse, 0x2, R54 ;  /* 0x000000020a087825 */ /* 0x040fe200078e0236 */
[----:B------:R-:W1:Y:S01]  /*379a0*/  LDCU UR12, c[0x0][0x398] ;  /* 0x00007300ff0c77ac */ /* 0x000e620008000800 */
[----:B------:R-:W1:Y:S01]  /*379b0*/  LDCU UR20, c[0x0][0x398] ;  /* 0x00007300ff1477ac */ /* 0x000e620008000800 */
[----:B------:R-:W1:Y:S01]  /*379c0*/  LDCU UR21, c[0x0][0x398] ;  /* 0x00007300ff1577ac */ /* 0x000e620008000800 */
[C---:B0-----:R-:W-:Y:S01]  /*379d0*/  IMAD.WIDE R4, R10.reuse, 0x2, R2 ;  /* 0x000000020a047825 */ /* 0x041fe200078e0202 */
[----:B------:R-:W0:Y:S03]  /*379e0*/  LDCU UR28, c[0x0][0x398] ;  /* 0x00007300ff1c77ac */ /* 0x000e260008000800 */
[C---:B------:R-:W-:Y:S01]  /*379f0*/  IMAD.WIDE R6, R10.reuse, 0x2, R52 ;  /* 0x000000020a067825 */ /* 0x040fe200078e0234 */
[----:B---3--:R-:W-:Y:S01]  /*37a00*/  PRMT R11, R15, 0x7632, R11 ;  /* 0x000076320f0b7816 */ /* 0x008fe2000000000b */
[----:B------:R3:W-:Y:S01]  /*37a10*/  @P4 STG.E.U16 desc[UR38][R4.64], R15 ;  /* 0x0000000f04004986 */ /* 0x0007e2000c101526 */
[----:B------:R-:W-:Y:S01]  /*37a20*/  ISETP.LT.AND P4, PT, R27, UR19, !P3 ;  /* 0x000000131b007c0c */ /* 0x000fe2000df81270 */
[----:B------:R-:W0:Y:S02]  /*37a30*/  LDCU UR19, c[0x0][0x398] ;  /* 0x00007300ff1377ac */ /* 0x000e240008000800 */
[----:B------:R1:W-:Y:S04]  /*37a40*/  @P5 STG.E.U16 desc[UR38][R6.64], R11 ;  /* 0x0000000b06005986 */ /* 0x0003e8000c101526 */
[----:B------:R-:W-:Y:S01]  /*37a50*/  @P6 STG.E.U16 desc[UR38][R8.64], R59 ;  /* 0x0000003b08006986 */ /* 0x000fe2000c101526 */
[----:B---3--:R-:W-:-:S03]  /*37a60*/  IMAD.WIDE R4, R10, 0x2, R56 ;  /* 0x000000020a047825 */ /* 0x008fc600078e0238 */
[----:B------:R-:W3:Y:S01]  /*37a70*/  LDL.LU R15, [R1+0x1378] ;  /* 0x00137800010f7983 */ /* 0x000ee20000300800 */
[----:B-1----:R-:W-:Y:S01]  /*37a80*/  PRMT R6, R59, 0x7632, R6 ;  /* 0x000076323b067816 */ /* 0x002fe20000000006 */
[----:B------:R-:W-:-:S04]  /*37a90*/  VIADD R10, R10, UR4 ;  /* 0x000000040a0a7c36 */ /* 0x000fc80008000000 */
[----:B------:R1:W-:Y:S02]  /*37aa0*/  @P2 STG.E.U16 desc[UR38][R4.64], R6 ;  /* 0x0000000604002986 */ /* 0x0003e4000c101526 */
[----:B-1----:R-:W-:Y:S01]  /*37ab0*/  IMAD.WIDE R4, R10, 0x2, R2 ;  /* 0x000000020a047825 */ /* 0x002fe200078e0202 */
[----:B--2---:R-:W-:-:S04]  /*37ac0*/  PRMT R58, R60, 0x7632, R58 ;  /* 0x000076323c3a7816 */ /* 0x004fc8000000003a */
[----:B------:R1:W-:Y:S04]  /*37ad0*/  @P4 STG.E.U16 desc[UR38][R4.64], R60 ;  /* 0x0000003c04004986 */ /* 0x0003e8000c101526 */
[----:B-1----:R-:W2:Y:S01]  /*37ae0*/  LDL.LU R60, [R1+0x1b4] ;  /* 0x0001b400013c7983 */ /* 0x002ea20000300800 */
[----:B------:R-:W-:Y:S02]  /*37af0*/  ISETP.LT.AND P5, PT, R61, UR23, !P3 ;  /* 0x000000173d007c0c */ /* 0x000fe4000dfa1270 */
[----:B------:R-:W-:Y:S01]  /*37b00*/  ISETP.LT.AND P6, PT, R23, UR30, !P3 ;  /* 0x0000001e17007c0c */ /* 0x000fe2000dfc1270 */
[C---:B------:R-:W-:Y:S01]  /*37b10*/  IMAD.WIDE R6, R10.reuse, 0x2, R52 ;  /* 0x000000020a067825 */ /* 0x040fe200078e0234 */
[----:B------:R-:W-:Y:S01]  /*37b20*/  ISETP.LT.AND P3, PT, R31, UR29, !P3 ;  /* 0x0000001d1f007c0c */ /* 0x000fe2000df61270 */
[----:B------:R-:W1:Y:S01]  /*37b30*/  LDCU UR23, c[0x0][0x398] ;  /* 0x00007300ff1777ac */ /* 0x000e620008000800 */
[----:B------:R-:W-:Y:S01]  /*37b40*/  ISETP.LT.AND P4, PT, R27, UR31, !P1 ;  /* 0x0000001f1b007c0c */ /* 0x000fe2000cf81270 */
[C---:B------:R-:W-:Y:S01]  /*37b50*/  IMAD.WIDE R8, R10.reuse, 0x2, R54 ;  /* 0x000000020a087825 */ /* 0x040fe200078e0236 */
[----:B------:R-:W0:Y:S03]  /*37b60*/  LDCU UR29, c[0x0][0x398] ;  /* 0x00007300ff1d77ac */ /* 0x000e260008000800 */
[----:B------:R-:W-:-:S02]  /*37b70*/  IMAD.WIDE R4, R10, 0x2, R56 ;  /* 0x000000020a047825 */ /* 0x000fc400078e0238 */
[----:B------:R1:W-:Y:S01]  /*37b80*/  @P5 STG.E.U16 desc[UR38][R6.64], R58 ;  /* 0x0000003a06005986 */ /* 0x0003e2000c101526 */
[----:B------:R-:W-:Y:S01]  /*37b90*/  ISETP.LT.AND P5, PT, R61, UR45, !P1 ;  /* 0x0000002d3d007c0c */ /* 0x000fe2000cfa1270 */
[----:B------:R-:W-:Y:S01]  /*37ba0*/  VIADD R10, R10, UR4 ;  /* 0x000000040a0a7c36 */ /* 0x000fe20008000000 */
[----:B------:R-:W0:Y:S01]  /*37bb0*/  LDCU UR30, c[0x0][0x398] ;  /* 0x00007300ff1e77ac */ /* 0x000e220008000800 */
[----:B------:R-:W-:Y:S01]  /*37bc0*/  VIADD R11, R22, 0x2a ;  /* 0x0000002a160b7836 */ /* 0x000fe20000000000 */
[----:B------:R4:W-:Y:S01]  /*37bd0*/  @P6 STG.E.U16 desc[UR38][R8.64], R12 ;  /* 0x0000000c08006986 */ /* 0x0009e2000c101526 */
[----:B------:R-:W-:Y:S02]  /*37be0*/  ISETP.LT.AND P6, PT, R23, UR48, !P1 ;  /* 0x0000003017007c0c */ /* 0x000fe4000cfc1270 */
[----:B-1----:R-:W-:Y:S02]  /*37bf0*/  PRMT R7, R12, 0x7632, R7 ;  /* 0x000076320c077816 */ /* 0x002fe40000000007 */
[----:B------:R-:W-:-:S03]  /*37c00*/  ISETP.LT.AND P1, PT, R31, UR50, !P1 ;  /* 0x000000321f007c0c */ /* 0x000fc6000cf21270 */
[----:B------:R1:W-:Y:S01]  /*37c10*/  @P3 STG.E.U16 desc[UR38][R4.64], R7 ;  /* 0x0000000704003986 */ /* 0x0003e2000c101526 */
[----:B------:R-:W-:Y:S02]  /*37c20*/  ISETP.GE.AND P2, PT, R11, UR56, PT ;  /* 0x000000380b007c0c */ /* 0x000fe4000bf46270 */
[----:B----4-:R-:W-:Y:S01]  /*37c30*/  PRMT R12, R16, 0x7632, R12 ;  /* 0x00007632100c7816 */ /* 0x010fe2000000000c */
[----:B------:R-:W-:-:S04]  /*37c40*/  IMAD.WIDE R8, R10, 0x2, R54 ;  /* 0x000000020a087825 */ /* 0x000fc800078e0236 */
[----:B-1----:R-:W-:-:S04]  /*37c50*/  IMAD.WIDE R4, R10, 0x2, R2 ;  /* 0x000000020a047825 */ /* 0x002fc800078e0202 */
[----:B------:R-:W-:Y:S01]  /*37c60*/  IMAD.WIDE R6, R10, 0x2, R52 ;  /* 0x000000020a067825 */ /* 0x000fe200078e0234 */
[----:B------:R1:W-:Y:S01]  /*37c70*/  @P4 STG.E.U16 desc[UR38][R4.64], R16 ;  /* 0x0000001004004986 */ /* 0x0003e2000c101526 */
[----:B------:R-:W-:-:S03]  /*37c80*/  ISETP.LT.AND P4, PT, R27, UR52, !P2 ;  /* 0x000000341b007c0c */ /* 0x000fc6000d781270 */
[----:B------:R4:W-:Y:S04]  /*37c90*/  @P5 STG.E.U16 desc[UR38][R6.64], R12 ;  /* 0x0000000c06005986 */ /* 0x0009e8000c101526 */
[----:B------:R-:W-:Y:S01]  /*37ca0*/  @P6 STG.E.U16 desc[UR38][R8.64], R48 ;  /* 0x0000003008006986 */ /* 0x000fe2000c101526 */
[----:B-1----:R-:W-:Y:S01]  /*37cb0*/  IMAD.WIDE R4, R10, 0x2, R56 ;  /* 0x000000020a047825 */ /* 0x002fe200078e0238 */
[----:B----4-:R-:W-:-:S03]  /*37cc0*/  PRMT R7, R48, 0x7632, R7 ;  /* 0x0000763230077816 */ /* 0x010fc60000000007 */
[----:B------:R-:W-:Y:S02]  /*37cd0*/  VIADD R10, R10, UR4 ;  /* 0x000000040a0a7c36 */ /* 0x000fe40008000000 */
[----:B------:R1:W-:Y:S02]  /*37ce0*/  @P1 STG.E.U16 desc[UR38][R4.64], R7 ;  /* 0x0000000704001986 */ /* 0x0003e4000c101526 */
[----:B-1----:R-:W-:Y:S01]  /*37cf0*/  IMAD.WIDE R4, R10, 0x2, R2 ;  /* 0x000000020a047825 */ /* 0x002fe200078e0202 */
[----:B--2---:R-:W-:-:S04]  /*37d00*/  PRMT R12, R60, 0x7632, R12 ;  /* 0x000076323c0c7816 */ /* 0x004fc8000000000c */
[----:B------:R1:W-:Y:S04]  /*37d10*/  @P4 STG.E.U16 desc[UR38][R4.64], R60 ;  /* 0x0000003c04004986 */ /* 0x0003e8000c101526 */
[----:B-1----:R-:W2:Y:S01]  /*37d20*/  LDL.LU R60, [R1+0x1b8] ;  /* 0x0001b800013c7983 */ /* 0x002ea20000300800 */
[----:B------:R-:W-:Y:S01]  /*37d30*/  ISETP.LT.AND P5, PT, R61, UR54, !P2 ;  /* 0x000000363d007c0c */ /* 0x000fe2000d7a1270 */
[----:B------:R-:W-:Y:S01]  /*37d40*/  VIADD R11, R22, 0x2b ;  /* 0x0000002b160b7836 */ /* 0x000fe20000000000 */
[----:B------:R-:W-:Y:S02]  /*37d50*/  ISETP.LT.AND P6, PT, R23, UR55, !P2 ;  /* 0x0000003717007c0c */ /* 0x000fe4000d7c1270 */
[----:B------:R-:W-:Y:S01]  /*37d60*/  ISETP.LT.AND P2, PT, R31, UR34, !P2 ;  /* 0x000000221f007c0c */ /* 0x000fe2000d741270 */
[----:B------:R-:W-:Y:S01]  /*37d70*/  IMAD.WIDE R6, R10, 0x2, R52 ;  /* 0x000000020a067825 */ /* 0x000fe200078e0234 */
[----:B------:R-:W-:Y:S01]  /*37d80*/  ISETP.GE.AND P3, PT, R11, UR26, PT ;  /* 0x0000001a0b007c0c */ /* 0x000fe2000bf66270 */
[----:B------:R-:W1:Y:S02]  /*37d90*/  LDCU UR26, c[0x0][0x398] ;  /* 0x00007300ff1a77ac */ /* 0x000e640008000800 */
[----:B------:R-:W-:Y:S01]  /*37da0*/  VIADD R11, R22, 0x2c ;  /* 0x0000002c160b7836 */ /* 0x000fe20000000000 */
[----:B------:R-:W-:Y:S01]  /*37db0*/  ISETP.LT.AND P4, PT, R27, UR24, !P3 ;  /* 0x000000181b007c0c */ /* 0x000fe2000df81270 */
[C---:B------:R-:W-:Y:S01]  /*37dc0*/  IMAD.WIDE R8, R10.reuse, 0x2, R54 ;  /* 0x000000020a087825 */ /* 0x040fe200078e0236 */
[----:B------:R-:W4:Y:S01]  /*37dd0*/  LDCU UR24, c[0x0][0x398] ;  /* 0x00007300ff1877ac */ /* 0x000f220008000800 */
[----:B------:R0:W-:Y:S01]  /*37de0*/  @P5 STG.E.U16 desc[UR38][R6.64], R12 ;  /* 0x0000000c06005986 */ /* 0x0001e2000c101526 */
[----:B------:R-:W-:Y:S01]  /*37df0*/  ISETP.LT.AND P5, PT, R61, UR32, !P3 ;  /* 0x000000203d007c0c */ /* 0x000fe2000dfa1270 */
[C---:B------:R-:W-:Y:S01]  /*37e00*/  IMAD.WIDE R4, R10.reuse, 0x2, R56 ;  /* 0x000000020a047825 */ /* 0x040fe200078e0238 */
[----:B------:R-:W-:Y:S01]  /*37e10*/  ISETP.GE.AND P1, PT, R11, UR13, PT ;  /* 0x0000000d0b007c0c */ /* 0x000fe2000bf26270 */
[----:B------:R1:W-:Y:S02]  /*37e20*/  @P6 STG.E.U16 desc[UR38][R8.64], R13 ;  /* 0x0000000d08006986 */ /* 0x0003e4000c101526 */
[----:B------:R-:W-:Y:S01]  /*37e30*/  VIADD R11, R10, UR4 ;  /* 0x000000040a0b7c36 */ /* 0x000fe20008000000 */
[----:B------:R-:W-:Y:S01]  /*37e40*/  ISETP.LT.AND P6, PT, R23, UR36, !P3 ;  /* 0x0000002417007c0c */ /* 0x000fe2000dfc1270 */
[----:B------:R-:W2:Y:S01]  /*37e50*/  LDCU UR13, c[0x0][0x398] ;  /* 0x00007300ff0d77ac */ /* 0x000ea20008000800 */
[----:B0-----:R-:W-:-:S02]  /*37e60*/  PRMT R7, R13, 0x7632, R7 ;  /* 0x000076320d077816 */ /* 0x001fc40000000007 */
[----:B------:R-:W-:-:S03]  /*37e70*/  ISETP.LT.AND P3, PT, R31, UR40, !P3 ;  /* 0x000000281f007c0c */ /* 0x000fc6000df61270 */
[----:B------:R0:W-:Y:S01]  /*37e80*/  @P2 STG.E.U16 desc[UR38][R4.64], R7 ;  /* 0x0000000704002986 */ /* 0x0001e2000c101526 */
[----:B-1----:R-:W-:Y:S01]  /*37e90*/  PRMT R13, R17, 0x7632, R13 ;  /* 0x00007632110d7816 */ /* 0x002fe2000000000d */
[----:B------:R-:W-:-:S04]  /*37ea0*/  IMAD.WIDE R8, R11, 0x2, R54 ;  /* 0x000000020b087825 */ /* 0x000fc800078e0236 */
[----:B0-----:R-:W-:-:S04]  /*37eb0*/  IMAD.WIDE R4, R11, 0x2, R2 ;  /* 0x000000020b047825 */ /* 0x001fc800078e0202 */
[----:B------:R-:W-:Y:S01]  /*37ec0*/  IMAD.WIDE R6, R11, 0x2, R52 ;  /* 0x000000020b067825 */ /* 0x000fe200078e0234 */
[----:B------:R0:W-:Y:S01]  /*37ed0*/  @P4 STG.E.U16 desc[UR38][R4.64], R17 ;  /* 0x0000001104004986 */ /* 0x0001e2000c101526 */
[----:B------:R-:W-:-:S03]  /*37ee0*/  ISETP.LT.AND P4, PT, R27, UR41, !P1 ;  /* 0x000000291b007c0c */ /* 0x000fc6000cf81270 */
[----:B------:R1:W-:Y:S01]  /*37ef0*/  @P5 STG.E.U16 desc[UR38][R6.64], R13 ;  /* 0x0000000d06005986 */ /* 0x0003e2000c101526 */
[----:B------:R-:W-:-:S03]  /*37f00*/  VIADD R59, R11, UR4 ;  /* 0x000000040b3b7c36 */ /* 0x000fc60008000000 */
[----:B------:R-:W-:Y:S01]  /*37f10*/  @P6 STG.E.U16 desc[UR38][R8.64], R49 ;  /* 0x0000003108006986 */ /* 0x000fe2000c101526 */
[----:B0-----:R-:W-:Y:S01]  /*37f20*/  PRMT R5, R49, 0x7632, R5 ;  /* 0x0000763231057816 */ /* 0x001fe20000000005 */
[----:B-1----:R-:W-:-:S05]  /*37f30*/  IMAD.WIDE R12, R11, 0x2, R56 ;  /* 0x000000020b0c7825 */ /* 0x002fca00078e0238 */
[----:B------:R0:W-:Y:S02]  /*37f40*/  @P3 STG.E.U16 desc[UR38][R12.64], R5 ;  /* 0x000000050c003986 */ /* 0x0001e4000c101526 */
[----:B0-----:R-:W-:Y:S01]  /*37f50*/  IMAD.WIDE R4, R59, 0x2, R2 ;  /* 0x000000023b047825 */ /* 0x001fe200078e0202 */
[----:B--2---:R-:W-:-:S04]  /*37f60*/  PRMT R11, R60, 0x7632, R11 ;  /* 0x000076323c0b7816 */ /* 0x004fc8000000000b */
[----:B------:R0:W-:Y:S04]  /*37f70*/  @P4 STG.E.U16 desc[UR38][R4.64], R60 ;  /* 0x0000003c04004986 */ /* 0x0001e8000c101526 */
[----:B0-----:R-:W2:Y:S01]  /*37f80*/  LDL.LU R60, [R1+0x1bc] ;  /* 0x0001bc00013c7983 */ /* 0x001ea20000300800 */
[----:B------:R-:W-:Y:S02]  /*37f90*/  ISETP.LT.AND P5, PT, R61, UR15, !P1 ;  /* 0x0000000f3d007c0c */ /* 0x000fe4000cfa1270 */
[----:B------:R-:W-:Y:S01]  /*37fa0*/  ISETP.LT.AND P6, PT, R23, UR14, !P1 ;  /* 0x0000000e17007c0c */ /* 0x000fe2000cfc1270 */
[----:B------:R-:W-:Y:S01]  /*37fb0*/  VIADD R10, R22, 0x2d ;  /* 0x0000002d160a7836 */ /* 0x000fe20000000000 */
[----:B------:R-:W-:Y:S01]  /*37fc0*/  ISETP.LT.AND P1, PT, R31, UR18, !P1 ;  /* 0x000000121f007c0c */ /* 0x000fe2000cf21270 */
[----:B------:R-:W-:-:S04]  /*37fd0*/  IMAD.WIDE R6, R59, 0x2, R52 ;  /* 0x000000023b067825 */ /* 0x000fc800078e0234 */
[----:B------:R-:W-:Y:S01]  /*37fe0*/  IMAD.WIDE R8, R59, 0x2, R54 ;  /* 0x000000023b087825 */ /* 0x000fe200078e0236 */
[----:B------:R-:W-:Y:S01]  /*37ff0*/  ISETP.GE.AND P2, PT, R10, UR5, PT ;  /* 0x000000050a007c0c */ /* 0x000fe2000bf46270 */
[----:B------:R-:W0:Y:S02]  /*38000*/  LDCU UR14, c[0x0][0x398] ;  /* 0x00007300ff0e77ac */ /* 0x000e240008000800 */
[C---:B------:R-:W-:Y:S01]  /*38010*/  VIADD R10, R22.reuse, 0x2e ;  /* 0x0000002e160a7836 */ /* 0x040fe20000000000 */
[----:B------:R1:W-:Y:S01]  /*38020*/  @P5 STG.E.U16 desc[UR38][R6.64], R11 ;  /* 0x0000000b06005986 */ /* 0x0003e2000c101526 */
[----:B------:R-:W-:Y:S01]  /*38030*/  ISETP.LT.AND P4, PT, R27, UR16, !P2 ;  /* 0x000000101b007c0c */ /* 0x000fe2000d781270 */
[----:B------:R-:W-:Y:S01]  /*38040*/  VIADD R12, R22, 0x2f ;  /* 0x0000002f160c7836 */ /* 0x000fe20000000000 */
[----:B------:R-:W-:Y:S01]  /*38050*/  ISETP.LT.AND P5, PT, R61, UR17, !P2 ;  /* 0x000000113d007c0c */ /* 0x000fe2000d7a1270 */
[----:B------:R0:W-:Y:S01]  /*38060*/  @P6 STG.E.U16 desc[UR38][R8.64], R14 ;  /* 0x0000000e08006986 */ /* 0x0001e2000c101526 */
[----:B------:R-:W-:Y:S01]  /*38070*/  ISETP.GE.AND P3, PT, R10, UR9, PT ;  /* 0x000000090a007c0c */ /* 0x000fe2000bf66270 */
[----:B------:R-:W0:Y:S01]  /*38080*/  LDCU UR15, c[0x0][0x398] ;  /* 0x00007300ff0f77ac */ /* 0x000e220008000800 */
[----:B------:R-:W-:-:S02]  /*38090*/  PRMT R5, R14, 0x7632, R5 ;  /* 0x000076320e057816 */ /* 0x000fc40000000005 */
[----:B------:R-:W-:Y:S01]  /*380a0*/  ISETP.LT.AND P6, PT, R23, UR12, !P2 ;  /* 0x0000000c17007c0c */ /* 0x000fe2000d7c1270 */
[----:B------:R-:W2:Y:S01]  /*380b0*/  LDCU UR5, c[0x0][0x39c] ;  /* 0x00007380ff0577ac */ /* 0x000ea20008000800 */
[C---:B-1----:R-:W-:Y:S01]  /*380c0*/  IMAD.WIDE R10, R59.reuse, 0x2, R56 ;  /* 0x000000023b0a7825 */ /* 0x042fe200078e0238 */
[----:B------:R-:W1:Y:S03]  /*380d0*/  LDCU UR12, c[0x0][0x398] ;  /* 0x00007300ff0c77ac */ /* 0x000e660008000800 */
[----:B------:R-:W-:Y:S01]  /*380e0*/  VIADD R59, R59, UR4 ;  /* 0x000000043b3b7c36 */ /* 0x000fe20008000000 */
[----:B------:R3:W-:Y:S01]  /*380f0*/  @P1 STG.E.U16 desc[UR38][R10.64], R5 ;  /* 0x000000050a001986 */ /* 0x0007e2000c101526 */
[----:B------:R-:W-:Y:S01]  /*38100*/  ISETP.LT.AND P2, PT, R31, UR20, !P2 ;  /* 0x000000141f007c0c */ /* 0x000fe2000d741270 */
[----:B------:R-:W1:Y:S01]  /*38110*/  LDCU UR16, c[0x0][0x398] ;  /* 0x00007300ff1077ac */ /* 0x000e620008000800 */
[C---:B------:R-:W-:Y:S01]  /*38120*/  IMAD.WIDE R6, R59.reuse, 0x2, R52 ;  /* 0x000000023b067825 */ /* 0x040fe200078e0234 */
[----:B------:R-:W1:Y:S03]  /*38130*/  LDCU UR9, c[0x0][0x39c] ;  /* 0x00007380ff0977ac */ /* 0x000e660008000800 */
[C---:B0-----:R-:W-:Y:S01]  /*38140*/  IMAD.WIDE R8, R59.reuse, 0x2, R54 ;  /* 0x000000023b087825 */ /* 0x041fe200078e0236 */
[----:B------:R-:W0:Y:S03]  /*38150*/  LDCU UR17, c[0x0][0x398] ;  /* 0x00007300ff1177ac */ /* 0x000e260008000800 */
[----:B---3--:R-:W-:Y:S01]  /*38160*/  IMAD.WIDE R4, R59, 0x2, R2 ;  /* 0x000000023b047825 */ /* 0x008fe200078e0202 */
[----:B------:R-:W-:Y:S01]  /*38170*/  PRMT R11, R18, 0x7632, R11 ;  /* 0x00007632120b7816 */ /* 0x000fe2000000000b */
[----:B------:R-:W3:Y:S03]  /*38180*/  LDCU UR18, c[0x0][0x398] ;  /* 0x00007300ff1277ac */ /* 0x000ee60008000800 */
[----:B------:R0:W-:Y:S01]  /*38190*/  @P4 STG.E.U16 desc[UR38][R4.64], R18 ;  /* 0x0000001204004986 */ /* 0x0001e2000c101526 */
[----:B------:R-:W-:Y:S01]  /*381a0*/  ISETP.LT.AND P4, PT, R27, UR19, !P3 ;  /* 0x000000131b007c0c */ /* 0x000fe2000df81270 */
[----:B------:R-:W1:Y:S02]  /*381b0*/  LDCU UR19, c[0x0][0x398] ;  /* 0x00007300ff1377ac */ /* 0x000e640008000800 */
[----:B------:R3:W-:Y:S01]  /*381c0*/  @P5 STG.E.U16 desc[UR38][R6.64], R11 ;  /* 0x0000000b06005986 */ /* 0x0007e2000c101526 */
[----:B------:R-:W-:Y:S01]  /*381d0*/  ISETP.LT.AND P5, PT, R61, UR21, !P3 ;  /* 0x000000153d007c0c */ /* 0x000fe2000dfa1270 */
[----:B------:R-:W1:Y:S02]  /*381e0*/  LDCU UR20, c[0x0][0x398] ;  /* 0x00007300ff1477ac */ /* 0x000e640008000800 */
[----:B------:R1:W-:Y:S01]  /*381f0*/  @P6 STG.E.U16 desc[UR38][R8.64], R50 ;  /* 0x0000003208006986 */ /* 0x0003e2000c101526 */
[----:B------:R-:W-:Y:S01]  /*38200*/  ISETP.LT.AND P6, PT, R23, UR22, !P3 ;  /* 0x0000001617007c0c */ /* 0x000fe2000dfc1270 */
[----:B------:R-:W1:Y:S01]  /*38210*/  LDCU UR21, c[0x0][0x398] ;  /* 0x00007300ff1577ac */ /* 0x000e620008000800 */
[----:B0-----:R-:W-:Y:S01]  /*38220*/  PRMT R5, R50, 0x7632, R5 ;  /* 0x0000763232057816 */ /* 0x001fe20000000005 */
[----:B---3--:R-:W-:-:S04]  /*38230*/  IMAD.WIDE R10, R59, 0x2, R56 ;  /* 0x000000023b0a7825 */ /* 0x008fc800078e0238 */
[----:B------:R-:W-:Y:S01]  /*38240*/  VIADD R59, R59, UR4 ;  /* 0x000000043b3b7c36 */ /* 0x000fe20008000000 */
[----:B------:R0:W-:Y:S01]  /*38250*/  @P2 STG.E.U16 desc[UR38][R10.64], R5 ;  /* 0x000000050a002986 */ /* 0x0001e2000c101526 */
[----:B------:R-:W-:Y:S02]  /*38260*/  ISETP.LT.AND P3, PT, R31, UR23, !P3 ;  /* 0x000000171f007c0c */ /* 0x000fe4000df61270 */
[C---:B------:R-:W-:Y:S01]  /*38270*/  IMAD.WIDE R6, R59.reuse, 0x2, R52 ;  /* 0x000000023b067825 */ /* 0x040fe200078e0234 */
[----:B------:R-:W-:Y:S01]  /*38280*/  ISETP.GE.AND P1, PT, R12, UR10, PT ;  /* 0x0000000a0c007c0c */ /* 0x000fe2000bf26270 */
[----:B------:R-:W3:Y:S02]  /*38290*/  LDCU UR10, c[0x0][0x398] ;  /* 0x00007300ff0a77ac */ /* 0x000ee40008000800 */
[----:B-1----:R-:W-:-:S04]  /*382a0*/  IMAD.WIDE R8, R59, 0x2, R54 ;  /* 0x000000023b087825 */ /* 0x002fc800078e0236 */
[----:B0-----:R-:W-:-:S04]  /*382b0*/  IMAD.WIDE R4, R59, 0x2, R2 ;  /* 0x000000023b047825 */ /* 0x001fc800078e0202 */
[----:B------:R-:W-:-:S05]  /*382c0*/  VIADD R12, R22, 0x30 ;  /* 0x00000030160c7836 */ /* 0x000fca0000000000 */
[----:B------:R-:W-:Y:S01]  /*382d0*/  ISETP.GE.AND P2, PT, R12, UR11, PT ;  /* 0x0000000b0c007c0c */ /* 0x000fe2000bf46270 */
[----:B------:R-:W0:Y:S01]  /*382e0*/  LDCU UR11, c[0x0][0x398] ;  /* 0x00007300ff0b77ac */ /* 0x000e220008000800 */
[C---:B------:R-:W-:Y:S02]  /*382f0*/  VIADD R12, R22.reuse, 0x31 ;  /* 0x00000031160c7836 */ /* 0x040fe40000000000 */
[----:B------:R-:W-:Y:S01]  /*38300*/  VIADD R16, R22, 0x3a ;  /* 0x0000003a16107836 */ /* 0x000fe20000000000 */
[----:B--2---:R-:W-:Y:S01]  /*38310*/  PRMT R11, R60, 0x7632, R11 ;  /* 0x000076323c0b7816 */ /* 0x004fe2000000000b */
[----:B------:R1:W-:Y:S01]  /*38320*/  @P4 STG.E.U16 desc[UR38][R4.64], R60 ;  /* 0x0000003c04004986 */ /* 0x0003e2000c101526 */
[----:B------:R-:W-:-:S03]  /*38330*/  ISETP.LT.AND P4, PT, R61, UR28, !P1 ;  /* 0x0000001c3d007c0c */ /* 0x000fc6000cf81270 */
[----:B------:R2:W-:Y:S01]  /*38340*/  @P5 STG.E.U16 desc[UR38][R6.64], R11 ;  /* 0x0000000b06005986 */ /* 0x0005e2000c101526 */
[----:B------:R-:W-:Y:S01]  /*38350*/  ISETP.LT.AND P5, PT, R23, UR13, !P1 ;  /* 0x0000000d17007c0c */ /* 0x000fe2000cfa1270 */
[----:B------:R-:W0:Y:S02]  /*38360*/  LDCU UR13, c[0x0][0x398] ;  /* 0x00007300ff0d77ac */ /* 0x000e240008000800 */
[----:B------:R0:W-:Y:S01]  /*38370*/  @P6 STG.E.U16 desc[UR38][R8.64], R15 ;  /* 0x0000000f08006986 */ /* 0x0001e2000c101526 */
[----:B------:R-:W-:Y:S02]  /*38380*/  ISETP.LT.AND P6, PT, R27, UR26, !P1 ;  /* 0x0000001a1b007c0c */ /* 0x000fe4000cfc1270 */
[----:B-1----:R-:W-:Y:S01]  /*38390*/  PRMT R5, R15, 0x7632, R5 ;  /* 0x000076320f057816 */ /* 0x002fe20000000005 */
[----:B--2---:R-:W-:-:S04]  /*383a0*/  IMAD.WIDE R10, R59, 0x2, R56 ;  /* 0x000000023b0a7825 */ /* 0x004fc800078e0238 */
[----:B------:R-:W-:Y:S01]  /*383b0*/  VIADD R59, R59, UR4 ;  /* 0x000000043b3b7c36 */ /* 0x000fe20008000000 */
[----:B------:R1:W-:Y:S01]  /*383c0*/  @P3 STG.E.U16 desc[UR38][R10.64], R5 ;  /* 0x000000050a003986 */ /* 0x0003e2000c101526 */
[----:B------:R-:W-:Y:S02]  /*383d0*/  ISETP.LT.AND P1, PT, R31, UR29, !P1 ;  /* 0x0000001d1f007c0c */ /* 0x000fe4000cf21270 */
[----:B------:R-:W-:-:S04]  /*383e0*/  IMAD.WIDE R6, R59, 0x2, R2 ;  /* 0x000000023b067825 */ /* 0x000fc800078e0202 */
[C---:B0-----:R-:W-:Y:S01]  /*383f0*/  IMAD.WIDE R8, R59.reuse, 0x2, R54 ;  /* 0x000000023b087825 */ /* 0x041fe200078e0236 */
[----:B------:R-:W-:Y:S03]  /*38400*/  @P6 STG.E.U16 desc[UR38][R6.64], R19 ;  /* 0x0000001306006986 */ /* 0x000fe6000c101526 */
[----:B-1----:R-:W-:Y:S01]  /*38410*/  IMAD.WIDE R4, R59, 0x2, R52 ;  /* 0x000000023b047825 */ /* 0x002fe200078e0234 */
[----:B------:R-:W-:Y:S02]  /*38420*/  PRMT R11, R19, 0x7632, R11 ;  /* 0x00007632130b7816 */ /* 0x000fe4000000000b */
[----:B----4-:R-:W-:-:S03]  /*38430*/  ISETP.LT.AND P6, PT, R27, UR24, !P2 ;  /* 0x000000181b007c0c */ /* 0x010fc6000d7c1270 */
[----:B------:R0:W-:Y:S01]  /*38440*/  @P4 STG.E.U16 desc[UR38][R4.64], R11 ;  /* 0x0000000b04004986 */ /* 0x0001e2000c101526 */
[----:B------:R-:W-:-:S03]  /*38450*/  ISETP.LT.AND P4, PT, R61, UR30, !P2 ;  /* 0x0000001e3d007c0c */ /* 0x000fc6000d781270 */
[----:B------:R1:W-:Y:S01]  /*38460*/  @P5 STG.E.U16 desc[UR38][R8.64], R51 ;  /* 0x0000003308005986 */ /* 0x0003e2000c101526 */
[----:B------:R-:W-:Y:S01]  /*38470*/  ISETP.LT.AND P5, PT, R23, UR14, !P2 ;  /* 0x0000000e17007c0c */ /* 0x000fe2000d7a1270 */
[----:B------:R-:W2:Y:S01]  /*38480*/  LDCU UR14, c[0x0][0x398] ;  /* 0x00007300ff0e77ac */ /* 0x000ea20008000800 */
[----:B0-----:R-:W-:Y:S01]  /*38490*/  PRMT R5, R51, 0x7632, R5 ;  /* 0x0000763233057816 */ /* 0x001fe20000000005 */
[----:B------:R-:W-:-:S04]  /*384a0*/  IMAD.WIDE R10, R59, 0x2, R56 ;  /* 0x000000023b0a7825 */ /* 0x000fc800078e0238 */
[----:B------:R-:W-:Y:S01]  /*384b0*/  VIADD R59, R59, UR4 ;  /* 0x000000043b3b7c36 */ /* 0x000fe20008000000 */
[----:B------:R0:W-:Y:S01]  /*384c0*/  @P1 STG.E.U16 desc[UR38][R10.64], R5 ;  /* 0x000000050a001986 */ /* 0x0001e2000c101526 */
[----:B------:R-:W-:Y:S01]  /*384d0*/  ISETP.LT.AND P2, PT, R31, UR15, !P2 ;  /* 0x0000000f1f007c0c */ /* 0x000fe2000d741270 */
[----:B------:R-:W4:Y:S01]  /*384e0*/  LDCU UR15, c[0x0][0x398] ;  /* 0x00007300ff0f77ac */ /* 0x000f220008000800 */
[C---:B------:R-:W-:Y:S01]  /*384f0*/  IMAD.WIDE R6, R59.reuse, 0x2, R52 ;  /* 0x000000023b067825 */ /* 0x040fe200078e0234 */
[----:B------:R-:W-:Y:S01]  /*38500*/  ISETP.GE.AND P3, PT, R12, UR5, PT ;  /* 0x000000050c007c0c */ /* 0x000fe2000bf66270 */
[----:B------:R-:W2:Y:S02]  /*38510*/  LDCU UR5, c[0x0][0x39c] ;  /* 0x00007380ff0577ac */ /* 0x000ea40008000800 */
[----:B-1----:R-:W-:-:S04]  /*38520*/  IMAD.WIDE R8, R59, 0x2, R54 ;  /* 0x000000023b087825 */ /* 0x002fc800078e0236 */
[----:B0-----:R-:W-:Y:S01]  /*38530*/  IMAD.WIDE R4, R59, 0x2, R2 ;  /* 0x000000023b047825 */ /* 0x001fe200078e0202 */
[----:B------:R-:W-:-:S04]  /*38540*/  PRMT R11, R44, 0x7632, R11 ;  /* 0x000076322c0b7816 */ /* 0x000fc8000000000b */
[----:B------:R0:W-:Y:S01]  /*38550*/  @P6 STG.E.U16 desc[UR38][R4.64], R44 ;  /* 0x0000002c04006986 */ /* 0x0001e2000c101526 */
[----:B------:R-:W-:Y:S01]  /*38560*/  ISETP.LT.AND P6, PT, R27, UR12, !P3 ;  /* 0x0000000c1b007c0c */ /* 0x000fe2000dfc1270 */
[----:B------:R-:W-:Y:S01]  /*38570*/  VIADD R12, R22, 0x32 ;  /* 0x00000032160c7836 */ /* 0x000fe20000000000 */
[----:B------:R-:W1:Y:S01]  /*38580*/  LDCU UR12, c[0x0][0x398] ;  /* 0x00007300ff0c77ac */ /* 0x000e620008000800 */
[----:B------:R2:W-:Y:S01]  /*38590*/  @P4 STG.E.U16 desc[UR38][R6.64], R11 ;  /* 0x0000000b06004986 */ /* 0x0005e2000c101526 */
[----:B---3--:R-:W-:Y:S02]  /*385a0*/  ISETP.LT.AND P4, PT, R61, UR10, !P3 ;  /* 0x0000000a3d007c0c */ /* 0x008fe4000df81270 */
[----:B0-----:R-:W-:Y:S01]  /*385b0*/  PRMT R5, R40, 0x7632, R5 ;  /* 0x0000763228057816 */ /* 0x001fe20000000005 */
[----:B------:R0:W-:Y:S01]  /*385c0*/  @P5 STG.E.U16 desc[UR38][R8.64], R40 ;  /* 0x0000002808005986 */ /* 0x0001e2000c101526 */
[----:B------:R-:W-:Y:S01]  /*385d0*/  ISETP.LT.AND P5, PT, R23, UR16, !P3 ;  /* 0x0000001017007c0c */ /* 0x000fe2000dfa1270 */
[----:B------:R-:W3:Y:S01]  /*385e0*/  LDCU UR10, c[0x0][0x398] ;  /* 0x00007300ff0a77ac */ /* 0x000ee20008000800 */
[----:B--2---:R-:W-:Y:S01]  /*385f0*/  IMAD.WIDE R10, R59, 0x2, R56 ;  /* 0x000000023b0a7825 */ /* 0x004fe200078e0238 */
[----:B------:R-:W-:-:S02]  /*38600*/  ISETP.GE.AND P1, PT, R12, UR9, PT ;  /* 0x000000090c007c0c */ /* 0x000fc4000bf26270 */
[----:B------:R-:W-:Y:S01]  /*38610*/  ISETP.LT.AND P3, PT, R31, UR11, !P3 ;  /* 0x0000000b1f007c0c */ /* 0x000fe2000df61270 */
[----:B------:R-:W-:Y:S01]  /*38620*/  VIADD R59, R59, UR4 ;  /* 0x000000043b3b7c36 */ /* 0x000fe20008000000 */
[----:B------:R2:W-:Y:S01]  /*38630*/  @P2 STG.E.U16 desc[UR38][R10.64], R5 ;  /* 0x000000050a002986 */ /* 0x0005e2000c101526 */
[----:B------:R-:W-:Y:S01]  /*38640*/  VIADD R12, R22, 0x33 ;  /* 0x00000033160c7836 */ /* 0x000fe20000000000 */
[----:B------:R-:W1:Y:S01]  /*38650*/  LDCU UR9, c[0x0][0x39c] ;  /* 0x00007380ff0977ac */ /* 0x000e620008000800 */
[C---:B------:R-:W-:Y:S01]  /*38660*/  IMAD.WIDE R6, R59.reuse, 0x2, R52 ;  /* 0x000000023b067825 */ /* 0x040fe200078e0234 */
[----:B------:R-:W1:Y:S03]  /*38670*/  LDCU UR11, c[0x0][0x398] ;  /* 0x00007300ff0b77ac */ /* 0x000e660008000800 */
[C---:B0-----:R-:W-:Y:S01]  /*38680*/  IMAD.WIDE R8, R59.reuse, 0x2, R54 ;  /* 0x000000023b087825 */ /* 0x041fe200078e0236 */
[----:B------:R-:W0:Y:S03]  /*38690*/  LDCU UR16, c[0x0][0x398] ;  /* 0x00007300ff1077ac */ /* 0x000e260008000800 */
[----:B--2---:R-:W-:Y:S01]  /*386a0*/  IMAD.WIDE R4, R59, 0x2, R2 ;  /* 0x000000023b047825 */ /* 0x004fe200078e0202 */
[----:B------:R-:W-:-:S04]  /*386b0*/  PRMT R11, R36, 0x7632, R11 ;  /* 0x00007632240b7816 */ /* 0x000fc8000000000b */
        /* <DEDUP_REMOVED lines=8> */
[----:B------:R-:W0:Y:S01]  /*38740*/  LDCU UR13, c[0x0][0x398] ;  /* 0x00007300ff0d77ac */ /* 0x000e220008000800 */
[----:B--2---:R-:W-:Y:S01]  /*38750*/  PRMT R5, R32, 0x7632, R5 ;  /* 0x0000763220057816 */ /* 0x004fe20000000005 */
[----:B-1----:R-:W-:-:S04]  /*38760*/  IMAD.WIDE R10, R59, 0x2, R56 ;  /* 0x000000023b0a7825 */ /* 0x002fc800078e0238 */
[----:B------:R-:W-:Y:S01]  /*38770*/  VIADD R59, R59, UR4 ;  /* 0x000000043b3b7c36 */ /* 0x000fe20008000000 */
[----:B------:R1:W-:Y:S01]  /*38780*/  @P3 STG.E.U16 desc[UR38][R10.64], R5 ;  /* 0x000000050a003986 */ /* 0x0003e2000c101526 */
[----:B------:R-:W-:Y:S01]  /*38790*/  ISETP.LT.AND P1, PT, R31, UR19, !P1 ;  /* 0x000000131f007c0c */ /* 0x000fe2000cf21270 */
[----:B------:R-:W2:Y:S01]  /*387a0*/  LDCU UR19, c[0x0][0x398] ;  /* 0x00007300ff1377ac */ /* 0x000ea20008000800 */
[C---:B------:R-:W-:Y:S01]  /*387b0*/  IMAD.WIDE R6, R59.reuse, 0x2, R52 ;  /* 0x000000023b067825 */ /* 0x040fe200078e0234 */
[----:B------:R-:W-:Y:S01]  /*387c0*/  ISETP.GE.AND P2, PT, R12, UR5, PT ;  /* 0x000000050c007c0c */ /* 0x000fe2000bf46270 */
[----:B------:R-:W2:Y:S02]  /*387d0*/  LDCU UR5, c[0x0][0x39c] ;  /* 0x00007380ff0577ac */ /* 0x000ea40008000800 */
[----:B0-----:R-:W-:-:S04]  /*387e0*/  IMAD.WIDE R8, R59, 0x2, R54 ;  /* 0x000000023b087825 */ /* 0x001fc800078e0236 */
[----:B-1----:R-:W-:Y:S01]  /*387f0*/  IMAD.WIDE R4, R59, 0x2, R2 ;  /* 0x000000023b047825 */ /* 0x002fe200078e0202 */
[----:B------:R-:W-:-:S04]  /*38800*/  PRMT R11, R45, 0x7632, R11 ;  /* 0x000076322d0b7816 */ /* 0x000fc8000000000b */
[----:B------:R0:W-:Y:S01]  /*38810*/  @P6 STG.E.U16 desc[UR38][R4.64], R45 ;  /* 0x0000002d04006986 */ /* 0x0001e2000c101526 */
[----:B------:R-:W-:Y:S01]  /*38820*/  ISETP.LT.AND P6, PT, R27, UR14, !P2 ;  /* 0x0000000e1b007c0c */ /* 0x000fe2000d7c1270 */
[----:B------:R-:W-:Y:S01]  /*38830*/  VIADD R12, R22, 0x34 ;  /* 0x00000034160c7836 */ /* 0x000fe20000000000 */
[----:B------:R-:W1:Y:S01]  /*38840*/  LDCU UR14, c[0x0][0x398] ;  /* 0x00007300ff0e77ac */ /* 0x000e620008000800 */
[----:B------:R2:W-:Y:S01]  /*38850*/  @P4 STG.E.U16 desc[UR38][R6.64], R11 ;  /* 0x0000000b06004986 */ /* 0x0005e2000c101526 */
[----:B------:R-:W-:-:S03]  /*38860*/  ISETP.LT.AND P4, PT, R61, UR20, !P2 ;  /* 0x000000143d007c0c */ /* 0x000fc6000d781270 */
[----:B------:R1:W-:Y:S01]  /*38870*/  @P5 STG.E.U16 desc[UR38][R8.64], R41 ;  /* 0x0000002908005986 */ /* 0x0003e2000c101526 */
[----:B----4-:R-:W-:Y:S01]  /*38880*/  ISETP.LT.AND P5, PT, R23, UR15, !P2 ;  /* 0x0000000f17007c0c */ /* 0x010fe2000d7a1270 */
[----:B------:R-:W4:Y:S01]  /*38890*/  LDCU UR15, c[0x0][0x398] ;  /* 0x00007300ff0f77ac */ /* 0x000f220008000800 */
[----:B0-----:R-:W-:Y:S01]  /*388a0*/  PRMT R5, R41, 0x7632, R5 ;  /* 0x0000763229057816 */ /* 0x001fe20000000005 */
[----:B--2---:R-:W-:-:S04]  /*388b0*/  IMAD.WIDE R10, R59, 0x2, R56 ;  /* 0x000000023b0a7825 */ /* 0x004fc800078e0238 */
[----:B------:R-:W-:Y:S01]  /*388c0*/  VIADD R59, R59, UR4 ;  /* 0x000000043b3b7c36 */ /* 0x000fe20008000000 */
[----:B------:R0:W-:Y:S01]  /*388d0*/  @P1 STG.E.U16 desc[UR38][R10.64], R5 ;  /* 0x000000050a001986 */ /* 0x0001e2000c101526 */
[----:B------:R-:W-:Y:S02]  /*388e0*/  ISETP.LT.AND P2, PT, R31, UR21, !P2 ;  /* 0x000000151f007c0c */ /* 0x000fe4000d741270 */
[C---:B------:R-:W-:Y:S01]  /*388f0*/  IMAD.WIDE R6, R59.reuse, 0x2, R52 ;  /* 0x000000023b067825 */ /* 0x040fe200078e0234 */
[----:B------:R-:W-:Y:S01]  /*38900*/  ISETP.GE.AND P3, PT, R12, UR9, PT ;  /* 0x000000090c007c0c */ /* 0x000fe2000bf66270 */
[----:B------:R-:W2:Y:S02]  /*38910*/  LDCU UR9, c[0x0][0x398] ;  /* 0x00007300ff0977ac */ /* 0x000ea40008000800 */
[----:B-1----:R-:W-:-:S04]  /*38920*/  IMAD.WIDE R8, R59, 0x2, R54 ;  /* 0x000000023b087825 */ /* 0x002fc800078e0236 */
[----:B0-----:R-:W-:Y:S01]  /*38930*/  IMAD.WIDE R4, R59, 0x2, R2 ;  /* 0x000000023b047825 */ /* 0x001fe200078e0202 */
[----:B------:R-:W-:-:S04]  /*38940*/  PRMT R11, R37, 0x7632, R11 ;  /* 0x00007632250b7816 */ /* 0x000fc8000000000b */
[----:B------:R0:W-:Y:S01]  /*38950*/  @P6 STG.E.U16 desc[UR38][R4.64], R37 ;  /* 0x0000002504006986 */ /* 0x0001e2000c101526 */
[----:B---3--:R-:W-:Y:S01]  /*38960*/  ISETP.LT.AND P6, PT, R27, UR10, !P3 ;  /* 0x0000000a1b007c0c */ /* 0x008fe2000dfc1270 */
[----:B------:R-:W-:Y:S01]  /*38970*/  VIADD R12, R22, 0x35 ;  /* 0x00000035160c7836 */ /* 0x000fe20000000000 */
[----:B------:R-:W1:Y:S01]  /*38980*/  LDCU UR10, c[0x0][0x398] ;  /* 0x00007300ff0a77ac */ /* 0x000e620008000800 */
[----:B------:R3:W-:Y:S04]  /*38990*/  @P4 STG.E.U16 desc[UR38][R6.64], R11 ;  /* 0x0000000b06004986 */ /* 0x0007e8000c101526 */
[----:B------:R1:W-:Y:S01]  /*389a0*/  @P5 STG.E.U16 desc[UR38][R8.64], R33 ;  /* 0x0000002108005986 */ /* 0x0003e2000c101526 */
[----:B------:R-:W-:Y:S01]  /*389b0*/  ISETP.LT.AND P5, PT, R61, UR11, !P3 ;  /* 0x0000000b3d007c0c */ /* 0x000fe2000dfa1270 */
[----:B------:R-:W2:Y:S01]  /*389c0*/  LDCU UR11, c[0x0][0x398] ;  /* 0x00007300ff0b77ac */ /* 0x000ea20008000800 */
[----:B0-----:R-:W-:Y:S01]  /*389d0*/  PRMT R5, R33, 0x7632, R5 ;  /* 0x0000763221057816 */ /* 0x001fe20000000005 */
[----:B---3--:R-:W-:-:S04]  /*389e0*/  IMAD.WIDE R10, R59, 0x2, R56 ;  /* 0x000000023b0a7825 */ /* 0x008fc800078e0238 */
[----:B------:R-:W-:Y:S01]  /*389f0*/  VIADD R59, R59, UR4 ;  /* 0x000000043b3b7c36 */ /* 0x000fe20008000000 */
[----:B------:R0:W-:Y:S01]  /*38a00*/  @P2 STG.E.U16 desc[UR38][R10.64], R5 ;  /* 0x000000050a002986 */ /* 0x0001e2000c101526 */
[----:B------:R-:W-:Y:S01]  /*38a10*/  ISETP.LT.AND P2, PT, R23, UR12, !P3 ;  /* 0x0000000c17007c0c */ /* 0x000fe2000df41270 */
[----:B-1----:R-:W-:Y:S01]  /*38a20*/  VIADD R8, R22, 0x37 ;  /* 0x0000003716087836 */ /* 0x002fe20000000000 */
[----:B------:R-:W-:Y:S01]  /*38a30*/  PRMT R9, R46, 0x7632, R9 ;  /* 0x000076322e097816 */ /* 0x000fe20000000009 */
[----:B------:R-:W-:Y:S01]  /*38a40*/  IMAD.WIDE R6, R59, 0x2, R52 ;  /* 0x000000023b067825 */ /* 0x000fe200078e0234 */
[----:B------:R-:W-:Y:S01]  /*38a50*/  ISETP.GE.AND P1, PT, R12, UR5, PT ;  /* 0x000000050c007c0c */ /* 0x000fe2000bf26270 */
[----:B------:R-:W1:Y:S01]  /*38a60*/  LDCU UR5, c[0x0][0x398] ;  /* 0x00007300ff0577ac */ /* 0x000e620008000800 */
[----:B------:R-:W-:Y:S01]  /*38a70*/  ISETP.LT.AND P3, PT, R31, UR13, !P3 ;  /* 0x0000000d1f007c0c */ /* 0x000fe2000df61270 */
[C---:B0-----:R-:W-:Y:S01]  /*38a80*/  IMAD.WIDE R4, R59.reuse, 0x2, R2 ;  /* 0x000000023b047825 */ /* 0x041fe200078e0202 */
[----:B------:R-:W0:Y:S04]  /*38a90*/  LDCU UR12, c[0x0][0x398] ;  /* 0x00007300ff0c77ac */ /* 0x000e280008000800 */
[----:B------:R-:W-:Y:S01]  /*38aa0*/  @P6 STG.E.U16 desc[UR38][R4.64], R46 ;  /* 0x0000002e04006986 */ /* 0x000fe2000c101526 */
[----:B------:R-:W-:Y:S01]  /*38ab0*/  ISETP.GE.AND P6, PT, R8, UR37, PT ;  /* 0x0000002508007c0c */ /* 0x000fe2000bfc6270 */
[----:B------:R-:W-:Y:S01]  /*38ac0*/  VIADD R15, R59, UR4 ;  /* 0x000000043b0f7c36 */ /* 0x000fe20008000000 */
[----:B------:R-:W3:Y:S01]  /*38ad0*/  LDCU UR13, c[0x0][0x398] ;  /* 0x00007300ff0d77ac */ /* 0x000ee20008000800 */
[----:B------:R0:W-:Y:S01]  /*38ae0*/  @P5 STG.E.U16 desc[UR38][R6.64], R9 ;  /* 0x0000000906005986 */ /* 0x0001e2000c101526 */
[----:B--2---:R-:W-:Y:S01]  /*38af0*/  ISETP.LT.AND P5, PT, R27, UR9, !P1 ;  /* 0x000000091b007c0c */ /* 0x004fe2000cfa1270 */
[C---:B------:R-:W-:Y:S01]  /*38b00*/  IMAD.WIDE R10, R59.reuse, 0x2, R56 ;  /* 0x000000023b0a7825 */ /* 0x040fe200078e0238 */
[----:B------:R-:W2:Y:S03]  /*38b10*/  LDCU UR9, c[0x0][0x398] ;  /* 0x00007300ff0977ac */ /* 0x000ea60008000800 */
[----:B0-----:R-:W-:Y:S01]  /*38b20*/  IMAD.WIDE R8, R59, 0x2, R54 ;  /* 0x000000023b087825 */ /* 0x001fe200078e0236 */
[----:B------:R-:W-:-:S04]  /*38b30*/  PRMT R7, R42, 0x7632, R7 ;  /* 0x000076322a077816 */ /* 0x000fc80000000007 */
[----:B------:R0:W-:Y:S01]  /*38b40*/  @P2 STG.E.U16 desc[UR38][R8.64], R42 ;  /* 0x0000002a08002986 */ /* 0x0001e2000c101526 */
[----:B------:R-:W-:Y:S01]  /*38b50*/  ISETP.LT.AND P2, PT, R61, UR16, !P1 ;  /* 0x000000103d007c0c */ /* 0x000fe2000cf41270 */
[----:B------:R-:W-:Y:S01]  /*38b60*/  IMAD.WIDE R4, R15, 0x2, R2 ;  /* 0x000000020f047825 */ /* 0x000fe200078e0202 */
[----:B------:R-:W2:Y:S01]  /*38b70*/  LDCU UR16, c[0x0][0x398] ;  /* 0x00007300ff1077ac */ /* 0x000ea20008000800 */
[----:B------:R3:W-:Y:S01]  /*38b80*/  @P3 STG.E.U16 desc[UR38][R10.64], R7 ;  /* 0x000000070a003986 */ /* 0x0007e2000c101526 */
[----:B------:R-:W-:Y:S01]  /*38b90*/  ISETP.LT.AND P3, PT, R23, UR14, !P1 ;  /* 0x0000000e17007c0c */ /* 0x000fe2000cf61270 */
[----:B------:R-:W-:Y:S02]  /*38ba0*/  VIADD R12, R22, 0x36 ;  /* 0x00000036160c7836 */ /* 0x000fe40000000000 */
[----:B------:R4:W-:Y:S01]  /*38bb0*/  @P5 STG.E.U16 desc[UR38][R4.64], R38 ;  /* 0x0000002604005986 */ /* 0x0009e2000c101526 */
[----:B-1----:R-:W-:Y:S01]  /*38bc0*/  ISETP.LT.AND P1, PT, R31, UR5, !P1 ;  /* 0x000000051f007c0c */ /* 0x002fe2000cf21270 */
[----:B------:R-:W1:Y:S01]  /*38bd0*/  LDCU UR5, c[0x0][0x398] ;  /* 0x00007300ff0577ac */ /* 0x000e620008000800 */
[----:B------:R-:W-:Y:S01]  /*38be0*/  ISETP.GE.AND P4, PT, R12, UR35, PT ;  /* 0x000000230c007c0c */ /* 0x000fe2000bf86270 */
[C---:B0-----:R-:W-:Y:S01]  /*38bf0*/  IMAD.WIDE R8, R15.reuse, 0x2, R54 ;  /* 0x000000020f087825 */ /* 0x041fe200078e0236 */
[----:B------:R-:W0:Y:S03]  /*38c00*/  LDCU UR14, c[0x0][0x398] ;  /* 0x00007300ff0e77ac */ /* 0x000e260008000800 */
[----:B---3--:R-:W-:Y:S01]  /*38c10*/  IMAD.WIDE R6, R15, 0x2, R52 ;  /* 0x000000020f067825 */ /* 0x008fe200078e0234 */
[----:B----4-:R-:W-:-:S03]  /*38c20*/  PRMT R5, R38, 0x7632, R5 ;  /* 0x0000763226057816 */ /* 0x010fc60000000005 */
[----:B------:R-:W-:Y:S02]  /*38c30*/  IMAD.WIDE R12, R15, 0x2, R56 ;  /* 0x000000020f0c7825 */ /* 0x000fe400078e0238 */
[----:B------:R3:W-:Y:S01]  /*38c40*/  @P2 STG.E.U16 desc[UR38][R6.64], R5 ;  /* 0x0000000506002986 */ /* 0x0007e2000c101526 */
[----:B------:R-:W-:Y:S01]  /*38c50*/  ISETP.LT.AND P2, PT, R27, UR15, !P4 ;  /* 0x0000000f1b007c0c */ /* 0x000fe2000e741270 */
[----:B------:R-:W-:Y:S01]  /*38c60*/  VIADD R15, R15, UR4 ;  /* 0x000000040f0f7c36 */ /* 0x000fe20008000000 */
[----:B------:R-:W-:Y:S01]  /*38c70*/  ISETP.LT.AND P5, PT, R61, UR17, !P4 ;  /* 0x000000113d007c0c */ /* 0x000fe2000e7a1270 */
[----:B------:R4:W-:Y:S01]  /*38c80*/  @P3 STG.E.U16 desc[UR38][R8.64], R34 ;  /* 0x0000002208003986 */ /* 0x0009e2000c101526 */
[----:B------:R-:W-:Y:S02]  /*38c90*/  ISETP.LT.AND P3, PT, R23, UR10, !P4 ;  /* 0x0000000a17007c0c */ /* 0x000fe4000e761270 */
[----:B------:R-:W-:Y:S01]  /*38ca0*/  PRMT R11, R34, 0x7632, R11 ;  /* 0x00007632220b7816 */ /* 0x000fe2000000000b */
[----:B------:R-:W-:Y:S01]  /*38cb0*/  VIADD R10, R22, 0x38 ;  /* 0x00000038160a7836 */ /* 0x000fe20000000000 */
[----:B------:R-:W-:Y:S01]  /*38cc0*/  ISETP.LT.AND P4, PT, R31, UR11, !P4 ;  /* 0x0000000b1f007c0c */ /* 0x000fe2000e781270 */
[----:B------:R-:W0:Y:S01]  /*38cd0*/  LDCU UR15, c[0x0][0x398] ;  /* 0x00007300ff0f77ac */ /* 0x000e220008000800 */
[C---:B---3--:R-:W-:Y:S01]  /*38ce0*/  IMAD.WIDE R4, R15.reuse, 0x2, R2 ;  /* 0x000000020f047825 */ /* 0x048fe200078e0202 */
[----:B------:R3:W-:Y:S01]  /*38cf0*/  @P1 STG.E.U16 desc[UR38][R12.64], R11 ;  /* 0x0000000b0c001986 */ /* 0x0007e2000c101526 */
[----:B------:R-:W-:Y:S01]  /*38d00*/  ISETP.GE.AND P1, PT, R10, UR33, PT ;  /* 0x000000210a007c0c */ /* 0x000fe2000bf26270 */
[----:B------:R-:W0:Y:S01]  /*38d10*/  LDCU UR10, c[0x0][0x398] ;  /* 0x00007300ff0a77ac */ /* 0x000e220008000800 */
[C---:B------:R-:W-:Y:S01]  /*38d20*/  IMAD.WIDE R6, R15.reuse, 0x2, R52 ;  /* 0x000000020f067825 */ /* 0x040fe200078e0234 */
[----:B------:R1:W-:Y:S01]  /*38d30*/  @P2 STG.E.U16 desc[UR38][R4.64], R47 ;  /* 0x0000002f04002986 */ /* 0x0003e2000c101526 */
[----:B------:R-:W0:Y:S02]  /*38d40*/  LDCU UR11, c[0x0][0x398] ;  /* 0x00007300ff0b77ac */ /* 0x000e240008000800 */
[----:B----4-:R-:W-:Y:S01]  /*38d50*/  IMAD.WIDE R8, R15, 0x2, R54 ;  /* 0x000000020f087825 */ /* 0x010fe200078e0236 */
[----:B------:R-:W4:Y:S01]  /*38d60*/  LDCU UR17, c[0x0][0x398] ;  /* 0x00007300ff1177ac */ /* 0x000f220008000800 */
[----:B---3--:R-:W-:-:S02]  /*38d70*/  PRMT R13, R47, 0x7632, R13 ;  /* 0x000076322f0d7816 */ /* 0x008fc4000000000d */
[----:B------:R-:W-:Y:S01]  /*38d80*/  IMAD.WIDE R10, R15, 0x2, R56 ;  /* 0x000000020f0a7825 */ /* 0x000fe200078e0238 */
[----:B-1----:R-:W-:Y:S02]  /*38d90*/  PRMT R5, R43, 0x7632, R5 ;  /* 0x000076322b057816 */ /* 0x002fe40000000005 */
[----:B------:R1:W-:Y:S01]  /*38da0*/  @P5 STG.E.U16 desc[UR38][R6.64], R13 ;  /* 0x0000000d06005986 */ /* 0x0003e2000c101526 */
[----:B------:R-:W-:Y:S01]  /*38db0*/  VIADD R4, R22, 0x39 ;  /* 0x0000003916047836 */ /* 0x000fe20000000000 */
[----:B--2---:R-:W-:Y:S01]  /*38dc0*/  ISETP.LT.AND P5, PT, R61, UR9, !P6 ;  /* 0x000000093d007c0c */ /* 0x004fe2000f7a1270 */
[----:B------:R-:W-:Y:S01]  /*38dd0*/  VIADD R17, R15, UR4 ;  /* 0x000000040f117c36 */ /* 0x000fe20008000000 */
[----:B------:R2:W-:Y:S01]  /*38de0*/  @P3 STG.E.U16 desc[UR38][R8.64], R43 ;  /* 0x0000002b08003986 */ /* 0x0005e2000c101526 */
[----:B------:R-:W-:Y:S01]  /*38df0*/  ISETP.LT.AND P3, PT, R27, UR12, !P6 ;  /* 0x0000000c1b007c0c */ /* 0x000fe2000f761270 */
[----:B------:R-:W3:Y:S02]  /*38e00*/  LDCU UR12, c[0x0][0x398] ;  /* 0x00007300ff0c77ac */ /* 0x000ee40008000800 */
[----:B------:R0:W-:Y:S01]  /*38e10*/  @P4 STG.E.U16 desc[UR38][R10.64], R5 ;  /* 0x000000050a004986 */ /* 0x0001e2000c101526 */
[----:B------:R-:W-:Y:S01]  /*38e20*/  ISETP.LT.AND P4, PT, R23, UR13, !P6 ;  /* 0x0000000d17007c0c */ /* 0x000fe2000f781270 */
[----:B------:R-:W3:Y:S01]  /*38e30*/  LDCU UR9, c[0x0][0x398] ;  /* 0x00007300ff0977ac */ /* 0x000ee20008000800 */
[----:B------:R-:W-:-:S02]  /*38e40*/  ISETP.GE.AND P2, PT, R4, UR47, PT ;  /* 0x0000002f04007c0c */ /* 0x000fc4000bf46270 */
[----:B------:R0:W3:Y:S01]  /*38e50*/  LDS.128 R4, [R0] ;  /* 0x0000000000047984 */ /* 0x0000e20000000c00 */
[----:B-1----:R-:W-:Y:S01]  /*38e60*/  IMAD.WIDE R12, R17, 0x2, R2 ;  /* 0x00000002110c7825 */ /* 0x002fe200078e0202 */
[----:B------:R-:W-:Y:S01]  /*38e70*/  ISETP.LT.AND P6, PT, R31, UR5, !P6 ;  /* 0x000000051f007c0c */ /* 0x000fe2000f7c1270 */
[----:B------:R-:W1:Y:S01]  /*38e80*/  LDCU UR13, c[0x0][0x398] ;  /* 0x00007300ff0d77ac */ /* 0x000e620008000800 */
[----:B------:R-:W-:Y:S01]  /*38e90*/  PRMT R15, R39, 0x7632, R15 ;  /* 0x00007632270f7816 */ /* 0x000fe2000000000f */
[C---:B--2---:R-:W-:Y:S01]  /*38ea0*/  IMAD.WIDE R8, R17.reuse, 0x2, R52 ;  /* 0x0000000211087825 */ /* 0x044fe200078e0234 */
[----:B------:R-:W-:Y:S01]  /*38eb0*/  @P3 STG.E.U16 desc[UR38][R12.64], R39 ;  /* 0x000000270c003986 */ /* 0x000fe2000c101526 */
[----:B------:R-:W2:Y:S02]  /*38ec0*/  LDCU UR5, c[0x0][0x398] ;  /* 0x00007300ff0577ac */ /* 0x000ea40008000800 */
[----:B0-----:R-:W-:Y:S01]  /*38ed0*/  IMAD.WIDE R10, R17, 0x2, R54 ;  /* 0x00000002110a7825 */ /* 0x001fe200078e0236 */
[----:B------:R0:W-:Y:S01]  /*38ee0*/  @P5 STG.E.U16 desc[UR38][R8.64], R15 ;  /* 0x0000000f08005986 */ /* 0x0001e2000c101526 */
[----:B------:R-:W-:Y:S01]  /*38ef0*/  ISETP.LT.AND P5, PT, R27, UR14, !P1 ;  /* 0x0000000e1b007c0c */ /* 0x000fe2000cfa1270 */
[----:B------:R-:W1:Y:S02]  /*38f00*/  LDCU UR14, c[0x0][0x398] ;  /* 0x00007300ff0e77ac */ /* 0x000e640008000800 */
[----:B------:R1:W-:Y:S01]  /*38f10*/  @P4 STG.E.U16 desc[UR38][R10.64], R35 ;  /* 0x000000230a004986 */ /* 0x0003e2000c101526 */
[----:B------:R-:W-:Y:S01]  /*38f20*/  ISETP.LT.AND P4, PT, R61, UR16, !P1 ;  /* 0x000000103d007c0c */ /* 0x000fe2000cf81270 */
[----:B------:R-:W2:Y:S01]  /*38f30*/  LDCU UR16, c[0x0][0x398] ;  /* 0x00007300ff1077ac */ /* 0x000ea20008000800 */
[----:B------:R-:W-:-:S02]  /*38f40*/  ISETP.LT.AND P3, PT, R23, UR15, !P1 ;  /* 0x0000000f17007c0c */ /* 0x000fc4000cf61270 */
[----:B------:R-:W-:Y:S01]  /*38f50*/  PRMT R0, R24, 0x7632, R0 ;  /* 0x0000763218007816 */ /* 0x000fe20000000000 */
[----:B------:R-:W2:Y:S01]  /*38f60*/  LDCU UR15, c[0x0][0x398] ;  /* 0x00007300ff0f77ac */ /* 0x000ea20008000800 */
[----:B0-----:R-:W-:Y:S01]  /*38f70*/  PRMT R9, R35, 0x7632, R9 ;  /* 0x0000763223097816 */ /* 0x001fe20000000009 */
[----:B------:R-:W-:-:S04]  /*38f80*/  IMAD.WIDE R14, R17, 0x2, R56 ;  /* 0x00000002110e7825 */ /* 0x000fc800078e0238 */
[----:B------:R-:W-:Y:S01]  /*38f90*/  VIADD R17, R17, UR4 ;  /* 0x0000000411117c36 */ /* 0x000fe20008000000 */
[----:B------:R0:W-:Y:S01]  /*38fa0*/  @P6 STG.E.U16 desc[UR38][R14.64], R9 ;  /* 0x000000090e006986 */ /* 0x0001e2000c101526 */
[----:B------:R-:W-:Y:S01]  /*38fb0*/  ISETP.LT.AND P6, PT, R31, UR10, !P1 ;  /* 0x0000000a1f007c0c */ /* 0x000fe2000cfc1270 */
[----:B------:R-:W2:Y:S01]  /*38fc0*/  LDCU UR10, c[0x0][0x398] ;  /* 0x00007300ff0a77ac */ /* 0x000ea20008000800 */
[----:B-1----:R-:W-:-:S04]  /*38fd0*/  IMAD.WIDE R10, R17, 0x2, R52 ;  /* 0x00000002110a7825 */ /* 0x002fc800078e0234 */
[----:B0-----:R-:W-:-:S04]  /*38fe0*/  IMAD.WIDE R8, R17, 0x2, R2 ;  /* 0x0000000211087825 */ /* 0x001fc800078e0202 */
[----:B------:R-:W-:Y:S01]  /*38ff0*/  IMAD.WIDE R12, R17, 0x2, R54 ;  /* 0x00000002110c7825 */ /* 0x000fe200078e0236 */
[----:B------:R0:W-:Y:S01]  /*39000*/  @P5 STG.E.U16 desc[UR38][R8.64], R24 ;  /* 0x0000001808005986 */ /* 0x0001e2000c101526 */
[----:B------:R-:W-:Y:S01]  /*39010*/  ISETP.LT.AND P5, PT, R27, UR11, !P2 ;  /* 0x0000000b1b007c0c */ /* 0x000fe2000d7a1270 */
[----:B------:R-:W1:Y:S01]  /*39020*/  LDCU UR11, c[0x0][0x398] ;  /* 0x00007300ff0b77ac */ /* 0x000e620008000800 */
[----:B------:R-:W-:Y:S01]  /*39030*/  IMAD.WIDE R14, R17, 0x2, R56 ;  /* 0x00000002110e7825 */ /* 0x000fe200078e0238 */
[----:B------:R2:W-:Y:S01]  /*39040*/  @P4 STG.E.U16 desc[UR38][R10.64], R0 ;  /* 0x000000000a004986 */ /* 0x0005e2000c101526 */
[----:B----4-:R-:W-:Y:S02]  /*39050*/  ISETP.LT.AND P4, PT, R61, UR17, !P2 ;  /* 0x000000113d007c0c */ /* 0x010fe4000d781270 */
[----:B------:R-:W-:Y:S01]  /*39060*/  VIADD R17, R17, UR4 ;  /* 0x0000000411117c36 */ /* 0x000fe20008000000 */
[----:B------:R4:W-:Y:S01]  /*39070*/  @P3 STG.E.U16 desc[UR38][R12.64], R20 ;  /* 0x000000140c003986 */ /* 0x0009e2000c101526 */
[----:B0-----:R-:W-:-:S02]  /*39080*/  PRMT R9, R20, 0x7632, R9 ;  /* 0x0000763214097816 */ /* 0x001fc40000000009 */
[----:B---3--:R-:W-:Y:S01]  /*39090*/  ISETP.LT.AND P3, PT, R23, UR12, !P2 ;  /* 0x0000000c17007c0c */ /* 0x008fe2000d761270 */
[----:B------:R-:W0:Y:S02]  /*390a0*/  LDCU UR12, c[0x0][0x398] ;  /* 0x00007300ff0c77ac */ /* 0x000e240008000800 */
[----:B------:R3:W-:Y:S01]  /*390b0*/  @P6 STG.E.U16 desc[UR38][R14.64], R9 ;  /* 0x000000090e006986 */ /* 0x0007e2000c101526 */
[----:B------:R-:W-:Y:S01]  /*390c0*/  ISETP.LT.AND P6, PT, R31, UR9, !P2 ;  /* 0x000000091f007c0c */ /* 0x000fe2000d7c1270 */
[C---:B--2---:R-:W-:Y:S01]  /*390d0*/  IMAD.WIDE R10, R17.reuse, 0x2, R52 ;  /* 0x00000002110a7825 */ /* 0x044fe200078e0234 */
[----:B------:R-:W-:Y:S01]  /*390e0*/  ISETP.GE.AND P1, PT, R16, UR27, PT ;  /* 0x0000001b10007c0c */ /* 0x000fe2000bf26270 */
[----:B------:R-:W2:Y:S02]  /*390f0*/  LDCU UR9, c[0x0][0x398] ;  /* 0x00007300ff0977ac */ /* 0x000ea40008000800 */
[----:B----4-:R-:W-:-:S04]  /*39100*/  IMAD.WIDE R12, R17, 0x2, R54 ;  /* 0x00000002110c7825 */ /* 0x010fc800078e0236 */
[----:B---3--:R-:W-:Y:S01]  /*39110*/  IMAD.WIDE R8, R17, 0x2, R2 ;  /* 0x0000000211087825 */ /* 0x008fe200078e0202 */
[----:B------:R-:W-:-:S04]  /*39120*/  PRMT R15, R28, 0x7632, R15 ;  /* 0x000076321c0f7816 */ /* 0x000fc8000000000f */
[----:B------:R3:W-:Y:S01]  /*39130*/  @P5 STG.E.U16 desc[UR38][R8.64], R28 ;  /* 0x0000001c08005986 */ /* 0x0007e2000c101526 */
[----:B------:R-:W-:Y:S01]  /*39140*/  ISETP.LT.AND P5, PT, R27, UR13, !P1 ;  /* 0x0000000d1b007c0c */ /* 0x000fe2000cfa1270 */
[----:B------:R-:W-:Y:S01]  /*39150*/  VIADD R0, R22, 0x3b ;  /* 0x0000003b16007836 */ /* 0x000fe20000000000 */
[----:B------:R-:W4:Y:S01]  /*39160*/  LDCU UR13, c[0x0][0x398] ;  /* 0x00007300ff0d77ac */ /* 0x000f220008000800 */
[----:B------:R0:W-:Y:S01]  /*39170*/  @P4 STG.E.U16 desc[UR38][R10.64], R15 ;  /* 0x0000000f0a004986 */ /* 0x0001e2000c101526 */
[----:B------:R-:W-:-:S03]  /*39180*/  ISETP.LT.AND P4, PT, R61, UR18, !P1 ;  /* 0x000000123d007c0c */ /* 0x000fc6000cf81270 */
[----:B------:R1:W-:Y:S01]  /*39190*/  @P3 STG.E.U16 desc[UR38][R12.64], R4 ;  /* 0x000000040c003986 */ /* 0x0003e2000c101526 */
[----:B---3--:R-:W-:Y:S01]  /*391a0*/  PRMT R9, R4, 0x7632, R9 ;  /* 0x0000763204097816 */ /* 0x008fe20000000009 */
[----:B0-----:R-:W-:Y:S01]  /*391b0*/  IMAD.WIDE R14, R17, 0x2, R56 ;  /* 0x00000002110e7825 */ /* 0x001fe200078e0238 */
[----:B------:R-:W-:Y:S01]  /*391c0*/  ISETP.LT.AND P3, PT, R23, UR5, !P1 ;  /* 0x0000000517007c0c */ /* 0x000fe2000cf61270 */
[----:B------:R-:W0:Y:S02]  /*391d0*/  LDCU UR5, c[0x0][0x398] ;  /* 0x00007300ff0577ac */ /* 0x000e240008000800 */
[----:B------:R-:W-:Y:S01]  /*391e0*/  VIADD R17, R17, UR4 ;  /* 0x0000000411117c36 */ /* 0x000fe20008000000 */
[----:B------:R3:W-:Y:S01]  /*391f0*/  @P6 STG.E.U16 desc[UR38][R14.64], R9 ;  /* 0x000000090e006986 */ /* 0x0007e2000c101526 */
[----:B------:R-:W-:Y:S02]  /*39200*/  ISETP.LT.AND P6, PT, R31, UR19, !P1 ;  /* 0x000000131f007c0c */ /* 0x000fe4000cfc1270 */
[----:B------:R-:W-:Y:S01]  /*39210*/  ISETP.GE.AND P2, PT, R0, UR49, PT ;  /* 0x0000003100007c0c */ /* 0x000fe2000bf46270 */
[----:B------:R-:W-:Y:S01]  /*39220*/  VIADD R0, R22, 0x3c ;  /* 0x0000003c16007836 */ /* 0x000fe20000000000 */
[----:B-1----:R-:W-:Y:S01]  /*39230*/  PRMT R4, R25, 0x7632, R4 ;  /* 0x0000763219047816 */ /* 0x002fe20000000004 */
[----:B------:R-:W-:-:S04]  /*39240*/  IMAD.WIDE R10, R17, 0x2, R52 ;  /* 0x00000002110a7825 */ /* 0x000fc800078e0234 */
[----:B---3--:R-:W-:Y:S01]  /*39250*/  IMAD.WIDE R8, R17, 0x2, R2 ;  /* 0x0000000211087825 */ /* 0x008fe200078e0202 */
[----:B------:R-:W-:-:S03]  /*39260*/  ISETP.GE.AND P1, PT, R0, UR25, PT ;  /* 0x0000001900007c0c */ /* 0x000fc6000bf26270 */
[C---:B------:R-:W-:Y:S01]  /*39270*/  IMAD.WIDE R12, R17.reuse, 0x2, R54 ;  /* 0x00000002110c7825 */ /* 0x040fe200078e0236 */
[----:B------:R1:W-:Y:S03]  /*39280*/  @P5 STG.E.U16 desc[UR38][R8.64], R25 ;  /* 0x0000001908005986 */ /* 0x0003e6000c101526 */
[----:B------:R-:W-:Y:S01]  /*39290*/  IMAD.WIDE R14, R17, 0x2, R56 ;  /* 0x00000002110e7825 */ /* 0x000fe200078e0238 */
[----:B------:R3:W-:Y:S03]  /*392a0*/  @P4 STG.E.U16 desc[UR38][R10.64], R4 ;  /* 0x000000040a004986 */ /* 0x0007e6000c101526 */
[----:B------:R-:W-:Y:S01]  /*392b0*/  VIADD R0, R22, 0x3d ;  /* 0x0000003d16007836 */ /* 0x000fe20000000000 */
[----:B------:R0:W-:Y:S01]  /*392c0*/  @P3 STG.E.U16 desc[UR38][R12.64], R21 ;  /* 0x000000150c003986 */ /* 0x0001e2000c101526 */
[----:B-1----:R-:W-:-:S02]  /*392d0*/  PRMT R9, R21, 0x7632, R9 ;  /* 0x0000763215097816 */ /* 0x002fc40000000009 */
[----:B------:R-:W-:Y:S01]  /*392e0*/  ISETP.LT.AND P5, PT, R27, UR14, !P2 ;  /* 0x0000000e1b007c0c */ /* 0x000fe2000d7a1270 */
[----:B------:R-:W-:Y:S01]  /*392f0*/  VIADD R17, R17, UR4 ;  /* 0x0000000411117c36 */ /* 0x000fe20008000000 */
[----:B------:R-:W-:Y:S01]  /*39300*/  ISETP.LT.AND P4, PT, R61, UR10, !P2 ;  /* 0x0000000a3d007c0c */ /* 0x000fe2000d781270 */
[----:B------:R1:W-:Y:S01]  /*39310*/  @P6 STG.E.U16 desc[UR38][R14.64], R9 ;  /* 0x000000090e006986 */ /* 0x0003e2000c101526 */
[----:B------:R-:W-:Y:S01]  /*39320*/  ISETP.LT.AND P3, PT, R23, UR15, !P2 ;  /* 0x0000000f17007c0c */ /* 0x000fe2000d761270 */
[----:B---3--:R-:W-:Y:S01]  /*39330*/  IMAD.WIDE R10, R17, 0x2, R52 ;  /* 0x00000002110a7825 */ /* 0x008fe200078e0234 */
[----:B------:R-:W-:Y:S01]  /*39340*/  ISETP.LT.AND P6, PT, R31, UR11, !P2 ;  /* 0x0000000b1f007c0c */ /* 0x000fe2000d7c1270 */
[----:B------:R-:W3:Y:S01]  /*39350*/  LDCU UR10, c[0x0][0x398] ;  /* 0x00007300ff0a77ac */ /* 0x000ee20008000800 */
[----:B------:R-:W-:Y:S01]  /*39360*/  ISETP.GE.AND P2, PT, R0, UR51, PT ;  /* 0x0000003300007c0c */ /* 0x000fe2000bf46270 */
[----:B------:R-:W-:Y:S02]  /*39370*/  VIADD R0, R22, 0x3e ;  /* 0x0000003e16007836 */ /* 0x000fe40000000000 */
[----:B------:R-:W3:Y:S01]  /*39380*/  LDL.LU R22, [R1+0x1374] ;  /* 0x0013740001167983 */ /* 0x000ee20000300800 */
[----:B------:R-:W-:Y:S01]  /*39390*/  PRMT R4, R29, 0x7632, R4 ;  /* 0x000076321d047816 */ /* 0x000fe20000000004 */
[C---:B0-----:R-:W-:Y:S01]  /*393a0*/  IMAD.WIDE R12, R17.reuse, 0x2, R54 ;  /* 0x00000002110c7825 */ /* 0x041fe200078e0236 */
[----:B------:R-:W0:Y:S03]  /*393b0*/  LDCU UR11, c[0x0][0x398] ;  /* 0x00007300ff0b77ac */ /* 0x000e260008000800 */
[----:B-1----:R-:W-:Y:S01]  /*393c0*/  IMAD.WIDE R8, R17, 0x2, R2 ;  /* 0x0000000211087825 */ /* 0x002fe200078e0202 */
[----:B------:R-:W1:Y:S04]  /*393d0*/  LDCU UR14, c[0x0][0x398] ;  /* 0x00007300ff0e77ac */ /* 0x000e680008000800 */
[----:B------:R0:W-:Y:S04]  /*393e0*/  @P5 STG.E.U16 desc[UR38][R8.64], R29 ;  /* 0x0000001d08005986 */ /* 0x0001e8000c101526 */
[----:B------:R1:W-:Y:S01]  /*393f0*/  @P4 STG.E.U16 desc[UR38][R10.64], R4 ;  /* 0x000000040a004986 */ /* 0x0003e2000c101526 */
[----:B--2---:R-:W-:Y:S01]  /*39400*/  ISETP.LT.AND P4, PT, R27, UR9, !P1 ;  /* 0x000000091b007c0c */ /* 0x004fe2000cf81270 */
[----:B------:R-:W-:Y:S01]  /*39410*/  IMAD.WIDE R14, R17, 0x2, R56 ;  /* 0x00000002110e7825 */ /* 0x000fe200078e0238 */
[----:B------:R-:W-:Y:S01]  /*39420*/  ISETP.LT.AND P5, PT, R61, UR12, !P1 ;  /* 0x0000000c3d007c0c */ /* 0x000fe2000cfa1270 */
[----:B------:R2:W-:Y:S01]  /*39430*/  @P3 STG.E.U16 desc[UR38][R12.64], R5 ;  /* 0x000000050c003986 */ /* 0x0005e2000c101526 */
[----:B------:R-:W3:Y:S01]  /*39440*/  LDCU UR9, c[0x0][0x398] ;  /* 0x00007300ff0977ac */ /* 0x000ee20008000800 */
[----:B------:R-:W-:Y:S01]  /*39450*/  VIADD R17, R17, UR4 ;  /* 0x0000000411117c36 */ /* 0x000fe20008000000 */
[----:B0-----:R-:W-:Y:S01]  /*39460*/  PRMT R9, R5, 0x7632, R9 ;  /* 0x0000763205097816 */ /* 0x001fe20000000009 */
[----:B------:R-:W0:Y:S01]  /*39470*/  LDCU UR12, c[0x0][0x398] ;  /* 0x00007300ff0c77ac */ /* 0x000e220008000800 */
[----:B-1----:R-:W-:-:S03]  /*39480*/  PRMT R11, R26, 0x7632, R11 ;  /* 0x000076321a0b7816 */ /* 0x002fc6000000000b */
[----:B------:R1:W-:Y:S01]  /*39490*/  @P6 STG.E.U16 desc[UR38][R14.64], R9 ;  /* 0x000000090e006986 */ /* 0x0003e2000c101526 */
[----:B--2---:R-:W-:Y:S01]  /*394a0*/  IMAD.WIDE R4, R17, 0x2, R2 ;  /* 0x0000000211047825 */ /* 0x004fe200078e0202 */
[----:B------:R-:W-:Y:S01]  /*394b0*/  ISETP.LT.AND P6, PT, R23, UR5, !P1 ;  /* 0x0000000517007c0c */ /* 0x000fe2000cfc1270 */
[----:B------:R-:W2:Y:S01]  /*394c0*/  LDCU UR5, c[0x0][0x398] ;  /* 0x00007300ff0577ac */ /* 0x000ea20008000800 */
[----:B----4-:R-:W-:Y:S02]  /*394d0*/  ISETP.LT.AND P1, PT, R31, UR13, !P1 ;  /* 0x0000000d1f007c0c */ /* 0x010fe4000cf21270 */
[----:B------:R-:W-:Y:S01]  /*394e0*/  @P4 STG.E.U16 desc[UR38][R4.64], R26 ;  /* 0x0000001a04004986 */ /* 0x000fe2000c101526 */
[----:B------:R-:W-:Y:S01]  /*394f0*/  ISETP.LT.AND P4, PT, R27, UR16, !P2 ;  /* 0x000000101b007c0c */ /* 0x000fe2000d781270 */
[C---:B------:R-:W-:Y:S01]  /*39500*/  IMAD.WIDE R12, R17.reuse, 0x2, R56 ;  /* 0x00000002110c7825 */ /* 0x040fe200078e0238 */
[----:B------:R-:W-:Y:S01]  /*39510*/  ISETP.GE.AND P3, PT, R0, UR53, PT ;  /* 0x0000003500007c0c */ /* 0x000fe2000bf66270 */
[----:B------:R-:W4:Y:S02]  /*39520*/  LDCU UR13, c[0x0][0x398] ;  /* 0x00007300ff0d77ac */ /* 0x000f240008000800 */
[----:B-1----:R-:W-:-:S05]  /*39530*/  IMAD.WIDE R8, R17, 0x2, R52 ;  /* 0x0000000211087825 */ /* 0x002fca00078e0234 */
[----:B------:R1:W-:Y:S02]  /*39540*/  @P5 STG.E.U16 desc[UR38][R8.64], R11 ;  /* 0x0000000b08005986 */ /* 0x0003e4000c101526 */
[----:B-1----:R-:W-:-:S04]  /*39550*/  IMAD.WIDE R10, R17, 0x2, R54 ;  /* 0x00000002110a7825 */ /* 0x002fc800078e0236 */
[----:B------:R-:W-:-:S04]  /*39560*/  VIADD R17, R17, UR4 ;  /* 0x0000000411117c36 */ /* 0x000fc80008000000 */
[----:B------:R-:W-:Y:S01]  /*39570*/  IMAD.WIDE R4, R17, 0x2, R2 ;  /* 0x0000000211047825 */ /* 0x000fe200078e0202 */
[----:B---3--:R-:W-:Y:S01]  /*39580*/  PRMT R0, R22, 0x7632, R0 ;  /* 0x0000763216007816 */ /* 0x008fe20000000000 */
[----:B------:R-:W-:Y:S01]  /*39590*/  @P6 STG.E.U16 desc[UR38][R10.64], R22 ;  /* 0x000000160a006986 */ /* 0x000fe2000c101526 */
[----:B------:R-:W-:-:S03]  /*395a0*/  ISETP.LT.AND P6, PT, R27, UR9, !P3 ;  /* 0x000000091b007c0c */ /* 0x000fc6000dfc1270 */
[----:B------:R1:W-:Y:S04]  /*395b0*/  @P1 STG.E.U16 desc[UR38][R12.64], R0 ;  /* 0x000000000c001986 */ /* 0x0003e8000c101526 */
[----:B------:R-:W-:Y:S01]  /*395c0*/  @P4 STG.E.U16 desc[UR38][R4.64], R30 ;  /* 0x0000001e04004986 */ /* 0x000fe2000c101526 */
[----:B------:R-:W-:-:S03]  /*395d0*/  ISETP.LT.AND P4, PT, R27, UR8, !P0 ;  /* 0x000000081b007c0c */ /* 0x000fc6000c781270 */
[----:B------:R-:W3:Y:S01]  /*395e0*/  LDL.LU R27, [R1+0x1370] ;  /* 0x00137000011b7983 */ /* 0x000ee20000300800 */
[----:B------:R-:W-:Y:S01]  /*395f0*/  ISETP.LT.AND P5, PT, R61, UR10, !P2 ;  /* 0x0000000a3d007c0c */ /* 0x000fe2000d7a1270 */
[----:B------:R-:W0:Y:S01]  /*39600*/  LDCU UR10, c[0x0][0x398] ;  /* 0x00007300ff0a77ac */ /* 0x000e220008000800 */
[----:B------:R-:W-:Y:S02]  /*39610*/  ISETP.LT.AND P1, PT, R23, UR11, !P2 ;  /* 0x0000000b17007c0c */ /* 0x000fe4000d721270 */
[----:B------:R-:W-:Y:S01]  /*39620*/  ISETP.LT.AND P2, PT, R31, UR14, !P2 ;  /* 0x0000000e1f007c0c */ /* 0x000fe2000d741270 */
[----:B------:R-:W-:Y:S01]  /*39630*/  IMAD.WIDE R8, R17, 0x2, R52 ;  /* 0x0000000211087825 */ /* 0x000fe200078e0234 */
[----:B-1----:R-:W-:-:S03]  /*39640*/  PRMT R13, R30, 0x7632, R13 ;  /* 0x000076321e0d7816 */ /* 0x002fc6000000000d */
[C---:B------:R-:W-:Y:S01]  /*39650*/  VIADD R19, R17.reuse, UR4 ;  /* 0x0000000411137c36 */ /* 0x040fe20008000000 */
[----:B------:R-:W-:Y:S01]  /*39660*/  PRMT R0, R6, 0x7632, R0 ;  /* 0x0000763206007816 */ /* 0x000fe20000000000 */
[----:B------:R-:W-:Y:S02]  /*39670*/  IMAD.WIDE R10, R17, 0x2, R54 ;  /* 0x00000002110a7825 */ /* 0x000fe400078e0236 */
[----:B------:R1:W-:Y:S02]  /*39680*/  @P5 STG.E.U16 desc[UR38][R8.64], R13 ;  /* 0x0000000d08005986 */ /* 0x0003e4000c101526 */
[----:B------:R-:W-:Y:S02]  /*39690*/  IMAD.WIDE R14, R19, 0x2, R2 ;  /* 0x00000002130e7825 */ /* 0x000fe400078e0202 */
[----:B------:R-:W-:Y:S02]  /*396a0*/  @P1 STG.E.U16 desc[UR38][R10.64], R6 ;  /* 0x000000060a001986 */ /* 0x000fe4000c101526 */
[----:B-1----:R-:W-:Y:S01]  /*396b0*/  IMAD.WIDE R12, R17, 0x2, R56 ;  /* 0x00000002110c7825 */ /* 0x002fe200078e0238 */
[----:B------:R-:W-:-:S04]  /*396c0*/  ISETP.LT.AND P1, PT, R61, UR7, !P0 ;  /* 0x000000073d007c0c */ /* 0x000fc8000c721270 */
[----:B------:R1:W-:Y:S01]  /*396d0*/  @P2 STG.E.U16 desc[UR38][R12.64], R0 ;  /* 0x000000000c002986 */ /* 0x0003e2000c101526 */
[----:B------:R-:W-:Y:S02]  /*396e0*/  ISETP.LT.AND P2, PT, R23, UR6, !P0 ;  /* 0x0000000617007c0c */ /* 0x000fe4000c741270 */
[----:B--2---:R-:W-:Y:S02]  /*396f0*/  ISETP.LT.AND P5, PT, R61, UR5, !P3 ;  /* 0x000000053d007c0c */ /* 0x004fe4000dfa1270 */
[----:B----4-:R-:W-:Y:S01]  /*39700*/  ISETP.LT.AND P0, PT, R31, UR13, !P0 ;  /* 0x0000000d1f007c0c */ /* 0x010fe2000c701270 */
[----:B---3--:R2:W-:Y:S01]  /*39710*/  @P6 STG.E.U16 desc[UR38][R14.64], R27 ;  /* 0x0000001b0e006986 */ /* 0x0085e2000c101526 */
[----:B0-----:R-:W-:Y:S02]  /*39720*/  ISETP.LT.AND P6, PT, R23, UR12, !P3 ;  /* 0x0000000c17007c0c */ /* 0x001fe4000dfc1270 */
[----:B------:R-:W-:Y:S01]  /*39730*/  ISETP.LT.AND P3, PT, R31, UR10, !P3 ;  /* 0x0000000a1f007c0c */ /* 0x000fe2000df61270 */
[----:B------:R-:W3:Y:S04]  /*39740*/  LDL.LU R23, [R1+0x136c] ;  /* 0x00136c0001177983 */ /* 0x000ee80000300800 */
[----:B------:R-:W4:Y:S01]  /*39750*/  LDL.LU R31, [R1+0x1368] ;  /* 0x00136800011f7983 */ /* 0x000f220000300800 */
[----:B------:R-:W-:Y:S01]  /*39760*/  VIADD R17, R19, UR4 ;  /* 0x0000000413117c36 */ /* 0x000fe20008000000 */
[----:B-1----:R-:W-:Y:S01]  /*39770*/  PRMT R13, R27, 0x7632, R13 ;  /* 0x000076321b0d7816 */ /* 0x002fe2000000000d */
[----:B------:R-:W-:-:S04]  /*39780*/  IMAD.WIDE R4, R19, 0x2, R52 ;  /* 0x0000000213047825 */ /* 0x000fc800078e0234 */
[C---:B------:R-:W-:Y:S01]  /*39790*/  IMAD.WIDE R8, R19.reuse, 0x2, R54 ;  /* 0x0000000213087825 */ /* 0x040fe200078e0236 */
[----:B------:R2:W-:Y:S03]  /*397a0*/  @P5 STG.E.U16 desc[UR38][R4.64], R13 ;  /* 0x0000000d04005986 */ /* 0x0005e6000c101526 */
[----:B------:R-:W-:-:S04]  /*397b0*/  IMAD.WIDE R10, R19, 0x2, R56 ;  /* 0x00000002130a7825 */ /* 0x000fc800078e0238 */
[----:B------:R-:W-:-:S04]  /*397c0*/  IMAD.WIDE R2, R17, 0x2, R2 ;  /* 0x0000000211027825 */ /* 0x000fc800078e0202 */
[----:B------:R-:W-:-:S04]  /*397d0*/  IMAD.WIDE R52, R17, 0x2, R52 ;  /* 0x0000000211347825 */ /* 0x000fc800078e0234 */
[----:B------:R-:W-:-:S04]  /*397e0*/  IMAD.WIDE R54, R17, 0x2, R54 ;  /* 0x0000000211367825 */ /* 0x000fc800078e0236 */
[----:B------:R-:W-:Y:S01]  /*397f0*/  IMAD.WIDE R56, R17, 0x2, R56 ;  /* 0x0000000211387825 */ /* 0x000fe200078e0238 */
[----:B---3--:R-:W-:Y:S01]  /*39800*/  PRMT R0, R23, 0x7632, R0 ;  /* 0x0000763217007816 */ /* 0x008fe20000000000 */
[----:B------:R2:W-:Y:S01]  /*39810*/  @P6 STG.E.U16 desc[UR38][R8.64], R23 ;  /* 0x0000001708006986 */ /* 0x0005e2000c101526 */
[----:B----4-:R-:W-:-:S03]  /*39820*/  PRMT R26, R31, 0x7632, R26 ;  /* 0x000076321f1a7816 */ /* 0x010fc6000000001a */
[----:B------:R2:W-:Y:S04]  /*39830*/  @P3 STG.E.U16 desc[UR38][R10.64], R0 ;  /* 0x000000000a003986 */ /* 0x0005e8000c101526 */
[----:B------:R2:W-:Y:S04]  /*39840*/  @P4 STG.E.U16 desc[UR38][R2.64], R31 ;  /* 0x0000001f02004986 */ /* 0x0005e8000c101526 */
[----:B------:R2:W-:Y:S04]  /*39850*/  @P1 STG.E.U16 desc[UR38][R52.64], R26 ;  /* 0x0000001a34001986 */ /* 0x0005e8000c101526 */
[----:B------:R2:W-:Y:S01]  /*39860*/  @P2 STG.E.U16 desc[UR38][R54.64], R7 ;  /* 0x0000000736002986 */ /* 0x0005e2000c101526 */
[----:B------:R-:W-:Y:S05]  /*39870*/  @!P0 EXIT ;  /* 0x000000000000894d */ /* 0x000fea0003800000 */
[----:B------:R-:W-:-:S05]  /*39880*/  PRMT R28, R7, 0x7632, R28 ;  /* 0x00007632071c7816 */ /* 0x000fca000000001c */
[----:B------:R-:W-:Y:S01]  /*39890*/  STG.E.U16 desc[UR38][R56.64], R28 ;  /* 0x0000001c38007986 */ /* 0x000fe2000c101526 */
[----:B------:R-:W-:Y:S05]  /*398a0*/  EXIT ;  /* 0x000000000000794d */ /* 0x000fea0003800000 */
.L_x_2:
[----:B------:R-:W-:-:S00]  /*398b0*/  BRA `(.L_x_2) ;  /* 0xfffffffc00fc7947 */ /* 0x000fc0000383ffff */
[----:B------:R-:W-:-:S00]  /*398c0*/  NOP ;  /* 0x0000000000007918 */ /* 0x000fc00000000000 */
        /* <DEDUP_REMOVED lines=11> */
.L_x_3:


//--------------------- .nv.shared.matmul_kernel  --------------------------
	.section	.nv.shared.matmul_kernel,"aw",@nobits
	.sectionflags	@""
	.align	16
	.zero		1024


//--------------------- .nv.shared.reserved.0     --------------------------
	.section	.nv.shared.reserved.0,"aw",@nobits
	.weak		__nv_reservedSMEM_offset_0_alias
	.size		__nv_reservedSMEM_offset_0_alias, 0, 64
	.other		__nv_reservedSMEM_offset_0_alias,@"STO_CUDA_RESERVED_SHARED STV_DEFAULT"
__nv_reservedSMEM_offset_0_alias:
	.zero		0
	.zero		64


//--------------------- .nv.constant0.matmul_kernel --------------------------
	.section	.nv.constant0.matmul_kernel,"a",@progbits
	.sectionflags	@""
	.align	4
.nv.constant0.matmul_kernel:
	.zero		976


//--------------------- SYMBOLS --------------------------

	.type		.nv.reservedSmem.offset0,@object
	.size		.nv.reservedSmem.offset0,0x4
	.type		.nv.reservedSmem.cap,@object
	.size		.nv.reservedSmem.cap,0x4
